//
// Generated by NVIDIA NVVM Compiler
//
// Compiler Build ID: CL-36424714
// Cuda compilation tools, release 13.0, V13.0.88
// Based on NVVM 20.0.0
//

.version 9.0
.target sm_100
.address_size 64

	// .globl	_ZN3cub18CUB_300001_SM_10006detail11EmptyKernelIvEEvv
.func  (.param .b64 func_retval0) __internal_accurate_pow
(
	.param .b64 __internal_accurate_pow_param_0
)
;
// _ZZN3cub18CUB_300001_SM_10006detail6reduce28DeviceReduceSingleTileKernelINS2_10policy_hubIdjN4cuda3std3__44plusIdEEE10Policy1000EN6thrust24THRUST_300001_SM_1000_NS6detail15normal_iteratorINSD_10device_ptrIdEEEEPdjS9_ddNS7_10__identityEEEvT0_T1_T2_T3_T4_T6_E12temp_storage has been demoted
// _ZZN3cub18CUB_300001_SM_10006detail6reduce18DeviceReduceKernelINS2_10policy_hubIdjN4cuda3std3__44plusIdEEE10Policy1000EN6thrust24THRUST_300001_SM_1000_NS6detail15normal_iteratorINSD_10device_ptrIdEEEEjS9_dNS7_10__identityEEEvT0_PT3_T1_NS0_13GridEvenShareISN_EET2_T4_E12temp_storage has been demoted
// _ZZN3cub18CUB_300001_SM_10006detail6reduce28DeviceReduceSingleTileKernelINS2_10policy_hubIdjN4cuda3std3__44plusIdEEE10Policy1000EPdSC_iS9_ddNS7_10__identityEEEvT0_T1_T2_T3_T4_T6_E12temp_storage has been demoted
// _ZZN3cub18CUB_300001_SM_10006detail6reduce28DeviceReduceSingleTileKernelINS2_10policy_hubIdyN4cuda3std3__44plusIdEEE10Policy1000EN6thrust24THRUST_300001_SM_1000_NS6detail15normal_iteratorINSD_10device_ptrIdEEEEPdyS9_ddNS7_10__identityEEEvT0_T1_T2_T3_T4_T6_E12temp_storage has been demoted
// _ZZN3cub18CUB_300001_SM_10006detail6reduce18DeviceReduceKernelINS2_10policy_hubIdyN4cuda3std3__44plusIdEEE10Policy1000EN6thrust24THRUST_300001_SM_1000_NS6detail15normal_iteratorINSD_10device_ptrIdEEEEyS9_dNS7_10__identityEEEvT0_PT3_T1_NS0_13GridEvenShareISN_EET2_T4_E12temp_storage has been demoted
// _ZZN3cub18CUB_300001_SM_10006detail6reduce28DeviceReduceSingleTileKernelINS2_10policy_hubIdyN4cuda3std3__44plusIdEEE10Policy1000EPdSC_iS9_ddNS7_10__identityEEEvT0_T1_T2_T3_T4_T6_E12temp_storage has been demoted
.global .align 1 .b8 _ZN30_INTERNAL_c1956579_4_k_cu_main4cuda3std3__45__cpo5beginE[1];
.global .align 1 .b8 _ZN30_INTERNAL_c1956579_4_k_cu_main4cuda3std3__45__cpo3endE[1];
.global .align 1 .b8 _ZN30_INTERNAL_c1956579_4_k_cu_main4cuda3std3__45__cpo6cbeginE[1];
.global .align 1 .b8 _ZN30_INTERNAL_c1956579_4_k_cu_main4cuda3std3__45__cpo4cendE[1];
.global .align 1 .b8 _ZN30_INTERNAL_c1956579_4_k_cu_main4cuda3std3__45__cpo6rbeginE[1];
.global .align 1 .b8 _ZN30_INTERNAL_c1956579_4_k_cu_main4cuda3std3__45__cpo4rendE[1];
.global .align 1 .b8 _ZN30_INTERNAL_c1956579_4_k_cu_main4cuda3std3__45__cpo7crbeginE[1];
.global .align 1 .b8 _ZN30_INTERNAL_c1956579_4_k_cu_main4cuda3std3__45__cpo5crendE[1];
.global .align 1 .b8 _ZN30_INTERNAL_c1956579_4_k_cu_main4cuda3std3__432_GLOBAL__N__c1956579_4_k_cu_main6ignoreE[1];
.global .align 1 .b8 _ZN30_INTERNAL_c1956579_4_k_cu_main4cuda3std3__419piecewise_constructE[1];
.global .align 1 .b8 _ZN30_INTERNAL_c1956579_4_k_cu_main4cuda3std3__48in_placeE[1];
.global .align 1 .b8 _ZN30_INTERNAL_c1956579_4_k_cu_main4cuda3std3__420unreachable_sentinelE[1];
.global .align 1 .b8 _ZN30_INTERNAL_c1956579_4_k_cu_main4cuda3std3__47nulloptE[1];
.global .align 1 .b8 _ZN30_INTERNAL_c1956579_4_k_cu_main4cuda3std3__48unexpectE[1];
.global .align 1 .b8 _ZN30_INTERNAL_c1956579_4_k_cu_main4cuda3std6ranges3__45__cpo4swapE[1];
.global .align 1 .b8 _ZN30_INTERNAL_c1956579_4_k_cu_main4cuda3std6ranges3__45__cpo9iter_moveE[1];
.global .align 1 .b8 _ZN30_INTERNAL_c1956579_4_k_cu_main4cuda3std6ranges3__45__cpo5beginE[1];
.global .align 1 .b8 _ZN30_INTERNAL_c1956579_4_k_cu_main4cuda3std6ranges3__45__cpo3endE[1];
.global .align 1 .b8 _ZN30_INTERNAL_c1956579_4_k_cu_main4cuda3std6ranges3__45__cpo6cbeginE[1];
.global .align 1 .b8 _ZN30_INTERNAL_c1956579_4_k_cu_main4cuda3std6ranges3__45__cpo4cendE[1];
.global .align 1 .b8 _ZN30_INTERNAL_c1956579_4_k_cu_main4cuda3std6ranges3__45__cpo7advanceE[1];
.global .align 1 .b8 _ZN30_INTERNAL_c1956579_4_k_cu_main4cuda3std6ranges3__45__cpo9iter_swapE[1];
.global .align 1 .b8 _ZN30_INTERNAL_c1956579_4_k_cu_main4cuda3std6ranges3__45__cpo4nextE[1];
.global .align 1 .b8 _ZN30_INTERNAL_c1956579_4_k_cu_main4cuda3std6ranges3__45__cpo4prevE[1];
.global .align 1 .b8 _ZN30_INTERNAL_c1956579_4_k_cu_main4cuda3std6ranges3__45__cpo4dataE[1];
.global .align 1 .b8 _ZN30_INTERNAL_c1956579_4_k_cu_main4cuda3std6ranges3__45__cpo5cdataE[1];
.global .align 1 .b8 _ZN30_INTERNAL_c1956579_4_k_cu_main4cuda3std6ranges3__45__cpo4sizeE[1];
.global .align 1 .b8 _ZN30_INTERNAL_c1956579_4_k_cu_main4cuda3std6ranges3__45__cpo5ssizeE[1];
.global .align 1 .b8 _ZN30_INTERNAL_c1956579_4_k_cu_main4cuda3std6ranges3__45__cpo8distanceE[1];
.global .align 1 .b8 _ZN30_INTERNAL_c1956579_4_k_cu_main6thrust24THRUST_300001_SM_1000_NS8cuda_cub3parE[1];
.global .align 1 .b8 _ZN30_INTERNAL_c1956579_4_k_cu_main6thrust24THRUST_300001_SM_1000_NS8cuda_cub10par_nosyncE[1];
.global .align 1 .b8 _ZN30_INTERNAL_c1956579_4_k_cu_main6thrust24THRUST_300001_SM_1000_NS6system6detail10sequential3seqE[1];
.global .align 1 .b8 _ZN30_INTERNAL_c1956579_4_k_cu_main6thrust24THRUST_300001_SM_1000_NS12placeholders2_1E[1];
.global .align 1 .b8 _ZN30_INTERNAL_c1956579_4_k_cu_main6thrust24THRUST_300001_SM_1000_NS12placeholders2_2E[1];
.global .align 1 .b8 _ZN30_INTERNAL_c1956579_4_k_cu_main6thrust24THRUST_300001_SM_1000_NS12placeholders2_3E[1];
.global .align 1 .b8 _ZN30_INTERNAL_c1956579_4_k_cu_main6thrust24THRUST_300001_SM_1000_NS12placeholders2_4E[1];
.global .align 1 .b8 _ZN30_INTERNAL_c1956579_4_k_cu_main6thrust24THRUST_300001_SM_1000_NS12placeholders2_5E[1];
.global .align 1 .b8 _ZN30_INTERNAL_c1956579_4_k_cu_main6thrust24THRUST_300001_SM_1000_NS12placeholders2_6E[1];
.global .align 1 .b8 _ZN30_INTERNAL_c1956579_4_k_cu_main6thrust24THRUST_300001_SM_1000_NS12placeholders2_7E[1];
.global .align 1 .b8 _ZN30_INTERNAL_c1956579_4_k_cu_main6thrust24THRUST_300001_SM_1000_NS12placeholders2_8E[1];
.global .align 1 .b8 _ZN30_INTERNAL_c1956579_4_k_cu_main6thrust24THRUST_300001_SM_1000_NS12placeholders2_9E[1];
.global .align 1 .b8 _ZN30_INTERNAL_c1956579_4_k_cu_main6thrust24THRUST_300001_SM_1000_NS12placeholders3_10E[1];
.global .align 1 .b8 _ZN30_INTERNAL_c1956579_4_k_cu_main6thrust24THRUST_300001_SM_1000_NS3seqE[1];

.visible .entry _ZN3cub18CUB_300001_SM_10006detail11EmptyKernelIvEEvv()
{


	ret;

}
	// .globl	_ZN3cub18CUB_300001_SM_10006detail8for_each13static_kernelINS2_12policy_hub_t12policy_500_tEmN6thrust24THRUST_300001_SM_1000_NS8cuda_cub20__uninitialized_fill7functorINS7_10device_ptrIdEEdEEEEvT0_T1_
.visible .entry _ZN3cub18CUB_300001_SM_10006detail8for_each13static_kernelINS2_12policy_hub_t12policy_500_tEmN6thrust24THRUST_300001_SM_1000_NS8cuda_cub20__uninitialized_fill7functorINS7_10device_ptrIdEEdEEEEvT0_T1_(
	.param .u64 _ZN3cub18CUB_300001_SM_10006detail8for_each13static_kernelINS2_12policy_hub_t12policy_500_tEmN6thrust24THRUST_300001_SM_1000_NS8cuda_cub20__uninitialized_fill7functorINS7_10device_ptrIdEEdEEEEvT0_T1__param_0,
	.param .align 8 .b8 _ZN3cub18CUB_300001_SM_10006detail8for_each13static_kernelINS2_12policy_hub_t12policy_500_tEmN6thrust24THRUST_300001_SM_1000_NS8cuda_cub20__uninitialized_fill7functorINS7_10device_ptrIdEEdEEEEvT0_T1__param_1[16]
)
.maxntid 256
{
	.reg .pred 	%p<4>;
	.reg .b32 	%r<5>;
	.reg .b64 	%rd<16>;
	.reg .b64 	%fd<3>;

	ld.param.f64 	%fd2, [_ZN3cub18CUB_300001_SM_10006detail8for_each13static_kernelINS2_12policy_hub_t12policy_500_tEmN6thrust24THRUST_300001_SM_1000_NS8cuda_cub20__uninitialized_fill7functorINS7_10device_ptrIdEEdEEEEvT0_T1__param_1+8];
	ld.param.u64 	%rd4, [_ZN3cub18CUB_300001_SM_10006detail8for_each13static_kernelINS2_12policy_hub_t12policy_500_tEmN6thrust24THRUST_300001_SM_1000_NS8cuda_cub20__uninitialized_fill7functorINS7_10device_ptrIdEEdEEEEvT0_T1__param_1];
	ld.param.u64 	%rd5, [_ZN3cub18CUB_300001_SM_10006detail8for_each13static_kernelINS2_12policy_hub_t12policy_500_tEmN6thrust24THRUST_300001_SM_1000_NS8cuda_cub20__uninitialized_fill7functorINS7_10device_ptrIdEEdEEEEvT0_T1__param_0];
	mov.u32 	%r2, %ctaid.x;
	mul.wide.u32 	%rd1, %r2, 512;
	sub.s64 	%rd2, %rd5, %rd1;
	setp.lt.u64 	%p1, %rd2, 512;
	@%p1 bra 	$L__BB1_2;
	mov.u32 	%r4, %tid.x;
	cvta.to.global.u64 	%rd11, %rd4;
	cvt.u64.u32 	%rd12, %r4;
	add.s64 	%rd13, %rd1, %rd12;
	shl.b64 	%rd14, %rd13, 3;
	add.s64 	%rd15, %rd11, %rd14;
	st.global.f64 	[%rd15], %fd2;
	st.global.f64 	[%rd15+2048], %fd2;
	bra.uni 	$L__BB1_6;
$L__BB1_2:
	cvta.to.global.u64 	%rd6, %rd4;
	mov.u32 	%r1, %tid.x;
	cvt.u64.u32 	%rd7, %r1;
	setp.le.u64 	%p2, %rd2, %rd7;
	add.s64 	%rd8, %rd1, %rd7;
	shl.b64 	%rd9, %rd8, 3;
	add.s64 	%rd3, %rd6, %rd9;
	@%p2 bra 	$L__BB1_4;
	st.global.f64 	[%rd3], %fd2;
$L__BB1_4:
	add.s32 	%r3, %r1, 256;
	cvt.u64.u32 	%rd10, %r3;
	setp.le.u64 	%p3, %rd2, %rd10;
	@%p3 bra 	$L__BB1_6;
	st.global.f64 	[%rd3+2048], %fd2;
$L__BB1_6:
	ret;

}
	// .globl	_ZN3cub18CUB_300001_SM_10006detail9transform16transform_kernelINS2_10policy_hubILb1EN4cuda3std3__45tupleIJN6thrust24THRUST_300001_SM_1000_NS17counting_iteratorIiNSA_11use_defaultESC_SC_EEEEEE10policy1000Ei10raw_accessNSA_6detail15normal_iteratorINSA_10device_ptrIdEEEEJSD_EEEvT0_iT1_T2_DpNS2_10kernel_argIT3_EE
.visible .entry _ZN3cub18CUB_300001_SM_10006detail9transform16transform_kernelINS2_10policy_hubILb1EN4cuda3std3__45tupleIJN6thrust24THRUST_300001_SM_1000_NS17counting_iteratorIiNSA_11use_defaultESC_SC_EEEEEE10policy1000Ei10raw_accessNSA_6detail15normal_iteratorINSA_10device_ptrIdEEEEJSD_EEEvT0_iT1_T2_DpNS2_10kernel_argIT3_EE(
	.param .u32 _ZN3cub18CUB_300001_SM_10006detail9transform16transform_kernelINS2_10policy_hubILb1EN4cuda3std3__45tupleIJN6thrust24THRUST_300001_SM_1000_NS17counting_iteratorIiNSA_11use_defaultESC_SC_EEEEEE10policy1000Ei10raw_accessNSA_6detail15normal_iteratorINSA_10device_ptrIdEEEEJSD_EEEvT0_iT1_T2_DpNS2_10kernel_argIT3_EE_param_0,
	.param .u32 _ZN3cub18CUB_300001_SM_10006detail9transform16transform_kernelINS2_10policy_hubILb1EN4cuda3std3__45tupleIJN6thrust24THRUST_300001_SM_1000_NS17counting_iteratorIiNSA_11use_defaultESC_SC_EEEEEE10policy1000Ei10raw_accessNSA_6detail15normal_iteratorINSA_10device_ptrIdEEEEJSD_EEEvT0_iT1_T2_DpNS2_10kernel_argIT3_EE_param_1,
	.param .align 8 .b8 _ZN3cub18CUB_300001_SM_10006detail9transform16transform_kernelINS2_10policy_hubILb1EN4cuda3std3__45tupleIJN6thrust24THRUST_300001_SM_1000_NS17counting_iteratorIiNSA_11use_defaultESC_SC_EEEEEE10policy1000Ei10raw_accessNSA_6detail15normal_iteratorINSA_10device_ptrIdEEEEJSD_EEEvT0_iT1_T2_DpNS2_10kernel_argIT3_EE_param_2[24],
	.param .align 8 .b8 _ZN3cub18CUB_300001_SM_10006detail9transform16transform_kernelINS2_10policy_hubILb1EN4cuda3std3__45tupleIJN6thrust24THRUST_300001_SM_1000_NS17counting_iteratorIiNSA_11use_defaultESC_SC_EEEEEE10policy1000Ei10raw_accessNSA_6detail15normal_iteratorINSA_10device_ptrIdEEEEJSD_EEEvT0_iT1_T2_DpNS2_10kernel_argIT3_EE_param_3[8],
	.param .align 8 .b8 _ZN3cub18CUB_300001_SM_10006detail9transform16transform_kernelINS2_10policy_hubILb1EN4cuda3std3__45tupleIJN6thrust24THRUST_300001_SM_1000_NS17counting_iteratorIiNSA_11use_defaultESC_SC_EEEEEE10policy1000Ei10raw_accessNSA_6detail15normal_iteratorINSA_10device_ptrIdEEEEJSD_EEEvT0_iT1_T2_DpNS2_10kernel_argIT3_EE_param_4[16]
)
.maxntid 128
{
	.reg .pred 	%p<69>;
	.reg .b32 	%r<139>;
	.reg .b64 	%rd<83>;
	.reg .b64 	%fd<83>;

	ld.param.u32 	%r138, [_ZN3cub18CUB_300001_SM_10006detail9transform16transform_kernelINS2_10policy_hubILb1EN4cuda3std3__45tupleIJN6thrust24THRUST_300001_SM_1000_NS17counting_iteratorIiNSA_11use_defaultESC_SC_EEEEEE10policy1000Ei10raw_accessNSA_6detail15normal_iteratorINSA_10device_ptrIdEEEEJSD_EEEvT0_iT1_T2_DpNS2_10kernel_argIT3_EE_param_2];
	ld.param.f64 	%fd1, [_ZN3cub18CUB_300001_SM_10006detail9transform16transform_kernelINS2_10policy_hubILb1EN4cuda3std3__45tupleIJN6thrust24THRUST_300001_SM_1000_NS17counting_iteratorIiNSA_11use_defaultESC_SC_EEEEEE10policy1000Ei10raw_accessNSA_6detail15normal_iteratorINSA_10device_ptrIdEEEEJSD_EEEvT0_iT1_T2_DpNS2_10kernel_argIT3_EE_param_2+8];
	ld.param.f64 	%fd2, [_ZN3cub18CUB_300001_SM_10006detail9transform16transform_kernelINS2_10policy_hubILb1EN4cuda3std3__45tupleIJN6thrust24THRUST_300001_SM_1000_NS17counting_iteratorIiNSA_11use_defaultESC_SC_EEEEEE10policy1000Ei10raw_accessNSA_6detail15normal_iteratorINSA_10device_ptrIdEEEEJSD_EEEvT0_iT1_T2_DpNS2_10kernel_argIT3_EE_param_2+16];
	ld.param.u32 	%r32, [_ZN3cub18CUB_300001_SM_10006detail9transform16transform_kernelINS2_10policy_hubILb1EN4cuda3std3__45tupleIJN6thrust24THRUST_300001_SM_1000_NS17counting_iteratorIiNSA_11use_defaultESC_SC_EEEEEE10policy1000Ei10raw_accessNSA_6detail15normal_iteratorINSA_10device_ptrIdEEEEJSD_EEEvT0_iT1_T2_DpNS2_10kernel_argIT3_EE_param_4];
	ld.param.u32 	%r33, [_ZN3cub18CUB_300001_SM_10006detail9transform16transform_kernelINS2_10policy_hubILb1EN4cuda3std3__45tupleIJN6thrust24THRUST_300001_SM_1000_NS17counting_iteratorIiNSA_11use_defaultESC_SC_EEEEEE10policy1000Ei10raw_accessNSA_6detail15normal_iteratorINSA_10device_ptrIdEEEEJSD_EEEvT0_iT1_T2_DpNS2_10kernel_argIT3_EE_param_0];
	ld.param.u64 	%rd20, [_ZN3cub18CUB_300001_SM_10006detail9transform16transform_kernelINS2_10policy_hubILb1EN4cuda3std3__45tupleIJN6thrust24THRUST_300001_SM_1000_NS17counting_iteratorIiNSA_11use_defaultESC_SC_EEEEEE10policy1000Ei10raw_accessNSA_6detail15normal_iteratorINSA_10device_ptrIdEEEEJSD_EEEvT0_iT1_T2_DpNS2_10kernel_argIT3_EE_param_3];
	ld.param.u32 	%r31, [_ZN3cub18CUB_300001_SM_10006detail9transform16transform_kernelINS2_10policy_hubILb1EN4cuda3std3__45tupleIJN6thrust24THRUST_300001_SM_1000_NS17counting_iteratorIiNSA_11use_defaultESC_SC_EEEEEE10policy1000Ei10raw_accessNSA_6detail15normal_iteratorINSA_10device_ptrIdEEEEJSD_EEEvT0_iT1_T2_DpNS2_10kernel_argIT3_EE_param_1];
	cvta.to.global.u64 	%rd21, %rd20;
	shl.b32 	%r34, %r31, 7;
	mov.u32 	%r35, %ctaid.x;
	mul.lo.s32 	%r36, %r34, %r35;
	sub.s32 	%r37, %r33, %r36;
	min.s32 	%r2, %r34, %r37;
	add.s32 	%r3, %r32, %r36;
	mul.wide.s32 	%rd22, %r36, 8;
	add.s64 	%rd1, %rd21, %rd22;
	setp.gt.s32 	%p3, %r34, %r37;
	@%p3 bra 	$L__BB2_11;
	setp.lt.s32 	%p4, %r31, 1;
	@%p4 bra 	$L__BB2_39;
	mov.u32 	%r4, %tid.x;
	sub.f64 	%fd3, %fd2, %fd1;
	mov.f64 	%fd31, 0d4000000000000000;
	{
	.reg .b32 %temp; 
	mov.b64 	{%temp, %r5}, %fd31;
	}
	and.b32  	%r6, %r5, 2146435072;
	setp.eq.s32 	%p5, %r6, 1062207488;
	setp.lt.s32 	%p6, %r5, 0;
	selp.b32 	%r7, 0, 2146435072, %p6;
	and.b32  	%r39, %r5, 2147483647;
	setp.ne.s32 	%p7, %r39, 1071644672;
	and.pred  	%p1, %p5, %p7;
	or.b32  	%r8, %r7, -2147483648;
	mov.b32 	%r134, 0;
$L__BB2_3:
	shl.b32 	%r40, %r134, 7;
	add.s32 	%r16, %r40, %r4;
	add.s32 	%r17, %r16, %r3;
	setp.eq.s32 	%p8, %r17, 0;
	mov.b64 	%rd76, 1;
	@%p8 bra 	$L__BB2_8;
	shl.b32 	%r41, %r17, 1;
	cvt.s64.s32 	%rd74, %r41;
	mov.b64 	%rd75, 48271;
	mov.b64 	%rd76, 1;
$L__BB2_5:
	and.b64  	%rd26, %rd74, 1;
	setp.eq.b64 	%p9, %rd26, 1;
	not.pred 	%p10, %p9;
	@%p10 bra 	$L__BB2_7;
	mul.lo.s64 	%rd27, %rd76, %rd75;
	mul.hi.u64 	%rd28, %rd27, 8589934597;
	sub.s64 	%rd29, %rd27, %rd28;
	shr.u64 	%rd30, %rd29, 1;
	add.s64 	%rd31, %rd30, %rd28;
	shr.u64 	%rd32, %rd31, 30;
	mul.lo.s64 	%rd33, %rd32, 2147483647;
	sub.s64 	%rd76, %rd27, %rd33;
$L__BB2_7:
	shr.u64 	%rd8, %rd74, 1;
	mul.lo.s64 	%rd34, %rd75, %rd75;
	mul.hi.u64 	%rd35, %rd34, -9223372032559808509;
	shr.u64 	%rd36, %rd35, 30;
	mul.lo.s64 	%rd37, %rd36, 2147483647;
	sub.s64 	%rd75, %rd34, %rd37;
	setp.gt.u64 	%p11, %rd74, 1;
	mov.u64 	%rd74, %rd8;
	@%p11 bra 	$L__BB2_5;
$L__BB2_8:
	setp.lt.s32 	%p12, %r5, 0;
	setp.eq.s32 	%p13, %r6, 1062207488;
	cvt.u64.u32 	%rd38, %r138;
	mul.lo.s64 	%rd39, %rd76, %rd38;
	mul.hi.u64 	%rd40, %rd39, 8589934597;
	sub.s64 	%rd41, %rd39, %rd40;
	shr.u64 	%rd42, %rd41, 1;
	add.s64 	%rd43, %rd42, %rd40;
	shr.u64 	%rd44, %rd43, 30;
	cvt.u32.u64 	%r42, %rd44;
	mov.b64 	%rd45, 2147483647;
	cvt.u32.u64 	%r43, %rd45;
	mul.lo.s32 	%r44, %r42, %r43;
	cvt.u32.u64 	%r45, %rd39;
	sub.s32 	%r46, %r45, %r44;
	mul.hi.u32 	%r47, %r46, 1581746633;
	shr.u32 	%r48, %r47, 14;
	mul.lo.s32 	%r49, %r48, 44488;
	sub.s32 	%r50, %r46, %r49;
	mul.lo.s32 	%r51, %r50, 48271;
	mul.lo.s32 	%r52, %r48, 3399;
	setp.lt.u32 	%p15, %r51, %r52;
	xor.b32  	%r53, %r52, 2147483647;
	neg.s32 	%r54, %r52;
	selp.b32 	%r55, %r53, %r54, %p15;
	add.s32 	%r56, %r55, %r51;
	add.s32 	%r57, %r56, -1;
	cvt.rn.f64.u32 	%fd32, %r57;
	div.rn.f64 	%fd33, %fd32, 0d41DFFFFFFF800000;
	fma.rn.f64 	%fd5, %fd3, %fd33, %fd1;
	mul.hi.u32 	%r58, %r56, -1131474031;
	shr.u32 	%r59, %r58, 15;
	mul.lo.s32 	%r60, %r59, 44488;
	sub.s32 	%r61, %r56, %r60;
	mul.lo.s32 	%r62, %r61, 48271;
	mul.lo.s32 	%r63, %r59, 3399;
	setp.lt.u32 	%p16, %r62, %r63;
	xor.b32  	%r64, %r63, 2147483647;
	neg.s32 	%r65, %r63;
	selp.b32 	%r66, %r64, %r65, %p16;
	add.s32 	%r138, %r66, %r62;
	add.s32 	%r67, %r138, -1;
	cvt.rn.f64.u32 	%fd34, %r67;
	div.rn.f64 	%fd35, %fd34, 0d41DFFFFFFF800000;
	fma.rn.f64 	%fd6, %fd3, %fd35, %fd1;
	{
	.reg .b32 %temp; 
	mov.b64 	{%temp, %r19}, %fd5;
	}
	abs.f64 	%fd7, %fd5;
	{ // callseq 0, 0
	.param .b64 param0;
	st.param.f64 	[param0], %fd7;
	.param .b64 retval0;
	call.uni (retval0), 
	__internal_accurate_pow, 
	(
	param0
	);
	ld.param.f64 	%fd36, [retval0];
	} // callseq 0
	setp.lt.s32 	%p17, %r19, 0;
	neg.f64 	%fd38, %fd36;
	selp.f64 	%fd39, %fd38, %fd36, %p13;
	selp.f64 	%fd40, %fd39, %fd36, %p17;
	setp.eq.f64 	%p18, %fd5, 0d0000000000000000;
	selp.b32 	%r68, %r19, 0, %p13;
	or.b32  	%r69, %r68, 2146435072;
	selp.b32 	%r70, %r69, %r68, %p12;
	mov.b32 	%r71, 0;
	mov.b64 	%fd41, {%r71, %r70};
	selp.f64 	%fd79, %fd41, %fd40, %p18;
	add.f64 	%fd42, %fd5, 0d4000000000000000;
	{
	.reg .b32 %temp; 
	mov.b64 	{%temp, %r72}, %fd42;
	}
	and.b32  	%r73, %r72, 2146435072;
	setp.ne.s32 	%p19, %r73, 2146435072;
	@%p19 bra 	$L__BB2_24;
	setp.num.f64 	%p20, %fd5, %fd5;
	@%p20 bra 	$L__BB2_22;
	mov.f64 	%fd43, 0d4000000000000000;
	add.rn.f64 	%fd79, %fd5, %fd43;
	bra.uni 	$L__BB2_24;
$L__BB2_11:
	setp.lt.s32 	%p36, %r31, 1;
	@%p36 bra 	$L__BB2_39;
	mov.u32 	%r9, %tid.x;
	sub.f64 	%fd4, %fd2, %fd1;
	mov.f64 	%fd55, 0d4000000000000000;
	{
	.reg .b32 %temp; 
	mov.b64 	{%temp, %r10}, %fd55;
	}
	and.b32  	%r11, %r10, 2146435072;
	setp.eq.s32 	%p37, %r11, 1062207488;
	setp.lt.s32 	%p38, %r10, 0;
	selp.b32 	%r12, 0, 2146435072, %p38;
	and.b32  	%r87, %r10, 2147483647;
	setp.ne.s32 	%p39, %r87, 1071644672;
	and.pred  	%p2, %p37, %p39;
	or.b32  	%r13, %r12, -2147483648;
	mov.b32 	%r136, 0;
$L__BB2_13:
	shl.b32 	%r88, %r136, 7;
	add.s32 	%r24, %r88, %r9;
	setp.ge.s32 	%p40, %r24, %r2;
	@%p40 bra 	$L__BB2_38;
	add.s32 	%r25, %r24, %r3;
	setp.eq.s32 	%p41, %r25, 0;
	mov.b64 	%rd81, 1;
	@%p41 bra 	$L__BB2_19;
	shl.b32 	%r89, %r25, 1;
	cvt.s64.s32 	%rd79, %r89;
	mov.b64 	%rd80, 48271;
	mov.b64 	%rd81, 1;
$L__BB2_16:
	and.b64  	%rd51, %rd79, 1;
	setp.eq.b64 	%p42, %rd51, 1;
	not.pred 	%p43, %p42;
	@%p43 bra 	$L__BB2_18;
	mul.lo.s64 	%rd52, %rd81, %rd80;
	mul.hi.u64 	%rd53, %rd52, 8589934597;
	sub.s64 	%rd54, %rd52, %rd53;
	shr.u64 	%rd55, %rd54, 1;
	add.s64 	%rd56, %rd55, %rd53;
	shr.u64 	%rd57, %rd56, 30;
	mul.lo.s64 	%rd58, %rd57, 2147483647;
	sub.s64 	%rd81, %rd52, %rd58;
$L__BB2_18:
	shr.u64 	%rd17, %rd79, 1;
	mul.lo.s64 	%rd59, %rd80, %rd80;
	mul.hi.u64 	%rd60, %rd59, -9223372032559808509;
	shr.u64 	%rd61, %rd60, 30;
	mul.lo.s64 	%rd62, %rd61, 2147483647;
	sub.s64 	%rd80, %rd59, %rd62;
	setp.gt.u64 	%p44, %rd79, 1;
	mov.u64 	%rd79, %rd17;
	@%p44 bra 	$L__BB2_16;
$L__BB2_19:
	setp.lt.s32 	%p45, %r10, 0;
	setp.eq.s32 	%p46, %r11, 1062207488;
	cvt.u64.u32 	%rd63, %r138;
	mul.lo.s64 	%rd64, %rd81, %rd63;
	mul.hi.u64 	%rd65, %rd64, 8589934597;
	sub.s64 	%rd66, %rd64, %rd65;
	shr.u64 	%rd67, %rd66, 1;
	add.s64 	%rd68, %rd67, %rd65;
	shr.u64 	%rd69, %rd68, 30;
	cvt.u32.u64 	%r90, %rd69;
	mov.b64 	%rd70, 2147483647;
	cvt.u32.u64 	%r91, %rd70;
	mul.lo.s32 	%r92, %r90, %r91;
	cvt.u32.u64 	%r93, %rd64;
	sub.s32 	%r94, %r93, %r92;
	mul.hi.u32 	%r95, %r94, 1581746633;
	shr.u32 	%r96, %r95, 14;
	mul.lo.s32 	%r97, %r96, 44488;
	sub.s32 	%r98, %r94, %r97;
	mul.lo.s32 	%r99, %r98, 48271;
	mul.lo.s32 	%r100, %r96, 3399;
	setp.lt.u32 	%p48, %r99, %r100;
	xor.b32  	%r101, %r100, 2147483647;
	neg.s32 	%r102, %r100;
	selp.b32 	%r103, %r101, %r102, %p48;
	add.s32 	%r104, %r103, %r99;
	add.s32 	%r105, %r104, -1;
	cvt.rn.f64.u32 	%fd56, %r105;
	div.rn.f64 	%fd57, %fd56, 0d41DFFFFFFF800000;
	fma.rn.f64 	%fd18, %fd4, %fd57, %fd1;
	mul.hi.u32 	%r106, %r104, -1131474031;
	shr.u32 	%r107, %r106, 15;
	mul.lo.s32 	%r108, %r107, 44488;
	sub.s32 	%r109, %r104, %r108;
	mul.lo.s32 	%r110, %r109, 48271;
	mul.lo.s32 	%r111, %r107, 3399;
	setp.lt.u32 	%p49, %r110, %r111;
	xor.b32  	%r112, %r111, 2147483647;
	neg.s32 	%r113, %r111;
	selp.b32 	%r114, %r112, %r113, %p49;
	add.s32 	%r138, %r114, %r110;
	add.s32 	%r115, %r138, -1;
	cvt.rn.f64.u32 	%fd58, %r115;
	div.rn.f64 	%fd59, %fd58, 0d41DFFFFFFF800000;
	fma.rn.f64 	%fd19, %fd4, %fd59, %fd1;
	{
	.reg .b32 %temp; 
	mov.b64 	{%temp, %r27}, %fd18;
	}
	abs.f64 	%fd20, %fd18;
	{ // callseq 2, 0
	.param .b64 param0;
	st.param.f64 	[param0], %fd20;
	.param .b64 retval0;
	call.uni (retval0), 
	__internal_accurate_pow, 
	(
	param0
	);
	ld.param.f64 	%fd60, [retval0];
	} // callseq 2
	setp.lt.s32 	%p50, %r27, 0;
	neg.f64 	%fd62, %fd60;
	selp.f64 	%fd63, %fd62, %fd60, %p46;
	selp.f64 	%fd64, %fd63, %fd60, %p50;
	setp.eq.f64 	%p51, %fd18, 0d0000000000000000;
	selp.b32 	%r116, %r27, 0, %p46;
	or.b32  	%r117, %r116, 2146435072;
	selp.b32 	%r118, %r117, %r116, %p45;
	mov.b32 	%r119, 0;
	mov.b64 	%fd65, {%r119, %r118};
	selp.f64 	%fd81, %fd65, %fd64, %p51;
	add.f64 	%fd66, %fd18, 0d4000000000000000;
	{
	.reg .b32 %temp; 
	mov.b64 	{%temp, %r120}, %fd66;
	}
	and.b32  	%r121, %r120, 2146435072;
	setp.ne.s32 	%p52, %r121, 2146435072;
	@%p52 bra 	$L__BB2_32;
	setp.num.f64 	%p53, %fd18, %fd18;
	@%p53 bra 	$L__BB2_30;
	mov.f64 	%fd67, 0d4000000000000000;
	add.rn.f64 	%fd81, %fd18, %fd67;
	bra.uni 	$L__BB2_32;
$L__BB2_22:
	setp.neu.f64 	%p21, %fd7, 0d7FF0000000000000;
	@%p21 bra 	$L__BB2_24;
	setp.lt.s32 	%p22, %r19, 0;
	selp.b32 	%r74, %r8, %r7, %p1;
	selp.b32 	%r75, %r74, %r7, %p22;
	mov.b32 	%r76, 0;
	mov.b64 	%fd79, {%r76, %r75};
$L__BB2_24:
	setp.lt.s32 	%p23, %r5, 0;
	setp.eq.s32 	%p24, %r6, 1062207488;
	setp.eq.f64 	%p26, %fd5, 0d3FF0000000000000;
	selp.f64 	%fd12, 0d3FF0000000000000, %fd79, %p26;
	{
	.reg .b32 %temp; 
	mov.b64 	{%temp, %r20}, %fd6;
	}
	abs.f64 	%fd13, %fd6;
	{ // callseq 1, 0
	.param .b64 param0;
	st.param.f64 	[param0], %fd13;
	.param .b64 retval0;
	call.uni (retval0), 
	__internal_accurate_pow, 
	(
	param0
	);
	ld.param.f64 	%fd44, [retval0];
	} // callseq 1
	setp.lt.s32 	%p27, %r20, 0;
	neg.f64 	%fd46, %fd44;
	selp.f64 	%fd47, %fd46, %fd44, %p24;
	selp.f64 	%fd48, %fd47, %fd44, %p27;
	setp.eq.f64 	%p28, %fd6, 0d0000000000000000;
	selp.b32 	%r77, %r20, 0, %p24;
	or.b32  	%r78, %r77, 2146435072;
	selp.b32 	%r79, %r78, %r77, %p23;
	mov.b32 	%r80, 0;
	mov.b64 	%fd49, {%r80, %r79};
	selp.f64 	%fd80, %fd49, %fd48, %p28;
	add.f64 	%fd50, %fd6, 0d4000000000000000;
	{
	.reg .b32 %temp; 
	mov.b64 	{%temp, %r81}, %fd50;
	}
	and.b32  	%r82, %r81, 2146435072;
	setp.ne.s32 	%p29, %r82, 2146435072;
	@%p29 bra 	$L__BB2_29;
	setp.num.f64 	%p30, %fd6, %fd6;
	@%p30 bra 	$L__BB2_27;
	mov.f64 	%fd51, 0d4000000000000000;
	add.rn.f64 	%fd80, %fd6, %fd51;
	bra.uni 	$L__BB2_29;
$L__BB2_27:
	setp.neu.f64 	%p31, %fd13, 0d7FF0000000000000;
	@%p31 bra 	$L__BB2_29;
	setp.lt.s32 	%p32, %r20, 0;
	selp.b32 	%r83, %r8, %r7, %p1;
	selp.b32 	%r84, %r83, %r7, %p32;
	mov.b32 	%r85, 0;
	mov.b64 	%fd80, {%r85, %r84};
$L__BB2_29:
	setp.eq.f64 	%p33, %fd6, 0d3FF0000000000000;
	selp.f64 	%fd52, 0d3FF0000000000000, %fd80, %p33;
	add.f64 	%fd53, %fd12, %fd52;
	setp.le.f64 	%p34, %fd53, 0d3FF0000000000000;
	selp.f64 	%fd54, 0d3FF0000000000000, 0d0000000000000000, %p34;
	mul.wide.s32 	%rd46, %r16, 8;
	add.s64 	%rd47, %rd1, %rd46;
	st.global.f64 	[%rd47], %fd54;
	add.s32 	%r134, %r134, 1;
	setp.eq.s32 	%p35, %r134, %r31;
	@%p35 bra 	$L__BB2_39;
	bra.uni 	$L__BB2_3;
$L__BB2_30:
	setp.neu.f64 	%p54, %fd20, 0d7FF0000000000000;
	@%p54 bra 	$L__BB2_32;
	setp.lt.s32 	%p55, %r27, 0;
	selp.b32 	%r122, %r13, %r12, %p2;
	selp.b32 	%r123, %r122, %r12, %p55;
	mov.b32 	%r124, 0;
	mov.b64 	%fd81, {%r124, %r123};
$L__BB2_32:
	setp.lt.s32 	%p56, %r10, 0;
	setp.eq.s32 	%p57, %r11, 1062207488;
	setp.eq.f64 	%p59, %fd18, 0d3FF0000000000000;
	selp.f64 	%fd25, 0d3FF0000000000000, %fd81, %p59;
	{
	.reg .b32 %temp; 
	mov.b64 	{%temp, %r28}, %fd19;
	}
	abs.f64 	%fd26, %fd19;
	{ // callseq 3, 0
	.param .b64 param0;
	st.param.f64 	[param0], %fd26;
	.param .b64 retval0;
	call.uni (retval0), 
	__internal_accurate_pow, 
	(
	param0
	);
	ld.param.f64 	%fd68, [retval0];
	} // callseq 3
	setp.lt.s32 	%p60, %r28, 0;
	neg.f64 	%fd70, %fd68;
	selp.f64 	%fd71, %fd70, %fd68, %p57;
	selp.f64 	%fd72, %fd71, %fd68, %p60;
	setp.eq.f64 	%p61, %fd19, 0d0000000000000000;
	selp.b32 	%r125, %r28, 0, %p57;
	or.b32  	%r126, %r125, 2146435072;
	selp.b32 	%r127, %r126, %r125, %p56;
	mov.b32 	%r128, 0;
	mov.b64 	%fd73, {%r128, %r127};
	selp.f64 	%fd82, %fd73, %fd72, %p61;
	add.f64 	%fd74, %fd19, 0d4000000000000000;
	{
	.reg .b32 %temp; 
	mov.b64 	{%temp, %r129}, %fd74;
	}
	and.b32  	%r130, %r129, 2146435072;
	setp.ne.s32 	%p62, %r130, 2146435072;
	@%p62 bra 	$L__BB2_37;
	setp.num.f64 	%p63, %fd19, %fd19;
	@%p63 bra 	$L__BB2_35;
	mov.f64 	%fd75, 0d4000000000000000;
	add.rn.f64 	%fd82, %fd19, %fd75;
	bra.uni 	$L__BB2_37;
$L__BB2_35:
	setp.neu.f64 	%p64, %fd26, 0d7FF0000000000000;
	@%p64 bra 	$L__BB2_37;
	setp.lt.s32 	%p65, %r28, 0;
	selp.b32 	%r131, %r13, %r12, %p2;
	selp.b32 	%r132, %r131, %r12, %p65;
	mov.b32 	%r133, 0;
	mov.b64 	%fd82, {%r133, %r132};
$L__BB2_37:
	setp.eq.f64 	%p66, %fd19, 0d3FF0000000000000;
	selp.f64 	%fd76, 0d3FF0000000000000, %fd82, %p66;
	add.f64 	%fd77, %fd25, %fd76;
	setp.le.f64 	%p67, %fd77, 0d3FF0000000000000;
	selp.f64 	%fd78, 0d3FF0000000000000, 0d0000000000000000, %p67;
	mul.wide.s32 	%rd71, %r24, 8;
	add.s64 	%rd72, %rd1, %rd71;
	st.global.f64 	[%rd72], %fd78;
$L__BB2_38:
	add.s32 	%r136, %r136, 1;
	setp.ne.s32 	%p68, %r136, %r31;
	@%p68 bra 	$L__BB2_13;
$L__BB2_39:
	ret;

}
	// .globl	_ZN3cub18CUB_300001_SM_10006detail9transform16transform_kernelINS2_10policy_hubILb1EN4cuda3std3__45tupleIJN6thrust24THRUST_300001_SM_1000_NS17counting_iteratorIiNSA_11use_defaultESC_SC_EEEEEE10policy1000El10raw_accessNSA_6detail15normal_iteratorINSA_10device_ptrIdEEEEJSD_EEEvT0_iT1_T2_DpNS2_10kernel_argIT3_EE
.visible .entry _ZN3cub18CUB_300001_SM_10006detail9transform16transform_kernelINS2_10policy_hubILb1EN4cuda3std3__45tupleIJN6thrust24THRUST_300001_SM_1000_NS17counting_iteratorIiNSA_11use_defaultESC_SC_EEEEEE10policy1000El10raw_accessNSA_6detail15normal_iteratorINSA_10device_ptrIdEEEEJSD_EEEvT0_iT1_T2_DpNS2_10kernel_argIT3_EE(
	.param .u64 _ZN3cub18CUB_300001_SM_10006detail9transform16transform_kernelINS2_10policy_hubILb1EN4cuda3std3__45tupleIJN6thrust24THRUST_300001_SM_1000_NS17counting_iteratorIiNSA_11use_defaultESC_SC_EEEEEE10policy1000El10raw_accessNSA_6detail15normal_iteratorINSA_10device_ptrIdEEEEJSD_EEEvT0_iT1_T2_DpNS2_10kernel_argIT3_EE_param_0,
	.param .u32 _ZN3cub18CUB_300001_SM_10006detail9transform16transform_kernelINS2_10policy_hubILb1EN4cuda3std3__45tupleIJN6thrust24THRUST_300001_SM_1000_NS17counting_iteratorIiNSA_11use_defaultESC_SC_EEEEEE10policy1000El10raw_accessNSA_6detail15normal_iteratorINSA_10device_ptrIdEEEEJSD_EEEvT0_iT1_T2_DpNS2_10kernel_argIT3_EE_param_1,
	.param .align 8 .b8 _ZN3cub18CUB_300001_SM_10006detail9transform16transform_kernelINS2_10policy_hubILb1EN4cuda3std3__45tupleIJN6thrust24THRUST_300001_SM_1000_NS17counting_iteratorIiNSA_11use_defaultESC_SC_EEEEEE10policy1000El10raw_accessNSA_6detail15normal_iteratorINSA_10device_ptrIdEEEEJSD_EEEvT0_iT1_T2_DpNS2_10kernel_argIT3_EE_param_2[24],
	.param .align 8 .b8 _ZN3cub18CUB_300001_SM_10006detail9transform16transform_kernelINS2_10policy_hubILb1EN4cuda3std3__45tupleIJN6thrust24THRUST_300001_SM_1000_NS17counting_iteratorIiNSA_11use_defaultESC_SC_EEEEEE10policy1000El10raw_accessNSA_6detail15normal_iteratorINSA_10device_ptrIdEEEEJSD_EEEvT0_iT1_T2_DpNS2_10kernel_argIT3_EE_param_3[8],
	.param .align 8 .b8 _ZN3cub18CUB_300001_SM_10006detail9transform16transform_kernelINS2_10policy_hubILb1EN4cuda3std3__45tupleIJN6thrust24THRUST_300001_SM_1000_NS17counting_iteratorIiNSA_11use_defaultESC_SC_EEEEEE10policy1000El10raw_accessNSA_6detail15normal_iteratorINSA_10device_ptrIdEEEEJSD_EEEvT0_iT1_T2_DpNS2_10kernel_argIT3_EE_param_4[16]
)
.maxntid 128
{
	.reg .pred 	%p<69>;
	.reg .b32 	%r<137>;
	.reg .b64 	%rd<89>;
	.reg .b64 	%fd<83>;

	ld.param.u32 	%r136, [_ZN3cub18CUB_300001_SM_10006detail9transform16transform_kernelINS2_10policy_hubILb1EN4cuda3std3__45tupleIJN6thrust24THRUST_300001_SM_1000_NS17counting_iteratorIiNSA_11use_defaultESC_SC_EEEEEE10policy1000El10raw_accessNSA_6detail15normal_iteratorINSA_10device_ptrIdEEEEJSD_EEEvT0_iT1_T2_DpNS2_10kernel_argIT3_EE_param_2];
	ld.param.f64 	%fd1, [_ZN3cub18CUB_300001_SM_10006detail9transform16transform_kernelINS2_10policy_hubILb1EN4cuda3std3__45tupleIJN6thrust24THRUST_300001_SM_1000_NS17counting_iteratorIiNSA_11use_defaultESC_SC_EEEEEE10policy1000El10raw_accessNSA_6detail15normal_iteratorINSA_10device_ptrIdEEEEJSD_EEEvT0_iT1_T2_DpNS2_10kernel_argIT3_EE_param_2+8];
	ld.param.f64 	%fd2, [_ZN3cub18CUB_300001_SM_10006detail9transform16transform_kernelINS2_10policy_hubILb1EN4cuda3std3__45tupleIJN6thrust24THRUST_300001_SM_1000_NS17counting_iteratorIiNSA_11use_defaultESC_SC_EEEEEE10policy1000El10raw_accessNSA_6detail15normal_iteratorINSA_10device_ptrIdEEEEJSD_EEEvT0_iT1_T2_DpNS2_10kernel_argIT3_EE_param_2+16];
	ld.param.u32 	%r32, [_ZN3cub18CUB_300001_SM_10006detail9transform16transform_kernelINS2_10policy_hubILb1EN4cuda3std3__45tupleIJN6thrust24THRUST_300001_SM_1000_NS17counting_iteratorIiNSA_11use_defaultESC_SC_EEEEEE10policy1000El10raw_accessNSA_6detail15normal_iteratorINSA_10device_ptrIdEEEEJSD_EEEvT0_iT1_T2_DpNS2_10kernel_argIT3_EE_param_4];
	ld.param.u64 	%rd20, [_ZN3cub18CUB_300001_SM_10006detail9transform16transform_kernelINS2_10policy_hubILb1EN4cuda3std3__45tupleIJN6thrust24THRUST_300001_SM_1000_NS17counting_iteratorIiNSA_11use_defaultESC_SC_EEEEEE10policy1000El10raw_accessNSA_6detail15normal_iteratorINSA_10device_ptrIdEEEEJSD_EEEvT0_iT1_T2_DpNS2_10kernel_argIT3_EE_param_0];
	ld.param.u64 	%rd21, [_ZN3cub18CUB_300001_SM_10006detail9transform16transform_kernelINS2_10policy_hubILb1EN4cuda3std3__45tupleIJN6thrust24THRUST_300001_SM_1000_NS17counting_iteratorIiNSA_11use_defaultESC_SC_EEEEEE10policy1000El10raw_accessNSA_6detail15normal_iteratorINSA_10device_ptrIdEEEEJSD_EEEvT0_iT1_T2_DpNS2_10kernel_argIT3_EE_param_3];
	ld.param.u32 	%r31, [_ZN3cub18CUB_300001_SM_10006detail9transform16transform_kernelINS2_10policy_hubILb1EN4cuda3std3__45tupleIJN6thrust24THRUST_300001_SM_1000_NS17counting_iteratorIiNSA_11use_defaultESC_SC_EEEEEE10policy1000El10raw_accessNSA_6detail15normal_iteratorINSA_10device_ptrIdEEEEJSD_EEEvT0_iT1_T2_DpNS2_10kernel_argIT3_EE_param_1];
	cvta.to.global.u64 	%rd22, %rd21;
	shl.b32 	%r33, %r31, 7;
	mov.u32 	%r34, %ctaid.x;
	cvt.u64.u32 	%rd23, %r34;
	cvt.s64.s32 	%rd24, %r33;
	mul.lo.s64 	%rd25, %rd24, %rd23;
	sub.s64 	%rd26, %rd20, %rd25;
	min.s64 	%rd27, %rd26, %rd24;
	cvt.u32.u64 	%r2, %rd27;
	cvt.u32.u64 	%r35, %rd25;
	add.s32 	%r3, %r32, %r35;
	shl.b64 	%rd28, %rd25, 3;
	add.s64 	%rd1, %rd22, %rd28;
	setp.eq.s32 	%p3, %r33, %r2;
	@%p3 bra 	$L__BB3_12;
	setp.lt.s32 	%p4, %r31, 1;
	@%p4 bra 	$L__BB3_39;
	mov.u32 	%r4, %tid.x;
	sub.f64 	%fd3, %fd2, %fd1;
	mov.f64 	%fd31, 0d4000000000000000;
	{
	.reg .b32 %temp; 
	mov.b64 	{%temp, %r5}, %fd31;
	}
	and.b32  	%r6, %r5, 2146435072;
	setp.eq.s32 	%p5, %r6, 1062207488;
	setp.lt.s32 	%p6, %r5, 0;
	selp.b32 	%r7, 0, 2146435072, %p6;
	and.b32  	%r37, %r5, 2147483647;
	setp.ne.s32 	%p7, %r37, 1071644672;
	and.pred  	%p1, %p5, %p7;
	or.b32  	%r8, %r7, -2147483648;
	mov.b32 	%r134, 0;
$L__BB3_3:
	shl.b32 	%r38, %r134, 7;
	add.s32 	%r24, %r38, %r4;
	setp.ge.s32 	%p8, %r24, %r2;
	@%p8 bra 	$L__BB3_38;
	add.s32 	%r25, %r24, %r3;
	setp.eq.s32 	%p9, %r25, 0;
	mov.b64 	%rd87, 1;
	@%p9 bra 	$L__BB3_9;
	shl.b32 	%r39, %r25, 1;
	cvt.s64.s32 	%rd85, %r39;
	mov.b64 	%rd86, 48271;
	mov.b64 	%rd87, 1;
$L__BB3_6:
	and.b64  	%rd32, %rd85, 1;
	setp.eq.b64 	%p10, %rd32, 1;
	not.pred 	%p11, %p10;
	@%p11 bra 	$L__BB3_8;
	mul.lo.s64 	%rd33, %rd87, %rd86;
	mul.hi.u64 	%rd34, %rd33, 8589934597;
	sub.s64 	%rd35, %rd33, %rd34;
	shr.u64 	%rd36, %rd35, 1;
	add.s64 	%rd37, %rd36, %rd34;
	shr.u64 	%rd38, %rd37, 30;
	mul.lo.s64 	%rd39, %rd38, 2147483647;
	sub.s64 	%rd87, %rd33, %rd39;
$L__BB3_8:
	shr.u64 	%rd17, %rd85, 1;
	mul.lo.s64 	%rd40, %rd86, %rd86;
	mul.hi.u64 	%rd41, %rd40, -9223372032559808509;
	shr.u64 	%rd42, %rd41, 30;
	mul.lo.s64 	%rd43, %rd42, 2147483647;
	sub.s64 	%rd86, %rd40, %rd43;
	setp.gt.u64 	%p12, %rd85, 1;
	mov.u64 	%rd85, %rd17;
	@%p12 bra 	$L__BB3_6;
$L__BB3_9:
	setp.lt.s32 	%p13, %r5, 0;
	setp.eq.s32 	%p14, %r6, 1062207488;
	cvt.u64.u32 	%rd44, %r136;
	mul.lo.s64 	%rd45, %rd87, %rd44;
	mul.hi.u64 	%rd46, %rd45, 8589934597;
	sub.s64 	%rd47, %rd45, %rd46;
	shr.u64 	%rd48, %rd47, 1;
	add.s64 	%rd49, %rd48, %rd46;
	shr.u64 	%rd50, %rd49, 30;
	cvt.u32.u64 	%r40, %rd50;
	mov.b64 	%rd51, 2147483647;
	cvt.u32.u64 	%r41, %rd51;
	mul.lo.s32 	%r42, %r40, %r41;
	cvt.u32.u64 	%r43, %rd45;
	sub.s32 	%r44, %r43, %r42;
	mul.hi.u32 	%r45, %r44, 1581746633;
	shr.u32 	%r46, %r45, 14;
	mul.lo.s32 	%r47, %r46, 44488;
	sub.s32 	%r48, %r44, %r47;
	mul.lo.s32 	%r49, %r48, 48271;
	mul.lo.s32 	%r50, %r46, 3399;
	setp.lt.u32 	%p16, %r49, %r50;
	xor.b32  	%r51, %r50, 2147483647;
	neg.s32 	%r52, %r50;
	selp.b32 	%r53, %r51, %r52, %p16;
	add.s32 	%r54, %r53, %r49;
	add.s32 	%r55, %r54, -1;
	cvt.rn.f64.u32 	%fd32, %r55;
	div.rn.f64 	%fd33, %fd32, 0d41DFFFFFFF800000;
	fma.rn.f64 	%fd18, %fd3, %fd33, %fd1;
	mul.hi.u32 	%r56, %r54, -1131474031;
	shr.u32 	%r57, %r56, 15;
	mul.lo.s32 	%r58, %r57, 44488;
	sub.s32 	%r59, %r54, %r58;
	mul.lo.s32 	%r60, %r59, 48271;
	mul.lo.s32 	%r61, %r57, 3399;
	setp.lt.u32 	%p17, %r60, %r61;
	xor.b32  	%r62, %r61, 2147483647;
	neg.s32 	%r63, %r61;
	selp.b32 	%r64, %r62, %r63, %p17;
	add.s32 	%r136, %r64, %r60;
	add.s32 	%r65, %r136, -1;
	cvt.rn.f64.u32 	%fd34, %r65;
	div.rn.f64 	%fd35, %fd34, 0d41DFFFFFFF800000;
	fma.rn.f64 	%fd19, %fd3, %fd35, %fd1;
	{
	.reg .b32 %temp; 
	mov.b64 	{%temp, %r27}, %fd18;
	}
	abs.f64 	%fd20, %fd18;
	{ // callseq 4, 0
	.param .b64 param0;
	st.param.f64 	[param0], %fd20;
	.param .b64 retval0;
	call.uni (retval0), 
	__internal_accurate_pow, 
	(
	param0
	);
	ld.param.f64 	%fd36, [retval0];
	} // callseq 4
	setp.lt.s32 	%p18, %r27, 0;
	neg.f64 	%fd38, %fd36;
	selp.f64 	%fd39, %fd38, %fd36, %p14;
	selp.f64 	%fd40, %fd39, %fd36, %p18;
	setp.eq.f64 	%p19, %fd18, 0d0000000000000000;
	selp.b32 	%r66, %r27, 0, %p14;
	or.b32  	%r67, %r66, 2146435072;
	selp.b32 	%r68, %r67, %r66, %p13;
	mov.b32 	%r69, 0;
	mov.b64 	%fd41, {%r69, %r68};
	selp.f64 	%fd81, %fd41, %fd40, %p19;
	add.f64 	%fd42, %fd18, 0d4000000000000000;
	{
	.reg .b32 %temp; 
	mov.b64 	{%temp, %r70}, %fd42;
	}
	and.b32  	%r71, %r70, 2146435072;
	setp.ne.s32 	%p20, %r71, 2146435072;
	@%p20 bra 	$L__BB3_32;
	setp.num.f64 	%p21, %fd18, %fd18;
	@%p21 bra 	$L__BB3_30;
	mov.f64 	%fd43, 0d4000000000000000;
	add.rn.f64 	%fd81, %fd18, %fd43;
	bra.uni 	$L__BB3_32;
$L__BB3_12:
	setp.lt.s32 	%p37, %r31, 1;
	@%p37 bra 	$L__BB3_39;
	mov.u32 	%r9, %tid.x;
	sub.f64 	%fd4, %fd2, %fd1;
	mov.f64 	%fd55, 0d4000000000000000;
	{
	.reg .b32 %temp; 
	mov.b64 	{%temp, %r10}, %fd55;
	}
	and.b32  	%r11, %r10, 2146435072;
	setp.eq.s32 	%p38, %r11, 1062207488;
	setp.lt.s32 	%p39, %r10, 0;
	selp.b32 	%r12, 0, 2146435072, %p39;
	and.b32  	%r85, %r10, 2147483647;
	setp.ne.s32 	%p40, %r85, 1071644672;
	and.pred  	%p2, %p38, %p40;
	or.b32  	%r13, %r12, -2147483648;
	mov.b32 	%r132, 0;
$L__BB3_14:
	shl.b32 	%r86, %r132, 7;
	add.s32 	%r16, %r86, %r9;
	add.s32 	%r17, %r16, %r3;
	setp.eq.s32 	%p41, %r17, 0;
	mov.b64 	%rd82, 1;
	@%p41 bra 	$L__BB3_19;
	shl.b32 	%r87, %r17, 1;
	cvt.s64.s32 	%rd80, %r87;
	mov.b64 	%rd81, 48271;
	mov.b64 	%rd82, 1;
$L__BB3_16:
	and.b64  	%rd57, %rd80, 1;
	setp.eq.b64 	%p42, %rd57, 1;
	not.pred 	%p43, %p42;
	@%p43 bra 	$L__BB3_18;
	mul.lo.s64 	%rd58, %rd82, %rd81;
	mul.hi.u64 	%rd59, %rd58, 8589934597;
	sub.s64 	%rd60, %rd58, %rd59;
	shr.u64 	%rd61, %rd60, 1;
	add.s64 	%rd62, %rd61, %rd59;
	shr.u64 	%rd63, %rd62, 30;
	mul.lo.s64 	%rd64, %rd63, 2147483647;
	sub.s64 	%rd82, %rd58, %rd64;
$L__BB3_18:
	shr.u64 	%rd8, %rd80, 1;
	mul.lo.s64 	%rd65, %rd81, %rd81;
	mul.hi.u64 	%rd66, %rd65, -9223372032559808509;
	shr.u64 	%rd67, %rd66, 30;
	mul.lo.s64 	%rd68, %rd67, 2147483647;
	sub.s64 	%rd81, %rd65, %rd68;
	setp.gt.u64 	%p44, %rd80, 1;
	mov.u64 	%rd80, %rd8;
	@%p44 bra 	$L__BB3_16;
$L__BB3_19:
	setp.lt.s32 	%p45, %r10, 0;
	setp.eq.s32 	%p46, %r11, 1062207488;
	cvt.u64.u32 	%rd69, %r136;
	mul.lo.s64 	%rd70, %rd82, %rd69;
	mul.hi.u64 	%rd71, %rd70, 8589934597;
	sub.s64 	%rd72, %rd70, %rd71;
	shr.u64 	%rd73, %rd72, 1;
	add.s64 	%rd74, %rd73, %rd71;
	shr.u64 	%rd75, %rd74, 30;
	cvt.u32.u64 	%r88, %rd75;
	mov.b64 	%rd76, 2147483647;
	cvt.u32.u64 	%r89, %rd76;
	mul.lo.s32 	%r90, %r88, %r89;
	cvt.u32.u64 	%r91, %rd70;
	sub.s32 	%r92, %r91, %r90;
	mul.hi.u32 	%r93, %r92, 1581746633;
	shr.u32 	%r94, %r93, 14;
	mul.lo.s32 	%r95, %r94, 44488;
	sub.s32 	%r96, %r92, %r95;
	mul.lo.s32 	%r97, %r96, 48271;
	mul.lo.s32 	%r98, %r94, 3399;
	setp.lt.u32 	%p48, %r97, %r98;
	xor.b32  	%r99, %r98, 2147483647;
	neg.s32 	%r100, %r98;
	selp.b32 	%r101, %r99, %r100, %p48;
	add.s32 	%r102, %r101, %r97;
	add.s32 	%r103, %r102, -1;
	cvt.rn.f64.u32 	%fd56, %r103;
	div.rn.f64 	%fd57, %fd56, 0d41DFFFFFFF800000;
	fma.rn.f64 	%fd5, %fd4, %fd57, %fd1;
	mul.hi.u32 	%r104, %r102, -1131474031;
	shr.u32 	%r105, %r104, 15;
	mul.lo.s32 	%r106, %r105, 44488;
	sub.s32 	%r107, %r102, %r106;
	mul.lo.s32 	%r108, %r107, 48271;
	mul.lo.s32 	%r109, %r105, 3399;
	setp.lt.u32 	%p49, %r108, %r109;
	xor.b32  	%r110, %r109, 2147483647;
	neg.s32 	%r111, %r109;
	selp.b32 	%r112, %r110, %r111, %p49;
	add.s32 	%r136, %r112, %r108;
	add.s32 	%r113, %r136, -1;
	cvt.rn.f64.u32 	%fd58, %r113;
	div.rn.f64 	%fd59, %fd58, 0d41DFFFFFFF800000;
	fma.rn.f64 	%fd6, %fd4, %fd59, %fd1;
	{
	.reg .b32 %temp; 
	mov.b64 	{%temp, %r19}, %fd5;
	}
	abs.f64 	%fd7, %fd5;
	{ // callseq 6, 0
	.param .b64 param0;
	st.param.f64 	[param0], %fd7;
	.param .b64 retval0;
	call.uni (retval0), 
	__internal_accurate_pow, 
	(
	param0
	);
	ld.param.f64 	%fd60, [retval0];
	} // callseq 6
	setp.lt.s32 	%p50, %r19, 0;
	neg.f64 	%fd62, %fd60;
	selp.f64 	%fd63, %fd62, %fd60, %p46;
	selp.f64 	%fd64, %fd63, %fd60, %p50;
	setp.eq.f64 	%p51, %fd5, 0d0000000000000000;
	selp.b32 	%r114, %r19, 0, %p46;
	or.b32  	%r115, %r114, 2146435072;
	selp.b32 	%r116, %r115, %r114, %p45;
	mov.b32 	%r117, 0;
	mov.b64 	%fd65, {%r117, %r116};
	selp.f64 	%fd79, %fd65, %fd64, %p51;
	add.f64 	%fd66, %fd5, 0d4000000000000000;
	{
	.reg .b32 %temp; 
	mov.b64 	{%temp, %r118}, %fd66;
	}
	and.b32  	%r119, %r118, 2146435072;
	setp.ne.s32 	%p52, %r119, 2146435072;
	@%p52 bra 	$L__BB3_24;
	setp.num.f64 	%p53, %fd5, %fd5;
	@%p53 bra 	$L__BB3_22;
	mov.f64 	%fd67, 0d4000000000000000;
	add.rn.f64 	%fd79, %fd5, %fd67;
	bra.uni 	$L__BB3_24;
$L__BB3_22:
	setp.neu.f64 	%p54, %fd7, 0d7FF0000000000000;
	@%p54 bra 	$L__BB3_24;
	setp.lt.s32 	%p55, %r19, 0;
	selp.b32 	%r120, %r13, %r12, %p2;
	selp.b32 	%r121, %r120, %r12, %p55;
	mov.b32 	%r122, 0;
	mov.b64 	%fd79, {%r122, %r121};
$L__BB3_24:
	setp.lt.s32 	%p56, %r10, 0;
	setp.eq.s32 	%p57, %r11, 1062207488;
	setp.eq.f64 	%p59, %fd5, 0d3FF0000000000000;
	selp.f64 	%fd12, 0d3FF0000000000000, %fd79, %p59;
	{
	.reg .b32 %temp; 
	mov.b64 	{%temp, %r20}, %fd6;
	}
	abs.f64 	%fd13, %fd6;
	{ // callseq 7, 0
	.param .b64 param0;
	st.param.f64 	[param0], %fd13;
	.param .b64 retval0;
	call.uni (retval0), 
	__internal_accurate_pow, 
	(
	param0
	);
	ld.param.f64 	%fd68, [retval0];
	} // callseq 7
	setp.lt.s32 	%p60, %r20, 0;
	neg.f64 	%fd70, %fd68;
	selp.f64 	%fd71, %fd70, %fd68, %p57;
	selp.f64 	%fd72, %fd71, %fd68, %p60;
	setp.eq.f64 	%p61, %fd6, 0d0000000000000000;
	selp.b32 	%r123, %r20, 0, %p57;
	or.b32  	%r124, %r123, 2146435072;
	selp.b32 	%r125, %r124, %r123, %p56;
	mov.b32 	%r126, 0;
	mov.b64 	%fd73, {%r126, %r125};
	selp.f64 	%fd80, %fd73, %fd72, %p61;
	add.f64 	%fd74, %fd6, 0d4000000000000000;
	{
	.reg .b32 %temp; 
	mov.b64 	{%temp, %r127}, %fd74;
	}
	and.b32  	%r128, %r127, 2146435072;
	setp.ne.s32 	%p62, %r128, 2146435072;
	@%p62 bra 	$L__BB3_29;
	setp.num.f64 	%p63, %fd6, %fd6;
	@%p63 bra 	$L__BB3_27;
	mov.f64 	%fd75, 0d4000000000000000;
	add.rn.f64 	%fd80, %fd6, %fd75;
	bra.uni 	$L__BB3_29;
$L__BB3_27:
	setp.neu.f64 	%p64, %fd13, 0d7FF0000000000000;
	@%p64 bra 	$L__BB3_29;
	setp.lt.s32 	%p65, %r20, 0;
	selp.b32 	%r129, %r13, %r12, %p2;
	selp.b32 	%r130, %r129, %r12, %p65;
	mov.b32 	%r131, 0;
	mov.b64 	%fd80, {%r131, %r130};
$L__BB3_29:
	setp.eq.f64 	%p66, %fd6, 0d3FF0000000000000;
	selp.f64 	%fd76, 0d3FF0000000000000, %fd80, %p66;
	add.f64 	%fd77, %fd12, %fd76;
	setp.le.f64 	%p67, %fd77, 0d3FF0000000000000;
	selp.f64 	%fd78, 0d3FF0000000000000, 0d0000000000000000, %p67;
	mul.wide.s32 	%rd77, %r16, 8;
	add.s64 	%rd78, %rd1, %rd77;
	st.global.f64 	[%rd78], %fd78;
	add.s32 	%r132, %r132, 1;
	setp.eq.s32 	%p68, %r132, %r31;
	@%p68 bra 	$L__BB3_39;
	bra.uni 	$L__BB3_14;
$L__BB3_30:
	setp.neu.f64 	%p22, %fd20, 0d7FF0000000000000;
	@%p22 bra 	$L__BB3_32;
	setp.lt.s32 	%p23, %r27, 0;
	selp.b32 	%r72, %r8, %r7, %p1;
	selp.b32 	%r73, %r72, %r7, %p23;
	mov.b32 	%r74, 0;
	mov.b64 	%fd81, {%r74, %r73};
$L__BB3_32:
	setp.lt.s32 	%p24, %r5, 0;
	setp.eq.s32 	%p25, %r6, 1062207488;
	setp.eq.f64 	%p27, %fd18, 0d3FF0000000000000;
	selp.f64 	%fd25, 0d3FF0000000000000, %fd81, %p27;
	{
	.reg .b32 %temp; 
	mov.b64 	{%temp, %r28}, %fd19;
	}
	abs.f64 	%fd26, %fd19;
	{ // callseq 5, 0
	.param .b64 param0;
	st.param.f64 	[param0], %fd26;
	.param .b64 retval0;
	call.uni (retval0), 
	__internal_accurate_pow, 
	(
	param0
	);
	ld.param.f64 	%fd44, [retval0];
	} // callseq 5
	setp.lt.s32 	%p28, %r28, 0;
	neg.f64 	%fd46, %fd44;
	selp.f64 	%fd47, %fd46, %fd44, %p25;
	selp.f64 	%fd48, %fd47, %fd44, %p28;
	setp.eq.f64 	%p29, %fd19, 0d0000000000000000;
	selp.b32 	%r75, %r28, 0, %p25;
	or.b32  	%r76, %r75, 2146435072;
	selp.b32 	%r77, %r76, %r75, %p24;
	mov.b32 	%r78, 0;
	mov.b64 	%fd49, {%r78, %r77};
	selp.f64 	%fd82, %fd49, %fd48, %p29;
	add.f64 	%fd50, %fd19, 0d4000000000000000;
	{
	.reg .b32 %temp; 
	mov.b64 	{%temp, %r79}, %fd50;
	}
	and.b32  	%r80, %r79, 2146435072;
	setp.ne.s32 	%p30, %r80, 2146435072;
	@%p30 bra 	$L__BB3_37;
	setp.num.f64 	%p31, %fd19, %fd19;
	@%p31 bra 	$L__BB3_35;
	mov.f64 	%fd51, 0d4000000000000000;
	add.rn.f64 	%fd82, %fd19, %fd51;
	bra.uni 	$L__BB3_37;
$L__BB3_35:
	setp.neu.f64 	%p32, %fd26, 0d7FF0000000000000;
	@%p32 bra 	$L__BB3_37;
	setp.lt.s32 	%p33, %r28, 0;
	selp.b32 	%r81, %r8, %r7, %p1;
	selp.b32 	%r82, %r81, %r7, %p33;
	mov.b32 	%r83, 0;
	mov.b64 	%fd82, {%r83, %r82};
$L__BB3_37:
	setp.eq.f64 	%p34, %fd19, 0d3FF0000000000000;
	selp.f64 	%fd52, 0d3FF0000000000000, %fd82, %p34;
	add.f64 	%fd53, %fd25, %fd52;
	setp.le.f64 	%p35, %fd53, 0d3FF0000000000000;
	selp.f64 	%fd54, 0d3FF0000000000000, 0d0000000000000000, %p35;
	mul.wide.s32 	%rd52, %r24, 8;
	add.s64 	%rd53, %rd1, %rd52;
	st.global.f64 	[%rd53], %fd54;
$L__BB3_38:
	add.s32 	%r134, %r134, 1;
	setp.ne.s32 	%p36, %r134, %r31;
	@%p36 bra 	$L__BB3_3;
$L__BB3_39:
	ret;

}
	// .globl	_ZN3cub18CUB_300001_SM_10006detail6reduce28DeviceReduceSingleTileKernelINS2_10policy_hubIdjN4cuda3std3__44plusIdEEE10Policy1000EN6thrust24THRUST_300001_SM_1000_NS6detail15normal_iteratorINSD_10device_ptrIdEEEEPdjS9_ddNS7_10__identityEEEvT0_T1_T2_T3_T4_T6_
.visible .entry _ZN3cub18CUB_300001_SM_10006detail6reduce28DeviceReduceSingleTileKernelINS2_10policy_hubIdjN4cuda3std3__44plusIdEEE10Policy1000EN6thrust24THRUST_300001_SM_1000_NS6detail15normal_iteratorINSD_10device_ptrIdEEEEPdjS9_ddNS7_10__identityEEEvT0_T1_T2_T3_T4_T6_(
	.param .align 8 .b8 _ZN3cub18CUB_300001_SM_10006detail6reduce28DeviceReduceSingleTileKernelINS2_10policy_hubIdjN4cuda3std3__44plusIdEEE10Policy1000EN6thrust24THRUST_300001_SM_1000_NS6detail15normal_iteratorINSD_10device_ptrIdEEEEPdjS9_ddNS7_10__identityEEEvT0_T1_T2_T3_T4_T6__param_0[8],
	.param .u64 .ptr .align 1 _ZN3cub18CUB_300001_SM_10006detail6reduce28DeviceReduceSingleTileKernelINS2_10policy_hubIdjN4cuda3std3__44plusIdEEE10Policy1000EN6thrust24THRUST_300001_SM_1000_NS6detail15normal_iteratorINSD_10device_ptrIdEEEEPdjS9_ddNS7_10__identityEEEvT0_T1_T2_T3_T4_T6__param_1,
	.param .u32 _ZN3cub18CUB_300001_SM_10006detail6reduce28DeviceReduceSingleTileKernelINS2_10policy_hubIdjN4cuda3std3__44plusIdEEE10Policy1000EN6thrust24THRUST_300001_SM_1000_NS6detail15normal_iteratorINSD_10device_ptrIdEEEEPdjS9_ddNS7_10__identityEEEvT0_T1_T2_T3_T4_T6__param_2,
	.param .align 1 .b8 _ZN3cub18CUB_300001_SM_10006detail6reduce28DeviceReduceSingleTileKernelINS2_10policy_hubIdjN4cuda3std3__44plusIdEEE10Policy1000EN6thrust24THRUST_300001_SM_1000_NS6detail15normal_iteratorINSD_10device_ptrIdEEEEPdjS9_ddNS7_10__identityEEEvT0_T1_T2_T3_T4_T6__param_3[1],
	.param .f64 _ZN3cub18CUB_300001_SM_10006detail6reduce28DeviceReduceSingleTileKernelINS2_10policy_hubIdjN4cuda3std3__44plusIdEEE10Policy1000EN6thrust24THRUST_300001_SM_1000_NS6detail15normal_iteratorINSD_10device_ptrIdEEEEPdjS9_ddNS7_10__identityEEEvT0_T1_T2_T3_T4_T6__param_4,
	.param .align 1 .b8 _ZN3cub18CUB_300001_SM_10006detail6reduce28DeviceReduceSingleTileKernelINS2_10policy_hubIdjN4cuda3std3__44plusIdEEE10Policy1000EN6thrust24THRUST_300001_SM_1000_NS6detail15normal_iteratorINSD_10device_ptrIdEEEEPdjS9_ddNS7_10__identityEEEvT0_T1_T2_T3_T4_T6__param_5[1]
)
.maxntid 640
.minnctapersm 1
{
	.reg .pred 	%p<71>;
	.reg .b32 	%r<288>;
	.reg .b64 	%rd<114>;
	.reg .b64 	%fd<380>;
	// demoted variable
	.shared .align 8 .b8 _ZZN3cub18CUB_300001_SM_10006detail6reduce28DeviceReduceSingleTileKernelINS2_10policy_hubIdjN4cuda3std3__44plusIdEEE10Policy1000EN6thrust24THRUST_300001_SM_1000_NS6detail15normal_iteratorINSD_10device_ptrIdEEEEPdjS9_ddNS7_10__identityEEEvT0_T1_T2_T3_T4_T6_E12temp_storage[192];
	ld.param.u64 	%rd9, [_ZN3cub18CUB_300001_SM_10006detail6reduce28DeviceReduceSingleTileKernelINS2_10policy_hubIdjN4cuda3std3__44plusIdEEE10Policy1000EN6thrust24THRUST_300001_SM_1000_NS6detail15normal_iteratorINSD_10device_ptrIdEEEEPdjS9_ddNS7_10__identityEEEvT0_T1_T2_T3_T4_T6__param_0];
	ld.param.u64 	%rd10, [_ZN3cub18CUB_300001_SM_10006detail6reduce28DeviceReduceSingleTileKernelINS2_10policy_hubIdjN4cuda3std3__44plusIdEEE10Policy1000EN6thrust24THRUST_300001_SM_1000_NS6detail15normal_iteratorINSD_10device_ptrIdEEEEPdjS9_ddNS7_10__identityEEEvT0_T1_T2_T3_T4_T6__param_1];
	ld.param.u32 	%r51, [_ZN3cub18CUB_300001_SM_10006detail6reduce28DeviceReduceSingleTileKernelINS2_10policy_hubIdjN4cuda3std3__44plusIdEEE10Policy1000EN6thrust24THRUST_300001_SM_1000_NS6detail15normal_iteratorINSD_10device_ptrIdEEEEPdjS9_ddNS7_10__identityEEEvT0_T1_T2_T3_T4_T6__param_2];
	ld.param.f64 	%fd42, [_ZN3cub18CUB_300001_SM_10006detail6reduce28DeviceReduceSingleTileKernelINS2_10policy_hubIdjN4cuda3std3__44plusIdEEE10Policy1000EN6thrust24THRUST_300001_SM_1000_NS6detail15normal_iteratorINSD_10device_ptrIdEEEEPdjS9_ddNS7_10__identityEEEvT0_T1_T2_T3_T4_T6__param_4];
	cvta.to.global.u64 	%rd1, %rd10;
	setp.ne.s32 	%p1, %r51, 0;
	@%p1 bra 	$L__BB4_3;
	mov.u32 	%r270, %tid.x;
	setp.ne.s32 	%p70, %r270, 0;
	@%p70 bra 	$L__BB4_52;
	st.global.f64 	[%rd1], %fd42;
	bra.uni 	$L__BB4_52;
$L__BB4_3:
	cvta.to.global.u64 	%rd2, %rd9;
	setp.gt.u32 	%p2, %r51, 5119;
	@%p2 bra 	$L__BB4_28;
	mov.u32 	%r1, %tid.x;
	setp.ge.u32 	%p24, %r1, %r51;
	mov.f64 	%fd367, 0d0000000000000000;
	mov.u32 	%r274, %r1;
	@%p24 bra 	$L__BB4_6;
	mul.wide.u32 	%rd83, %r1, 8;
	add.s64 	%rd84, %rd2, %rd83;
	ld.global.f64 	%fd367, [%rd84];
	add.s32 	%r274, %r1, 640;
$L__BB4_6:
	setp.ge.u32 	%p25, %r274, %r51;
	@%p25 bra 	$L__BB4_19;
	not.b32 	%r146, %r274;
	add.s32 	%r147, %r51, %r146;
	mul.hi.u32 	%r148, %r147, -858993459;
	shr.u32 	%r149, %r148, 9;
	add.s32 	%r4, %r149, 1;
	and.b32  	%r5, %r4, 15;
	setp.lt.u32 	%p26, %r147, 9600;
	@%p26 bra 	$L__BB4_10;
	and.b32  	%r150, %r4, 16777200;
	neg.s32 	%r272, %r150;
	mul.wide.u32 	%rd85, %r274, 8;
	add.s64 	%rd86, %rd85, %rd2;
	add.s64 	%rd112, %rd86, 40960;
$L__BB4_9:
	.pragma "nounroll";
	ld.global.f64 	%fd181, [%rd112+-40960];
	add.f64 	%fd182, %fd367, %fd181;
	ld.global.f64 	%fd183, [%rd112+-35840];
	add.f64 	%fd184, %fd182, %fd183;
	ld.global.f64 	%fd185, [%rd112+-30720];
	add.f64 	%fd186, %fd184, %fd185;
	ld.global.f64 	%fd187, [%rd112+-25600];
	add.f64 	%fd188, %fd186, %fd187;
	ld.global.f64 	%fd189, [%rd112+-20480];
	add.f64 	%fd190, %fd188, %fd189;
	ld.global.f64 	%fd191, [%rd112+-15360];
	add.f64 	%fd192, %fd190, %fd191;
	ld.global.f64 	%fd193, [%rd112+-10240];
	add.f64 	%fd194, %fd192, %fd193;
	ld.global.f64 	%fd195, [%rd112+-5120];
	add.f64 	%fd196, %fd194, %fd195;
	ld.global.f64 	%fd197, [%rd112];
	add.f64 	%fd198, %fd196, %fd197;
	ld.global.f64 	%fd199, [%rd112+5120];
	add.f64 	%fd200, %fd198, %fd199;
	ld.global.f64 	%fd201, [%rd112+10240];
	add.f64 	%fd202, %fd200, %fd201;
	ld.global.f64 	%fd203, [%rd112+15360];
	add.f64 	%fd204, %fd202, %fd203;
	ld.global.f64 	%fd205, [%rd112+20480];
	add.f64 	%fd206, %fd204, %fd205;
	ld.global.f64 	%fd207, [%rd112+25600];
	add.f64 	%fd208, %fd206, %fd207;
	ld.global.f64 	%fd209, [%rd112+30720];
	add.f64 	%fd210, %fd208, %fd209;
	ld.global.f64 	%fd211, [%rd112+35840];
	add.f64 	%fd367, %fd210, %fd211;
	add.s32 	%r274, %r274, 10240;
	add.s32 	%r272, %r272, 16;
	add.s64 	%rd112, %rd112, 81920;
	setp.ne.s32 	%p27, %r272, 0;
	@%p27 bra 	$L__BB4_9;
$L__BB4_10:
	setp.eq.s32 	%p28, %r5, 0;
	@%p28 bra 	$L__BB4_19;
	and.b32  	%r12, %r4, 7;
	setp.lt.u32 	%p29, %r5, 8;
	@%p29 bra 	$L__BB4_13;
	mul.wide.u32 	%rd87, %r274, 8;
	add.s64 	%rd88, %rd2, %rd87;
	ld.global.f64 	%fd213, [%rd88];
	add.f64 	%fd214, %fd367, %fd213;
	ld.global.f64 	%fd215, [%rd88+5120];
	add.f64 	%fd216, %fd214, %fd215;
	ld.global.f64 	%fd217, [%rd88+10240];
	add.f64 	%fd218, %fd216, %fd217;
	ld.global.f64 	%fd219, [%rd88+15360];
	add.f64 	%fd220, %fd218, %fd219;
	ld.global.f64 	%fd221, [%rd88+20480];
	add.f64 	%fd222, %fd220, %fd221;
	ld.global.f64 	%fd223, [%rd88+25600];
	add.f64 	%fd224, %fd222, %fd223;
	ld.global.f64 	%fd225, [%rd88+30720];
	add.f64 	%fd226, %fd224, %fd225;
	ld.global.f64 	%fd227, [%rd88+35840];
	add.f64 	%fd367, %fd226, %fd227;
	add.s32 	%r274, %r274, 5120;
$L__BB4_13:
	setp.eq.s32 	%p30, %r12, 0;
	@%p30 bra 	$L__BB4_19;
	and.b32  	%r15, %r4, 3;
	setp.lt.u32 	%p31, %r12, 4;
	@%p31 bra 	$L__BB4_16;
	mul.wide.u32 	%rd89, %r274, 8;
	add.s64 	%rd90, %rd2, %rd89;
	ld.global.f64 	%fd229, [%rd90];
	add.f64 	%fd230, %fd367, %fd229;
	ld.global.f64 	%fd231, [%rd90+5120];
	add.f64 	%fd232, %fd230, %fd231;
	ld.global.f64 	%fd233, [%rd90+10240];
	add.f64 	%fd234, %fd232, %fd233;
	ld.global.f64 	%fd235, [%rd90+15360];
	add.f64 	%fd367, %fd234, %fd235;
	add.s32 	%r274, %r274, 2560;
$L__BB4_16:
	setp.eq.s32 	%p32, %r15, 0;
	@%p32 bra 	$L__BB4_19;
	mul.wide.u32 	%rd91, %r274, 8;
	add.s64 	%rd113, %rd2, %rd91;
	neg.s32 	%r277, %r15;
$L__BB4_18:
	.pragma "nounroll";
	ld.global.f64 	%fd236, [%rd113];
	add.f64 	%fd367, %fd367, %fd236;
	add.s64 	%rd113, %rd113, 5120;
	add.s32 	%r277, %r277, 1;
	setp.ne.s32 	%p33, %r277, 0;
	@%p33 bra 	$L__BB4_18;
$L__BB4_19:
	setp.lt.u32 	%p34, %r51, 640;
	@%p34 bra 	$L__BB4_24;
	// begin inline asm
	mov.u32 %r214, %laneid;
	// end inline asm
	mov.b64 	%rd102, %fd367;
	mov.b64 	{%r216, %r221}, %rd102;
	mov.b32 	%r222, 1;
	mov.b32 	%r263, 31;
	mov.b32 	%r264, -1;
	// begin inline asm
	shfl.sync.down.b32 %r215, %r216, %r222, %r263, %r264;
	// end inline asm
	// begin inline asm
	shfl.sync.down.b32 %r220, %r221, %r222, %r263, %r264;
	// end inline asm
	mov.b64 	%rd103, {%r215, %r220};
	mov.b64 	%fd307, %rd103;
	setp.gt.s32 	%p62, %r214, 30;
	add.f64 	%fd308, %fd367, %fd307;
	selp.f64 	%fd309, %fd367, %fd308, %p62;
	mov.b64 	%rd104, %fd309;
	mov.b64 	{%r226, %r231}, %rd104;
	mov.b32 	%r232, 2;
	// begin inline asm
	shfl.sync.down.b32 %r225, %r226, %r232, %r263, %r264;
	// end inline asm
	// begin inline asm
	shfl.sync.down.b32 %r230, %r231, %r232, %r263, %r264;
	// end inline asm
	mov.b64 	%rd105, {%r225, %r230};
	mov.b64 	%fd310, %rd105;
	setp.gt.s32 	%p63, %r214, 29;
	add.f64 	%fd311, %fd309, %fd310;
	selp.f64 	%fd312, %fd309, %fd311, %p63;
	mov.b64 	%rd106, %fd312;
	mov.b64 	{%r236, %r241}, %rd106;
	mov.b32 	%r242, 4;
	// begin inline asm
	shfl.sync.down.b32 %r235, %r236, %r242, %r263, %r264;
	// end inline asm
	// begin inline asm
	shfl.sync.down.b32 %r240, %r241, %r242, %r263, %r264;
	// end inline asm
	mov.b64 	%rd107, {%r235, %r240};
	mov.b64 	%fd313, %rd107;
	setp.gt.s32 	%p64, %r214, 27;
	add.f64 	%fd314, %fd312, %fd313;
	selp.f64 	%fd315, %fd312, %fd314, %p64;
	mov.b64 	%rd108, %fd315;
	mov.b64 	{%r246, %r251}, %rd108;
	mov.b32 	%r252, 8;
	// begin inline asm
	shfl.sync.down.b32 %r245, %r246, %r252, %r263, %r264;
	// end inline asm
	// begin inline asm
	shfl.sync.down.b32 %r250, %r251, %r252, %r263, %r264;
	// end inline asm
	mov.b64 	%rd109, {%r245, %r250};
	mov.b64 	%fd316, %rd109;
	setp.gt.s32 	%p65, %r214, 23;
	add.f64 	%fd317, %fd315, %fd316;
	selp.f64 	%fd318, %fd315, %fd317, %p65;
	mov.b64 	%rd110, %fd318;
	mov.b64 	{%r256, %r261}, %rd110;
	mov.b32 	%r262, 16;
	// begin inline asm
	shfl.sync.down.b32 %r255, %r256, %r262, %r263, %r264;
	// end inline asm
	// begin inline asm
	shfl.sync.down.b32 %r260, %r261, %r262, %r263, %r264;
	// end inline asm
	mov.b64 	%rd111, {%r255, %r260};
	mov.b64 	%fd319, %rd111;
	setp.gt.s32 	%p66, %r214, 15;
	add.f64 	%fd16, %fd318, %fd319;
	selp.f64 	%fd379, %fd318, %fd16, %p66;
	setp.ne.s32 	%p67, %r214, 0;
	@%p67 bra 	$L__BB4_22;
	shr.u32 	%r265, %r1, 2;
	and.b32  	%r266, %r265, 248;
	mov.u32 	%r267, _ZZN3cub18CUB_300001_SM_10006detail6reduce28DeviceReduceSingleTileKernelINS2_10policy_hubIdjN4cuda3std3__44plusIdEEE10Policy1000EN6thrust24THRUST_300001_SM_1000_NS6detail15normal_iteratorINSD_10device_ptrIdEEEEPdjS9_ddNS7_10__identityEEEvT0_T1_T2_T3_T4_T6_E12temp_storage;
	add.s32 	%r268, %r267, %r266;
	st.shared.f64 	[%r268+24], %fd16;
$L__BB4_22:
	bar.sync 	0;
	setp.ne.s32 	%p68, %r1, 0;
	@%p68 bra 	$L__BB4_50;
	ld.shared.f64 	%fd320, [_ZZN3cub18CUB_300001_SM_10006detail6reduce28DeviceReduceSingleTileKernelINS2_10policy_hubIdjN4cuda3std3__44plusIdEEE10Policy1000EN6thrust24THRUST_300001_SM_1000_NS6detail15normal_iteratorINSD_10device_ptrIdEEEEPdjS9_ddNS7_10__identityEEEvT0_T1_T2_T3_T4_T6_E12temp_storage+32];
	add.f64 	%fd321, %fd379, %fd320;
	ld.shared.f64 	%fd322, [_ZZN3cub18CUB_300001_SM_10006detail6reduce28DeviceReduceSingleTileKernelINS2_10policy_hubIdjN4cuda3std3__44plusIdEEE10Policy1000EN6thrust24THRUST_300001_SM_1000_NS6detail15normal_iteratorINSD_10device_ptrIdEEEEPdjS9_ddNS7_10__identityEEEvT0_T1_T2_T3_T4_T6_E12temp_storage+40];
	add.f64 	%fd323, %fd321, %fd322;
	ld.shared.f64 	%fd324, [_ZZN3cub18CUB_300001_SM_10006detail6reduce28DeviceReduceSingleTileKernelINS2_10policy_hubIdjN4cuda3std3__44plusIdEEE10Policy1000EN6thrust24THRUST_300001_SM_1000_NS6detail15normal_iteratorINSD_10device_ptrIdEEEEPdjS9_ddNS7_10__identityEEEvT0_T1_T2_T3_T4_T6_E12temp_storage+48];
	add.f64 	%fd325, %fd323, %fd324;
	ld.shared.f64 	%fd326, [_ZZN3cub18CUB_300001_SM_10006detail6reduce28DeviceReduceSingleTileKernelINS2_10policy_hubIdjN4cuda3std3__44plusIdEEE10Policy1000EN6thrust24THRUST_300001_SM_1000_NS6detail15normal_iteratorINSD_10device_ptrIdEEEEPdjS9_ddNS7_10__identityEEEvT0_T1_T2_T3_T4_T6_E12temp_storage+56];
	add.f64 	%fd327, %fd325, %fd326;
	ld.shared.f64 	%fd328, [_ZZN3cub18CUB_300001_SM_10006detail6reduce28DeviceReduceSingleTileKernelINS2_10policy_hubIdjN4cuda3std3__44plusIdEEE10Policy1000EN6thrust24THRUST_300001_SM_1000_NS6detail15normal_iteratorINSD_10device_ptrIdEEEEPdjS9_ddNS7_10__identityEEEvT0_T1_T2_T3_T4_T6_E12temp_storage+64];
	add.f64 	%fd329, %fd327, %fd328;
	ld.shared.f64 	%fd330, [_ZZN3cub18CUB_300001_SM_10006detail6reduce28DeviceReduceSingleTileKernelINS2_10policy_hubIdjN4cuda3std3__44plusIdEEE10Policy1000EN6thrust24THRUST_300001_SM_1000_NS6detail15normal_iteratorINSD_10device_ptrIdEEEEPdjS9_ddNS7_10__identityEEEvT0_T1_T2_T3_T4_T6_E12temp_storage+72];
	add.f64 	%fd331, %fd329, %fd330;
	ld.shared.f64 	%fd332, [_ZZN3cub18CUB_300001_SM_10006detail6reduce28DeviceReduceSingleTileKernelINS2_10policy_hubIdjN4cuda3std3__44plusIdEEE10Policy1000EN6thrust24THRUST_300001_SM_1000_NS6detail15normal_iteratorINSD_10device_ptrIdEEEEPdjS9_ddNS7_10__identityEEEvT0_T1_T2_T3_T4_T6_E12temp_storage+80];
	add.f64 	%fd333, %fd331, %fd332;
	ld.shared.f64 	%fd334, [_ZZN3cub18CUB_300001_SM_10006detail6reduce28DeviceReduceSingleTileKernelINS2_10policy_hubIdjN4cuda3std3__44plusIdEEE10Policy1000EN6thrust24THRUST_300001_SM_1000_NS6detail15normal_iteratorINSD_10device_ptrIdEEEEPdjS9_ddNS7_10__identityEEEvT0_T1_T2_T3_T4_T6_E12temp_storage+88];
	add.f64 	%fd335, %fd333, %fd334;
	ld.shared.f64 	%fd336, [_ZZN3cub18CUB_300001_SM_10006detail6reduce28DeviceReduceSingleTileKernelINS2_10policy_hubIdjN4cuda3std3__44plusIdEEE10Policy1000EN6thrust24THRUST_300001_SM_1000_NS6detail15normal_iteratorINSD_10device_ptrIdEEEEPdjS9_ddNS7_10__identityEEEvT0_T1_T2_T3_T4_T6_E12temp_storage+96];
	add.f64 	%fd337, %fd335, %fd336;
	ld.shared.f64 	%fd338, [_ZZN3cub18CUB_300001_SM_10006detail6reduce28DeviceReduceSingleTileKernelINS2_10policy_hubIdjN4cuda3std3__44plusIdEEE10Policy1000EN6thrust24THRUST_300001_SM_1000_NS6detail15normal_iteratorINSD_10device_ptrIdEEEEPdjS9_ddNS7_10__identityEEEvT0_T1_T2_T3_T4_T6_E12temp_storage+104];
	add.f64 	%fd339, %fd337, %fd338;
	ld.shared.f64 	%fd340, [_ZZN3cub18CUB_300001_SM_10006detail6reduce28DeviceReduceSingleTileKernelINS2_10policy_hubIdjN4cuda3std3__44plusIdEEE10Policy1000EN6thrust24THRUST_300001_SM_1000_NS6detail15normal_iteratorINSD_10device_ptrIdEEEEPdjS9_ddNS7_10__identityEEEvT0_T1_T2_T3_T4_T6_E12temp_storage+112];
	add.f64 	%fd341, %fd339, %fd340;
	ld.shared.f64 	%fd342, [_ZZN3cub18CUB_300001_SM_10006detail6reduce28DeviceReduceSingleTileKernelINS2_10policy_hubIdjN4cuda3std3__44plusIdEEE10Policy1000EN6thrust24THRUST_300001_SM_1000_NS6detail15normal_iteratorINSD_10device_ptrIdEEEEPdjS9_ddNS7_10__identityEEEvT0_T1_T2_T3_T4_T6_E12temp_storage+120];
	add.f64 	%fd343, %fd341, %fd342;
	ld.shared.f64 	%fd344, [_ZZN3cub18CUB_300001_SM_10006detail6reduce28DeviceReduceSingleTileKernelINS2_10policy_hubIdjN4cuda3std3__44plusIdEEE10Policy1000EN6thrust24THRUST_300001_SM_1000_NS6detail15normal_iteratorINSD_10device_ptrIdEEEEPdjS9_ddNS7_10__identityEEEvT0_T1_T2_T3_T4_T6_E12temp_storage+128];
	add.f64 	%fd345, %fd343, %fd344;
	ld.shared.f64 	%fd346, [_ZZN3cub18CUB_300001_SM_10006detail6reduce28DeviceReduceSingleTileKernelINS2_10policy_hubIdjN4cuda3std3__44plusIdEEE10Policy1000EN6thrust24THRUST_300001_SM_1000_NS6detail15normal_iteratorINSD_10device_ptrIdEEEEPdjS9_ddNS7_10__identityEEEvT0_T1_T2_T3_T4_T6_E12temp_storage+136];
	add.f64 	%fd347, %fd345, %fd346;
	ld.shared.f64 	%fd348, [_ZZN3cub18CUB_300001_SM_10006detail6reduce28DeviceReduceSingleTileKernelINS2_10policy_hubIdjN4cuda3std3__44plusIdEEE10Policy1000EN6thrust24THRUST_300001_SM_1000_NS6detail15normal_iteratorINSD_10device_ptrIdEEEEPdjS9_ddNS7_10__identityEEEvT0_T1_T2_T3_T4_T6_E12temp_storage+144];
	add.f64 	%fd349, %fd347, %fd348;
	ld.shared.f64 	%fd350, [_ZZN3cub18CUB_300001_SM_10006detail6reduce28DeviceReduceSingleTileKernelINS2_10policy_hubIdjN4cuda3std3__44plusIdEEE10Policy1000EN6thrust24THRUST_300001_SM_1000_NS6detail15normal_iteratorINSD_10device_ptrIdEEEEPdjS9_ddNS7_10__identityEEEvT0_T1_T2_T3_T4_T6_E12temp_storage+152];
	add.f64 	%fd351, %fd349, %fd350;
	ld.shared.f64 	%fd352, [_ZZN3cub18CUB_300001_SM_10006detail6reduce28DeviceReduceSingleTileKernelINS2_10policy_hubIdjN4cuda3std3__44plusIdEEE10Policy1000EN6thrust24THRUST_300001_SM_1000_NS6detail15normal_iteratorINSD_10device_ptrIdEEEEPdjS9_ddNS7_10__identityEEEvT0_T1_T2_T3_T4_T6_E12temp_storage+160];
	add.f64 	%fd353, %fd351, %fd352;
	ld.shared.f64 	%fd354, [_ZZN3cub18CUB_300001_SM_10006detail6reduce28DeviceReduceSingleTileKernelINS2_10policy_hubIdjN4cuda3std3__44plusIdEEE10Policy1000EN6thrust24THRUST_300001_SM_1000_NS6detail15normal_iteratorINSD_10device_ptrIdEEEEPdjS9_ddNS7_10__identityEEEvT0_T1_T2_T3_T4_T6_E12temp_storage+168];
	add.f64 	%fd355, %fd353, %fd354;
	ld.shared.f64 	%fd356, [_ZZN3cub18CUB_300001_SM_10006detail6reduce28DeviceReduceSingleTileKernelINS2_10policy_hubIdjN4cuda3std3__44plusIdEEE10Policy1000EN6thrust24THRUST_300001_SM_1000_NS6detail15normal_iteratorINSD_10device_ptrIdEEEEPdjS9_ddNS7_10__identityEEEvT0_T1_T2_T3_T4_T6_E12temp_storage+176];
	add.f64 	%fd379, %fd355, %fd356;
	bra.uni 	$L__BB4_50;
$L__BB4_24:
	// begin inline asm
	mov.u32 %r151, %laneid;
	// end inline asm
	and.b32  	%r202, %r1, 992;
	add.s32 	%r203, %r202, 32;
	setp.gt.u32 	%p35, %r203, %r51;
	not.b32 	%r204, %r202;
	add.s32 	%r205, %r51, %r204;
	selp.b32 	%r200, %r205, 31, %p35;
	mov.b64 	%rd92, %fd367;
	mov.b64 	{%r153, %r158}, %rd92;
	mov.b32 	%r159, 1;
	mov.b32 	%r201, -1;
	// begin inline asm
	shfl.sync.down.b32 %r152, %r153, %r159, %r200, %r201;
	// end inline asm
	// begin inline asm
	shfl.sync.down.b32 %r157, %r158, %r159, %r200, %r201;
	// end inline asm
	mov.b64 	%rd93, {%r152, %r157};
	mov.b64 	%fd237, %rd93;
	setp.lt.s32 	%p36, %r151, %r200;
	add.f64 	%fd238, %fd367, %fd237;
	selp.f64 	%fd239, %fd238, %fd367, %p36;
	mov.b64 	%rd94, %fd239;
	mov.b64 	{%r163, %r168}, %rd94;
	mov.b32 	%r169, 2;
	// begin inline asm
	shfl.sync.down.b32 %r162, %r163, %r169, %r200, %r201;
	// end inline asm
	// begin inline asm
	shfl.sync.down.b32 %r167, %r168, %r169, %r200, %r201;
	// end inline asm
	mov.b64 	%rd95, {%r162, %r167};
	mov.b64 	%fd240, %rd95;
	add.s32 	%r206, %r151, 2;
	setp.gt.s32 	%p37, %r206, %r200;
	add.f64 	%fd241, %fd239, %fd240;
	selp.f64 	%fd242, %fd239, %fd241, %p37;
	mov.b64 	%rd96, %fd242;
	mov.b64 	{%r173, %r178}, %rd96;
	mov.b32 	%r179, 4;
	// begin inline asm
	shfl.sync.down.b32 %r172, %r173, %r179, %r200, %r201;
	// end inline asm
	// begin inline asm
	shfl.sync.down.b32 %r177, %r178, %r179, %r200, %r201;
	// end inline asm
	mov.b64 	%rd97, {%r172, %r177};
	mov.b64 	%fd243, %rd97;
	add.s32 	%r207, %r151, 4;
	setp.gt.s32 	%p38, %r207, %r200;
	add.f64 	%fd244, %fd242, %fd243;
	selp.f64 	%fd245, %fd242, %fd244, %p38;
	mov.b64 	%rd98, %fd245;
	mov.b64 	{%r183, %r188}, %rd98;
	mov.b32 	%r189, 8;
	// begin inline asm
	shfl.sync.down.b32 %r182, %r183, %r189, %r200, %r201;
	// end inline asm
	// begin inline asm
	shfl.sync.down.b32 %r187, %r188, %r189, %r200, %r201;
	// end inline asm
	mov.b64 	%rd99, {%r182, %r187};
	mov.b64 	%fd246, %rd99;
	add.s32 	%r208, %r151, 8;
	setp.gt.s32 	%p39, %r208, %r200;
	add.f64 	%fd247, %fd245, %fd246;
	selp.f64 	%fd248, %fd245, %fd247, %p39;
	mov.b64 	%rd100, %fd248;
	mov.b64 	{%r193, %r198}, %rd100;
	mov.b32 	%r199, 16;
	// begin inline asm
	shfl.sync.down.b32 %r192, %r193, %r199, %r200, %r201;
	// end inline asm
	// begin inline asm
	shfl.sync.down.b32 %r197, %r198, %r199, %r200, %r201;
	// end inline asm
	mov.b64 	%rd101, {%r192, %r197};
	mov.b64 	%fd249, %rd101;
	add.s32 	%r209, %r151, 16;
	setp.gt.s32 	%p40, %r209, %r200;
	add.f64 	%fd250, %fd248, %fd249;
	selp.f64 	%fd379, %fd248, %fd250, %p40;
	setp.ne.s32 	%p41, %r151, 0;
	@%p41 bra 	$L__BB4_26;
	shr.u32 	%r210, %r1, 2;
	and.b32  	%r211, %r210, 248;
	mov.u32 	%r212, _ZZN3cub18CUB_300001_SM_10006detail6reduce28DeviceReduceSingleTileKernelINS2_10policy_hubIdjN4cuda3std3__44plusIdEEE10Policy1000EN6thrust24THRUST_300001_SM_1000_NS6detail15normal_iteratorINSD_10device_ptrIdEEEEPdjS9_ddNS7_10__identityEEEvT0_T1_T2_T3_T4_T6_E12temp_storage;
	add.s32 	%r213, %r212, %r211;
	st.shared.f64 	[%r213+24], %fd379;
$L__BB4_26:
	bar.sync 	0;
	setp.ne.s32 	%p42, %r1, 0;
	@%p42 bra 	$L__BB4_50;
	setp.gt.u32 	%p43, %r51, 32;
	ld.shared.f64 	%fd251, [_ZZN3cub18CUB_300001_SM_10006detail6reduce28DeviceReduceSingleTileKernelINS2_10policy_hubIdjN4cuda3std3__44plusIdEEE10Policy1000EN6thrust24THRUST_300001_SM_1000_NS6detail15normal_iteratorINSD_10device_ptrIdEEEEPdjS9_ddNS7_10__identityEEEvT0_T1_T2_T3_T4_T6_E12temp_storage+32];
	add.f64 	%fd252, %fd379, %fd251;
	selp.f64 	%fd253, %fd252, %fd379, %p43;
	setp.gt.u32 	%p44, %r51, 64;
	ld.shared.f64 	%fd254, [_ZZN3cub18CUB_300001_SM_10006detail6reduce28DeviceReduceSingleTileKernelINS2_10policy_hubIdjN4cuda3std3__44plusIdEEE10Policy1000EN6thrust24THRUST_300001_SM_1000_NS6detail15normal_iteratorINSD_10device_ptrIdEEEEPdjS9_ddNS7_10__identityEEEvT0_T1_T2_T3_T4_T6_E12temp_storage+40];
	add.f64 	%fd255, %fd254, %fd253;
	selp.f64 	%fd256, %fd255, %fd253, %p44;
	setp.gt.u32 	%p45, %r51, 96;
	ld.shared.f64 	%fd257, [_ZZN3cub18CUB_300001_SM_10006detail6reduce28DeviceReduceSingleTileKernelINS2_10policy_hubIdjN4cuda3std3__44plusIdEEE10Policy1000EN6thrust24THRUST_300001_SM_1000_NS6detail15normal_iteratorINSD_10device_ptrIdEEEEPdjS9_ddNS7_10__identityEEEvT0_T1_T2_T3_T4_T6_E12temp_storage+48];
	add.f64 	%fd258, %fd257, %fd256;
	selp.f64 	%fd259, %fd258, %fd256, %p45;
	setp.gt.u32 	%p46, %r51, 128;
	ld.shared.f64 	%fd260, [_ZZN3cub18CUB_300001_SM_10006detail6reduce28DeviceReduceSingleTileKernelINS2_10policy_hubIdjN4cuda3std3__44plusIdEEE10Policy1000EN6thrust24THRUST_300001_SM_1000_NS6detail15normal_iteratorINSD_10device_ptrIdEEEEPdjS9_ddNS7_10__identityEEEvT0_T1_T2_T3_T4_T6_E12temp_storage+56];
	add.f64 	%fd261, %fd260, %fd259;
	selp.f64 	%fd262, %fd261, %fd259, %p46;
	setp.gt.u32 	%p47, %r51, 160;
	ld.shared.f64 	%fd263, [_ZZN3cub18CUB_300001_SM_10006detail6reduce28DeviceReduceSingleTileKernelINS2_10policy_hubIdjN4cuda3std3__44plusIdEEE10Policy1000EN6thrust24THRUST_300001_SM_1000_NS6detail15normal_iteratorINSD_10device_ptrIdEEEEPdjS9_ddNS7_10__identityEEEvT0_T1_T2_T3_T4_T6_E12temp_storage+64];
	add.f64 	%fd264, %fd263, %fd262;
	selp.f64 	%fd265, %fd264, %fd262, %p47;
	setp.gt.u32 	%p48, %r51, 192;
	ld.shared.f64 	%fd266, [_ZZN3cub18CUB_300001_SM_10006detail6reduce28DeviceReduceSingleTileKernelINS2_10policy_hubIdjN4cuda3std3__44plusIdEEE10Policy1000EN6thrust24THRUST_300001_SM_1000_NS6detail15normal_iteratorINSD_10device_ptrIdEEEEPdjS9_ddNS7_10__identityEEEvT0_T1_T2_T3_T4_T6_E12temp_storage+72];
	add.f64 	%fd267, %fd266, %fd265;
	selp.f64 	%fd268, %fd267, %fd265, %p48;
	setp.gt.u32 	%p49, %r51, 224;
	ld.shared.f64 	%fd269, [_ZZN3cub18CUB_300001_SM_10006detail6reduce28DeviceReduceSingleTileKernelINS2_10policy_hubIdjN4cuda3std3__44plusIdEEE10Policy1000EN6thrust24THRUST_300001_SM_1000_NS6detail15normal_iteratorINSD_10device_ptrIdEEEEPdjS9_ddNS7_10__identityEEEvT0_T1_T2_T3_T4_T6_E12temp_storage+80];
	add.f64 	%fd270, %fd269, %fd268;
	selp.f64 	%fd271, %fd270, %fd268, %p49;
	setp.gt.u32 	%p50, %r51, 256;
	ld.shared.f64 	%fd272, [_ZZN3cub18CUB_300001_SM_10006detail6reduce28DeviceReduceSingleTileKernelINS2_10policy_hubIdjN4cuda3std3__44plusIdEEE10Policy1000EN6thrust24THRUST_300001_SM_1000_NS6detail15normal_iteratorINSD_10device_ptrIdEEEEPdjS9_ddNS7_10__identityEEEvT0_T1_T2_T3_T4_T6_E12temp_storage+88];
	add.f64 	%fd273, %fd272, %fd271;
	selp.f64 	%fd274, %fd273, %fd271, %p50;
	setp.gt.u32 	%p51, %r51, 288;
	ld.shared.f64 	%fd275, [_ZZN3cub18CUB_300001_SM_10006detail6reduce28DeviceReduceSingleTileKernelINS2_10policy_hubIdjN4cuda3std3__44plusIdEEE10Policy1000EN6thrust24THRUST_300001_SM_1000_NS6detail15normal_iteratorINSD_10device_ptrIdEEEEPdjS9_ddNS7_10__identityEEEvT0_T1_T2_T3_T4_T6_E12temp_storage+96];
	add.f64 	%fd276, %fd275, %fd274;
	selp.f64 	%fd277, %fd276, %fd274, %p51;
	setp.gt.u32 	%p52, %r51, 320;
	ld.shared.f64 	%fd278, [_ZZN3cub18CUB_300001_SM_10006detail6reduce28DeviceReduceSingleTileKernelINS2_10policy_hubIdjN4cuda3std3__44plusIdEEE10Policy1000EN6thrust24THRUST_300001_SM_1000_NS6detail15normal_iteratorINSD_10device_ptrIdEEEEPdjS9_ddNS7_10__identityEEEvT0_T1_T2_T3_T4_T6_E12temp_storage+104];
	add.f64 	%fd279, %fd278, %fd277;
	selp.f64 	%fd280, %fd279, %fd277, %p52;
	setp.gt.u32 	%p53, %r51, 352;
	ld.shared.f64 	%fd281, [_ZZN3cub18CUB_300001_SM_10006detail6reduce28DeviceReduceSingleTileKernelINS2_10policy_hubIdjN4cuda3std3__44plusIdEEE10Policy1000EN6thrust24THRUST_300001_SM_1000_NS6detail15normal_iteratorINSD_10device_ptrIdEEEEPdjS9_ddNS7_10__identityEEEvT0_T1_T2_T3_T4_T6_E12temp_storage+112];
	add.f64 	%fd282, %fd281, %fd280;
	selp.f64 	%fd283, %fd282, %fd280, %p53;
	setp.gt.u32 	%p54, %r51, 384;
	ld.shared.f64 	%fd284, [_ZZN3cub18CUB_300001_SM_10006detail6reduce28DeviceReduceSingleTileKernelINS2_10policy_hubIdjN4cuda3std3__44plusIdEEE10Policy1000EN6thrust24THRUST_300001_SM_1000_NS6detail15normal_iteratorINSD_10device_ptrIdEEEEPdjS9_ddNS7_10__identityEEEvT0_T1_T2_T3_T4_T6_E12temp_storage+120];
	add.f64 	%fd285, %fd284, %fd283;
	selp.f64 	%fd286, %fd285, %fd283, %p54;
	setp.gt.u32 	%p55, %r51, 416;
	ld.shared.f64 	%fd287, [_ZZN3cub18CUB_300001_SM_10006detail6reduce28DeviceReduceSingleTileKernelINS2_10policy_hubIdjN4cuda3std3__44plusIdEEE10Policy1000EN6thrust24THRUST_300001_SM_1000_NS6detail15normal_iteratorINSD_10device_ptrIdEEEEPdjS9_ddNS7_10__identityEEEvT0_T1_T2_T3_T4_T6_E12temp_storage+128];
	add.f64 	%fd288, %fd287, %fd286;
	selp.f64 	%fd289, %fd288, %fd286, %p55;
	setp.gt.u32 	%p56, %r51, 448;
	ld.shared.f64 	%fd290, [_ZZN3cub18CUB_300001_SM_10006detail6reduce28DeviceReduceSingleTileKernelINS2_10policy_hubIdjN4cuda3std3__44plusIdEEE10Policy1000EN6thrust24THRUST_300001_SM_1000_NS6detail15normal_iteratorINSD_10device_ptrIdEEEEPdjS9_ddNS7_10__identityEEEvT0_T1_T2_T3_T4_T6_E12temp_storage+136];
	add.f64 	%fd291, %fd290, %fd289;
	selp.f64 	%fd292, %fd291, %fd289, %p56;
	setp.gt.u32 	%p57, %r51, 480;
	ld.shared.f64 	%fd293, [_ZZN3cub18CUB_300001_SM_10006detail6reduce28DeviceReduceSingleTileKernelINS2_10policy_hubIdjN4cuda3std3__44plusIdEEE10Policy1000EN6thrust24THRUST_300001_SM_1000_NS6detail15normal_iteratorINSD_10device_ptrIdEEEEPdjS9_ddNS7_10__identityEEEvT0_T1_T2_T3_T4_T6_E12temp_storage+144];
	add.f64 	%fd294, %fd293, %fd292;
	selp.f64 	%fd295, %fd294, %fd292, %p57;
	setp.gt.u32 	%p58, %r51, 512;
	ld.shared.f64 	%fd296, [_ZZN3cub18CUB_300001_SM_10006detail6reduce28DeviceReduceSingleTileKernelINS2_10policy_hubIdjN4cuda3std3__44plusIdEEE10Policy1000EN6thrust24THRUST_300001_SM_1000_NS6detail15normal_iteratorINSD_10device_ptrIdEEEEPdjS9_ddNS7_10__identityEEEvT0_T1_T2_T3_T4_T6_E12temp_storage+152];
	add.f64 	%fd297, %fd296, %fd295;
	selp.f64 	%fd298, %fd297, %fd295, %p58;
	setp.gt.u32 	%p59, %r51, 544;
	ld.shared.f64 	%fd299, [_ZZN3cub18CUB_300001_SM_10006detail6reduce28DeviceReduceSingleTileKernelINS2_10policy_hubIdjN4cuda3std3__44plusIdEEE10Policy1000EN6thrust24THRUST_300001_SM_1000_NS6detail15normal_iteratorINSD_10device_ptrIdEEEEPdjS9_ddNS7_10__identityEEEvT0_T1_T2_T3_T4_T6_E12temp_storage+160];
	add.f64 	%fd300, %fd299, %fd298;
	selp.f64 	%fd301, %fd300, %fd298, %p59;
	setp.gt.u32 	%p60, %r51, 576;
	ld.shared.f64 	%fd302, [_ZZN3cub18CUB_300001_SM_10006detail6reduce28DeviceReduceSingleTileKernelINS2_10policy_hubIdjN4cuda3std3__44plusIdEEE10Policy1000EN6thrust24THRUST_300001_SM_1000_NS6detail15normal_iteratorINSD_10device_ptrIdEEEEPdjS9_ddNS7_10__identityEEEvT0_T1_T2_T3_T4_T6_E12temp_storage+168];
	add.f64 	%fd303, %fd302, %fd301;
	selp.f64 	%fd304, %fd303, %fd301, %p60;
	setp.gt.u32 	%p61, %r51, 608;
	ld.shared.f64 	%fd305, [_ZZN3cub18CUB_300001_SM_10006detail6reduce28DeviceReduceSingleTileKernelINS2_10policy_hubIdjN4cuda3std3__44plusIdEEE10Policy1000EN6thrust24THRUST_300001_SM_1000_NS6detail15normal_iteratorINSD_10device_ptrIdEEEEPdjS9_ddNS7_10__identityEEEvT0_T1_T2_T3_T4_T6_E12temp_storage+176];
	add.f64 	%fd306, %fd305, %fd304;
	selp.f64 	%fd379, %fd306, %fd304, %p61;
	bra.uni 	$L__BB4_50;
$L__BB4_28:
	mov.u32 	%r21, %tid.x;
	mul.wide.u32 	%rd11, %r21, 8;
	add.s64 	%rd12, %rd2, %rd11;
	ld.global.f64 	%fd43, [%rd12];
	ld.global.f64 	%fd44, [%rd12+5120];
	ld.global.f64 	%fd45, [%rd12+10240];
	ld.global.f64 	%fd46, [%rd12+15360];
	ld.global.f64 	%fd47, [%rd12+20480];
	ld.global.f64 	%fd48, [%rd12+25600];
	ld.global.f64 	%fd49, [%rd12+30720];
	ld.global.f64 	%fd50, [%rd12+35840];
	add.f64 	%fd51, %fd43, %fd44;
	add.f64 	%fd52, %fd51, %fd45;
	add.f64 	%fd53, %fd52, %fd46;
	add.f64 	%fd54, %fd53, %fd47;
	add.f64 	%fd55, %fd54, %fd48;
	add.f64 	%fd56, %fd55, %fd49;
	add.f64 	%fd378, %fd56, %fd50;
	add.s32 	%r22, %r51, -5120;
	setp.lt.u32 	%p3, %r22, 5120;
	mov.b32 	%r279, 5120;
	@%p3 bra 	$L__BB4_32;
	mov.b32 	%r279, 5120;
$L__BB4_30:
	add.s32 	%r54, %r21, %r279;
	mul.wide.u32 	%rd13, %r54, 8;
	add.s64 	%rd14, %rd2, %rd13;
	ld.global.f64 	%fd57, [%rd14];
	ld.global.f64 	%fd58, [%rd14+5120];
	ld.global.f64 	%fd59, [%rd14+10240];
	ld.global.f64 	%fd60, [%rd14+15360];
	ld.global.f64 	%fd61, [%rd14+20480];
	ld.global.f64 	%fd62, [%rd14+25600];
	ld.global.f64 	%fd63, [%rd14+30720];
	ld.global.f64 	%fd64, [%rd14+35840];
	add.f64 	%fd65, %fd378, %fd57;
	add.f64 	%fd66, %fd65, %fd58;
	add.f64 	%fd67, %fd66, %fd59;
	add.f64 	%fd68, %fd67, %fd60;
	add.f64 	%fd69, %fd68, %fd61;
	add.f64 	%fd70, %fd69, %fd62;
	add.f64 	%fd71, %fd70, %fd63;
	add.f64 	%fd378, %fd71, %fd64;
	sub.s32 	%r55, %r51, %r279;
	setp.lt.u32 	%p4, %r55, 5120;
	@%p4 bra 	$L__BB4_46;
	add.s32 	%r279, %r279, 5120;
	setp.le.u32 	%p5, %r279, %r22;
	@%p5 bra 	$L__BB4_30;
$L__BB4_32:
	setp.le.u32 	%p6, %r51, %r279;
	sub.s32 	%r56, %r51, %r279;
	setp.ge.s32 	%p7, %r21, %r56;
	or.pred  	%p8, %p6, %p7;
	@%p8 bra 	$L__BB4_46;
	not.b32 	%r58, %r21;
	add.s32 	%r59, %r51, %r58;
	sub.s32 	%r60, %r59, %r279;
	mul.hi.u32 	%r61, %r60, -858993459;
	shr.u32 	%r62, %r61, 9;
	add.s32 	%r26, %r62, 1;
	and.b32  	%r27, %r26, 15;
	setp.lt.u32 	%p9, %r60, 9600;
	mov.u32 	%r284, %r21;
	@%p9 bra 	$L__BB4_37;
	or.b32  	%r282, %r21, 5120;
	add.s32 	%r281, %r21, %r279;
	and.b32  	%r63, %r26, 16777200;
	neg.s32 	%r280, %r63;
$L__BB4_35:
	.pragma "nounroll";
	mul.wide.u32 	%rd15, %r281, 8;
	add.s64 	%rd16, %rd2, %rd15;
	ld.global.f64 	%fd73, [%rd16];
	add.f64 	%fd74, %fd378, %fd73;
	add.s32 	%r64, %r281, 640;
	mul.wide.u32 	%rd17, %r64, 8;
	add.s64 	%rd18, %rd2, %rd17;
	ld.global.f64 	%fd75, [%rd18];
	add.f64 	%fd76, %fd74, %fd75;
	add.s32 	%r65, %r281, 1280;
	mul.wide.u32 	%rd19, %r65, 8;
	add.s64 	%rd20, %rd2, %rd19;
	ld.global.f64 	%fd77, [%rd20];
	add.f64 	%fd78, %fd76, %fd77;
	add.s32 	%r66, %r281, 1920;
	mul.wide.u32 	%rd21, %r66, 8;
	add.s64 	%rd22, %rd2, %rd21;
	ld.global.f64 	%fd79, [%rd22];
	add.f64 	%fd80, %fd78, %fd79;
	add.s32 	%r67, %r281, 2560;
	mul.wide.u32 	%rd23, %r67, 8;
	add.s64 	%rd24, %rd2, %rd23;
	ld.global.f64 	%fd81, [%rd24];
	add.f64 	%fd82, %fd80, %fd81;
	add.s32 	%r68, %r281, 3200;
	mul.wide.u32 	%rd25, %r68, 8;
	add.s64 	%rd26, %rd2, %rd25;
	ld.global.f64 	%fd83, [%rd26];
	add.f64 	%fd84, %fd82, %fd83;
	add.s32 	%r69, %r281, 3840;
	mul.wide.u32 	%rd27, %r69, 8;
	add.s64 	%rd28, %rd2, %rd27;
	ld.global.f64 	%fd85, [%rd28];
	add.f64 	%fd86, %fd84, %fd85;
	add.s32 	%r70, %r281, 4480;
	mul.wide.u32 	%rd29, %r70, 8;
	add.s64 	%rd30, %rd2, %rd29;
	ld.global.f64 	%fd87, [%rd30];
	add.f64 	%fd88, %fd86, %fd87;
	add.s32 	%r71, %r281, 5120;
	mul.wide.u32 	%rd31, %r71, 8;
	add.s64 	%rd32, %rd2, %rd31;
	ld.global.f64 	%fd89, [%rd32];
	add.f64 	%fd90, %fd88, %fd89;
	add.s32 	%r72, %r281, 5760;
	mul.wide.u32 	%rd33, %r72, 8;
	add.s64 	%rd34, %rd2, %rd33;
	ld.global.f64 	%fd91, [%rd34];
	add.f64 	%fd92, %fd90, %fd91;
	add.s32 	%r73, %r281, 6400;
	mul.wide.u32 	%rd35, %r73, 8;
	add.s64 	%rd36, %rd2, %rd35;
	ld.global.f64 	%fd93, [%rd36];
	add.f64 	%fd94, %fd92, %fd93;
	add.s32 	%r74, %r281, 7040;
	mul.wide.u32 	%rd37, %r74, 8;
	add.s64 	%rd38, %rd2, %rd37;
	ld.global.f64 	%fd95, [%rd38];
	add.f64 	%fd96, %fd94, %fd95;
	add.s32 	%r75, %r281, 7680;
	mul.wide.u32 	%rd39, %r75, 8;
	add.s64 	%rd40, %rd2, %rd39;
	ld.global.f64 	%fd97, [%rd40];
	add.f64 	%fd98, %fd96, %fd97;
	add.s32 	%r76, %r281, 8320;
	mul.wide.u32 	%rd41, %r76, 8;
	add.s64 	%rd42, %rd2, %rd41;
	ld.global.f64 	%fd99, [%rd42];
	add.f64 	%fd100, %fd98, %fd99;
	add.s32 	%r77, %r281, 8960;
	mul.wide.u32 	%rd43, %r77, 8;
	add.s64 	%rd44, %rd2, %rd43;
	ld.global.f64 	%fd101, [%rd44];
	add.f64 	%fd102, %fd100, %fd101;
	add.s32 	%r78, %r281, 9600;
	mul.wide.u32 	%rd45, %r78, 8;
	add.s64 	%rd46, %rd2, %rd45;
	ld.global.f64 	%fd103, [%rd46];
	add.f64 	%fd378, %fd102, %fd103;
	add.s32 	%r282, %r282, 10240;
	add.s32 	%r281, %r281, 10240;
	add.s32 	%r280, %r280, 16;
	setp.ne.s32 	%p10, %r280, 0;
	@%p10 bra 	$L__BB4_35;
	add.s32 	%r284, %r282, -5120;
$L__BB4_37:
	setp.eq.s32 	%p11, %r27, 0;
	@%p11 bra 	$L__BB4_46;
	and.b32  	%r39, %r26, 7;
	setp.lt.u32 	%p12, %r27, 8;
	@%p12 bra 	$L__BB4_40;
	add.s32 	%r79, %r284, %r279;
	mul.wide.u32 	%rd47, %r79, 8;
	add.s64 	%rd48, %rd2, %rd47;
	ld.global.f64 	%fd105, [%rd48];
	add.f64 	%fd106, %fd378, %fd105;
	add.s32 	%r80, %r79, 640;
	mul.wide.u32 	%rd49, %r80, 8;
	add.s64 	%rd50, %rd2, %rd49;
	ld.global.f64 	%fd107, [%rd50];
	add.f64 	%fd108, %fd106, %fd107;
	add.s32 	%r81, %r79, 1280;
	mul.wide.u32 	%rd51, %r81, 8;
	add.s64 	%rd52, %rd2, %rd51;
	ld.global.f64 	%fd109, [%rd52];
	add.f64 	%fd110, %fd108, %fd109;
	add.s32 	%r82, %r79, 1920;
	mul.wide.u32 	%rd53, %r82, 8;
	add.s64 	%rd54, %rd2, %rd53;
	ld.global.f64 	%fd111, [%rd54];
	add.f64 	%fd112, %fd110, %fd111;
	add.s32 	%r83, %r79, 2560;
	mul.wide.u32 	%rd55, %r83, 8;
	add.s64 	%rd56, %rd2, %rd55;
	ld.global.f64 	%fd113, [%rd56];
	add.f64 	%fd114, %fd112, %fd113;
	add.s32 	%r84, %r79, 3200;
	mul.wide.u32 	%rd57, %r84, 8;
	add.s64 	%rd58, %rd2, %rd57;
	ld.global.f64 	%fd115, [%rd58];
	add.f64 	%fd116, %fd114, %fd115;
	add.s32 	%r85, %r79, 3840;
	mul.wide.u32 	%rd59, %r85, 8;
	add.s64 	%rd60, %rd2, %rd59;
	ld.global.f64 	%fd117, [%rd60];
	add.f64 	%fd118, %fd116, %fd117;
	add.s32 	%r86, %r79, 4480;
	mul.wide.u32 	%rd61, %r86, 8;
	add.s64 	%rd62, %rd2, %rd61;
	ld.global.f64 	%fd119, [%rd62];
	add.f64 	%fd378, %fd118, %fd119;
	add.s32 	%r284, %r284, 5120;
$L__BB4_40:
	setp.eq.s32 	%p13, %r39, 0;
	@%p13 bra 	$L__BB4_46;
	and.b32  	%r42, %r26, 3;
	setp.lt.u32 	%p14, %r39, 4;
	@%p14 bra 	$L__BB4_43;
	add.s32 	%r87, %r284, %r279;
	mul.wide.u32 	%rd63, %r87, 8;
	add.s64 	%rd64, %rd2, %rd63;
	ld.global.f64 	%fd121, [%rd64];
	add.f64 	%fd122, %fd378, %fd121;
	add.s32 	%r88, %r87, 640;
	mul.wide.u32 	%rd65, %r88, 8;
	add.s64 	%rd66, %rd2, %rd65;
	ld.global.f64 	%fd123, [%rd66];
	add.f64 	%fd124, %fd122, %fd123;
	add.s32 	%r89, %r87, 1280;
	mul.wide.u32 	%rd67, %r89, 8;
	add.s64 	%rd68, %rd2, %rd67;
	ld.global.f64 	%fd125, [%rd68];
	add.f64 	%fd126, %fd124, %fd125;
	add.s32 	%r90, %r87, 1920;
	mul.wide.u32 	%rd69, %r90, 8;
	add.s64 	%rd70, %rd2, %rd69;
	ld.global.f64 	%fd127, [%rd70];
	add.f64 	%fd378, %fd126, %fd127;
	add.s32 	%r284, %r284, 2560;
$L__BB4_43:
	setp.eq.s32 	%p15, %r42, 0;
	@%p15 bra 	$L__BB4_46;
	add.s32 	%r287, %r284, %r279;
	neg.s32 	%r286, %r42;
$L__BB4_45:
	.pragma "nounroll";
	mul.wide.u32 	%rd71, %r287, 8;
	add.s64 	%rd72, %rd2, %rd71;
	ld.global.f64 	%fd128, [%rd72];
	add.f64 	%fd378, %fd378, %fd128;
	add.s32 	%r287, %r287, 640;
	add.s32 	%r286, %r286, 1;
	setp.ne.s32 	%p16, %r286, 0;
	@%p16 bra 	$L__BB4_45;
$L__BB4_46:
	// begin inline asm
	mov.u32 %r91, %laneid;
	// end inline asm
	mov.b64 	%rd73, %fd378;
	mov.b64 	{%r93, %r98}, %rd73;
	mov.b32 	%r99, 1;
	mov.b32 	%r140, 31;
	mov.b32 	%r141, -1;
	// begin inline asm
	shfl.sync.down.b32 %r92, %r93, %r99, %r140, %r141;
	// end inline asm
	// begin inline asm
	shfl.sync.down.b32 %r97, %r98, %r99, %r140, %r141;
	// end inline asm
	mov.b64 	%rd74, {%r92, %r97};
	mov.b64 	%fd129, %rd74;
	setp.gt.s32 	%p17, %r91, 30;
	add.f64 	%fd130, %fd378, %fd129;
	selp.f64 	%fd131, %fd378, %fd130, %p17;
	mov.b64 	%rd75, %fd131;
	mov.b64 	{%r103, %r108}, %rd75;
	mov.b32 	%r109, 2;
	// begin inline asm
	shfl.sync.down.b32 %r102, %r103, %r109, %r140, %r141;
	// end inline asm
	// begin inline asm
	shfl.sync.down.b32 %r107, %r108, %r109, %r140, %r141;
	// end inline asm
	mov.b64 	%rd76, {%r102, %r107};
	mov.b64 	%fd132, %rd76;
	setp.gt.s32 	%p18, %r91, 29;
	add.f64 	%fd133, %fd131, %fd132;
	selp.f64 	%fd134, %fd131, %fd133, %p18;
	mov.b64 	%rd77, %fd134;
	mov.b64 	{%r113, %r118}, %rd77;
	mov.b32 	%r119, 4;
	// begin inline asm
	shfl.sync.down.b32 %r112, %r113, %r119, %r140, %r141;
	// end inline asm
	// begin inline asm
	shfl.sync.down.b32 %r117, %r118, %r119, %r140, %r141;
	// end inline asm
	mov.b64 	%rd78, {%r112, %r117};
	mov.b64 	%fd135, %rd78;
	setp.gt.s32 	%p19, %r91, 27;
	add.f64 	%fd136, %fd134, %fd135;
	selp.f64 	%fd137, %fd134, %fd136, %p19;
	mov.b64 	%rd79, %fd137;
	mov.b64 	{%r123, %r128}, %rd79;
	mov.b32 	%r129, 8;
	// begin inline asm
	shfl.sync.down.b32 %r122, %r123, %r129, %r140, %r141;
	// end inline asm
	// begin inline asm
	shfl.sync.down.b32 %r127, %r128, %r129, %r140, %r141;
	// end inline asm
	mov.b64 	%rd80, {%r122, %r127};
	mov.b64 	%fd138, %rd80;
	setp.gt.s32 	%p20, %r91, 23;
	add.f64 	%fd139, %fd137, %fd138;
	selp.f64 	%fd140, %fd137, %fd139, %p20;
	mov.b64 	%rd81, %fd140;
	mov.b64 	{%r133, %r138}, %rd81;
	mov.b32 	%r139, 16;
	// begin inline asm
	shfl.sync.down.b32 %r132, %r133, %r139, %r140, %r141;
	// end inline asm
	// begin inline asm
	shfl.sync.down.b32 %r137, %r138, %r139, %r140, %r141;
	// end inline asm
	mov.b64 	%rd82, {%r132, %r137};
	mov.b64 	%fd141, %rd82;
	setp.gt.s32 	%p21, %r91, 15;
	add.f64 	%fd38, %fd140, %fd141;
	selp.f64 	%fd379, %fd140, %fd38, %p21;
	setp.ne.s32 	%p22, %r91, 0;
	@%p22 bra 	$L__BB4_48;
	shr.u32 	%r142, %r21, 2;
	and.b32  	%r143, %r142, 248;
	mov.u32 	%r144, _ZZN3cub18CUB_300001_SM_10006detail6reduce28DeviceReduceSingleTileKernelINS2_10policy_hubIdjN4cuda3std3__44plusIdEEE10Policy1000EN6thrust24THRUST_300001_SM_1000_NS6detail15normal_iteratorINSD_10device_ptrIdEEEEPdjS9_ddNS7_10__identityEEEvT0_T1_T2_T3_T4_T6_E12temp_storage;
	add.s32 	%r145, %r144, %r143;
	st.shared.f64 	[%r145+24], %fd38;
$L__BB4_48:
	bar.sync 	0;
	setp.ne.s32 	%p23, %r21, 0;
	@%p23 bra 	$L__BB4_50;
	ld.shared.f64 	%fd142, [_ZZN3cub18CUB_300001_SM_10006detail6reduce28DeviceReduceSingleTileKernelINS2_10policy_hubIdjN4cuda3std3__44plusIdEEE10Policy1000EN6thrust24THRUST_300001_SM_1000_NS6detail15normal_iteratorINSD_10device_ptrIdEEEEPdjS9_ddNS7_10__identityEEEvT0_T1_T2_T3_T4_T6_E12temp_storage+32];
	add.f64 	%fd143, %fd379, %fd142;
	ld.shared.f64 	%fd144, [_ZZN3cub18CUB_300001_SM_10006detail6reduce28DeviceReduceSingleTileKernelINS2_10policy_hubIdjN4cuda3std3__44plusIdEEE10Policy1000EN6thrust24THRUST_300001_SM_1000_NS6detail15normal_iteratorINSD_10device_ptrIdEEEEPdjS9_ddNS7_10__identityEEEvT0_T1_T2_T3_T4_T6_E12temp_storage+40];
	add.f64 	%fd145, %fd143, %fd144;
	ld.shared.f64 	%fd146, [_ZZN3cub18CUB_300001_SM_10006detail6reduce28DeviceReduceSingleTileKernelINS2_10policy_hubIdjN4cuda3std3__44plusIdEEE10Policy1000EN6thrust24THRUST_300001_SM_1000_NS6detail15normal_iteratorINSD_10device_ptrIdEEEEPdjS9_ddNS7_10__identityEEEvT0_T1_T2_T3_T4_T6_E12temp_storage+48];
	add.f64 	%fd147, %fd145, %fd146;
	ld.shared.f64 	%fd148, [_ZZN3cub18CUB_300001_SM_10006detail6reduce28DeviceReduceSingleTileKernelINS2_10policy_hubIdjN4cuda3std3__44plusIdEEE10Policy1000EN6thrust24THRUST_300001_SM_1000_NS6detail15normal_iteratorINSD_10device_ptrIdEEEEPdjS9_ddNS7_10__identityEEEvT0_T1_T2_T3_T4_T6_E12temp_storage+56];
	add.f64 	%fd149, %fd147, %fd148;
	ld.shared.f64 	%fd150, [_ZZN3cub18CUB_300001_SM_10006detail6reduce28DeviceReduceSingleTileKernelINS2_10policy_hubIdjN4cuda3std3__44plusIdEEE10Policy1000EN6thrust24THRUST_300001_SM_1000_NS6detail15normal_iteratorINSD_10device_ptrIdEEEEPdjS9_ddNS7_10__identityEEEvT0_T1_T2_T3_T4_T6_E12temp_storage+64];
	add.f64 	%fd151, %fd149, %fd150;
	ld.shared.f64 	%fd152, [_ZZN3cub18CUB_300001_SM_10006detail6reduce28DeviceReduceSingleTileKernelINS2_10policy_hubIdjN4cuda3std3__44plusIdEEE10Policy1000EN6thrust24THRUST_300001_SM_1000_NS6detail15normal_iteratorINSD_10device_ptrIdEEEEPdjS9_ddNS7_10__identityEEEvT0_T1_T2_T3_T4_T6_E12temp_storage+72];
	add.f64 	%fd153, %fd151, %fd152;
	ld.shared.f64 	%fd154, [_ZZN3cub18CUB_300001_SM_10006detail6reduce28DeviceReduceSingleTileKernelINS2_10policy_hubIdjN4cuda3std3__44plusIdEEE10Policy1000EN6thrust24THRUST_300001_SM_1000_NS6detail15normal_iteratorINSD_10device_ptrIdEEEEPdjS9_ddNS7_10__identityEEEvT0_T1_T2_T3_T4_T6_E12temp_storage+80];
	add.f64 	%fd155, %fd153, %fd154;
	ld.shared.f64 	%fd156, [_ZZN3cub18CUB_300001_SM_10006detail6reduce28DeviceReduceSingleTileKernelINS2_10policy_hubIdjN4cuda3std3__44plusIdEEE10Policy1000EN6thrust24THRUST_300001_SM_1000_NS6detail15normal_iteratorINSD_10device_ptrIdEEEEPdjS9_ddNS7_10__identityEEEvT0_T1_T2_T3_T4_T6_E12temp_storage+88];
	add.f64 	%fd157, %fd155, %fd156;
	ld.shared.f64 	%fd158, [_ZZN3cub18CUB_300001_SM_10006detail6reduce28DeviceReduceSingleTileKernelINS2_10policy_hubIdjN4cuda3std3__44plusIdEEE10Policy1000EN6thrust24THRUST_300001_SM_1000_NS6detail15normal_iteratorINSD_10device_ptrIdEEEEPdjS9_ddNS7_10__identityEEEvT0_T1_T2_T3_T4_T6_E12temp_storage+96];
	add.f64 	%fd159, %fd157, %fd158;
	ld.shared.f64 	%fd160, [_ZZN3cub18CUB_300001_SM_10006detail6reduce28DeviceReduceSingleTileKernelINS2_10policy_hubIdjN4cuda3std3__44plusIdEEE10Policy1000EN6thrust24THRUST_300001_SM_1000_NS6detail15normal_iteratorINSD_10device_ptrIdEEEEPdjS9_ddNS7_10__identityEEEvT0_T1_T2_T3_T4_T6_E12temp_storage+104];
	add.f64 	%fd161, %fd159, %fd160;
	ld.shared.f64 	%fd162, [_ZZN3cub18CUB_300001_SM_10006detail6reduce28DeviceReduceSingleTileKernelINS2_10policy_hubIdjN4cuda3std3__44plusIdEEE10Policy1000EN6thrust24THRUST_300001_SM_1000_NS6detail15normal_iteratorINSD_10device_ptrIdEEEEPdjS9_ddNS7_10__identityEEEvT0_T1_T2_T3_T4_T6_E12temp_storage+112];
	add.f64 	%fd163, %fd161, %fd162;
	ld.shared.f64 	%fd164, [_ZZN3cub18CUB_300001_SM_10006detail6reduce28DeviceReduceSingleTileKernelINS2_10policy_hubIdjN4cuda3std3__44plusIdEEE10Policy1000EN6thrust24THRUST_300001_SM_1000_NS6detail15normal_iteratorINSD_10device_ptrIdEEEEPdjS9_ddNS7_10__identityEEEvT0_T1_T2_T3_T4_T6_E12temp_storage+120];
	add.f64 	%fd165, %fd163, %fd164;
	ld.shared.f64 	%fd166, [_ZZN3cub18CUB_300001_SM_10006detail6reduce28DeviceReduceSingleTileKernelINS2_10policy_hubIdjN4cuda3std3__44plusIdEEE10Policy1000EN6thrust24THRUST_300001_SM_1000_NS6detail15normal_iteratorINSD_10device_ptrIdEEEEPdjS9_ddNS7_10__identityEEEvT0_T1_T2_T3_T4_T6_E12temp_storage+128];
	add.f64 	%fd167, %fd165, %fd166;
	ld.shared.f64 	%fd168, [_ZZN3cub18CUB_300001_SM_10006detail6reduce28DeviceReduceSingleTileKernelINS2_10policy_hubIdjN4cuda3std3__44plusIdEEE10Policy1000EN6thrust24THRUST_300001_SM_1000_NS6detail15normal_iteratorINSD_10device_ptrIdEEEEPdjS9_ddNS7_10__identityEEEvT0_T1_T2_T3_T4_T6_E12temp_storage+136];
	add.f64 	%fd169, %fd167, %fd168;
	ld.shared.f64 	%fd170, [_ZZN3cub18CUB_300001_SM_10006detail6reduce28DeviceReduceSingleTileKernelINS2_10policy_hubIdjN4cuda3std3__44plusIdEEE10Policy1000EN6thrust24THRUST_300001_SM_1000_NS6detail15normal_iteratorINSD_10device_ptrIdEEEEPdjS9_ddNS7_10__identityEEEvT0_T1_T2_T3_T4_T6_E12temp_storage+144];
	add.f64 	%fd171, %fd169, %fd170;
	ld.shared.f64 	%fd172, [_ZZN3cub18CUB_300001_SM_10006detail6reduce28DeviceReduceSingleTileKernelINS2_10policy_hubIdjN4cuda3std3__44plusIdEEE10Policy1000EN6thrust24THRUST_300001_SM_1000_NS6detail15normal_iteratorINSD_10device_ptrIdEEEEPdjS9_ddNS7_10__identityEEEvT0_T1_T2_T3_T4_T6_E12temp_storage+152];
	add.f64 	%fd173, %fd171, %fd172;
	ld.shared.f64 	%fd174, [_ZZN3cub18CUB_300001_SM_10006detail6reduce28DeviceReduceSingleTileKernelINS2_10policy_hubIdjN4cuda3std3__44plusIdEEE10Policy1000EN6thrust24THRUST_300001_SM_1000_NS6detail15normal_iteratorINSD_10device_ptrIdEEEEPdjS9_ddNS7_10__identityEEEvT0_T1_T2_T3_T4_T6_E12temp_storage+160];
	add.f64 	%fd175, %fd173, %fd174;
	ld.shared.f64 	%fd176, [_ZZN3cub18CUB_300001_SM_10006detail6reduce28DeviceReduceSingleTileKernelINS2_10policy_hubIdjN4cuda3std3__44plusIdEEE10Policy1000EN6thrust24THRUST_300001_SM_1000_NS6detail15normal_iteratorINSD_10device_ptrIdEEEEPdjS9_ddNS7_10__identityEEEvT0_T1_T2_T3_T4_T6_E12temp_storage+168];
	add.f64 	%fd177, %fd175, %fd176;
	ld.shared.f64 	%fd178, [_ZZN3cub18CUB_300001_SM_10006detail6reduce28DeviceReduceSingleTileKernelINS2_10policy_hubIdjN4cuda3std3__44plusIdEEE10Policy1000EN6thrust24THRUST_300001_SM_1000_NS6detail15normal_iteratorINSD_10device_ptrIdEEEEPdjS9_ddNS7_10__identityEEEvT0_T1_T2_T3_T4_T6_E12temp_storage+176];
	add.f64 	%fd379, %fd177, %fd178;
$L__BB4_50:
	mov.u32 	%r269, %tid.x;
	setp.ne.s32 	%p69, %r269, 0;
	@%p69 bra 	$L__BB4_52;
	add.f64 	%fd357, %fd42, %fd379;
	st.global.f64 	[%rd1], %fd357;
$L__BB4_52:
	ret;

}
	// .globl	_ZN3cub18CUB_300001_SM_10006detail6reduce18DeviceReduceKernelINS2_10policy_hubIdjN4cuda3std3__44plusIdEEE10Policy1000EN6thrust24THRUST_300001_SM_1000_NS6detail15normal_iteratorINSD_10device_ptrIdEEEEjS9_dNS7_10__identityEEEvT0_PT3_T1_NS0_13GridEvenShareISN_EET2_T4_
.visible .entry _ZN3cub18CUB_300001_SM_10006detail6reduce18DeviceReduceKernelINS2_10policy_hubIdjN4cuda3std3__44plusIdEEE10Policy1000EN6thrust24THRUST_300001_SM_1000_NS6detail15normal_iteratorINSD_10device_ptrIdEEEEjS9_dNS7_10__identityEEEvT0_PT3_T1_NS0_13GridEvenShareISN_EET2_T4_(
	.param .align 8 .b8 _ZN3cub18CUB_300001_SM_10006detail6reduce18DeviceReduceKernelINS2_10policy_hubIdjN4cuda3std3__44plusIdEEE10Policy1000EN6thrust24THRUST_300001_SM_1000_NS6detail15normal_iteratorINSD_10device_ptrIdEEEEjS9_dNS7_10__identityEEEvT0_PT3_T1_NS0_13GridEvenShareISN_EET2_T4__param_0[8],
	.param .u64 .ptr .align 1 _ZN3cub18CUB_300001_SM_10006detail6reduce18DeviceReduceKernelINS2_10policy_hubIdjN4cuda3std3__44plusIdEEE10Policy1000EN6thrust24THRUST_300001_SM_1000_NS6detail15normal_iteratorINSD_10device_ptrIdEEEEjS9_dNS7_10__identityEEEvT0_PT3_T1_NS0_13GridEvenShareISN_EET2_T4__param_1,
	.param .u32 _ZN3cub18CUB_300001_SM_10006detail6reduce18DeviceReduceKernelINS2_10policy_hubIdjN4cuda3std3__44plusIdEEE10Policy1000EN6thrust24THRUST_300001_SM_1000_NS6detail15normal_iteratorINSD_10device_ptrIdEEEEjS9_dNS7_10__identityEEEvT0_PT3_T1_NS0_13GridEvenShareISN_EET2_T4__param_2,
	.param .align 4 .b8 _ZN3cub18CUB_300001_SM_10006detail6reduce18DeviceReduceKernelINS2_10policy_hubIdjN4cuda3std3__44plusIdEEE10Policy1000EN6thrust24THRUST_300001_SM_1000_NS6detail15normal_iteratorINSD_10device_ptrIdEEEEjS9_dNS7_10__identityEEEvT0_PT3_T1_NS0_13GridEvenShareISN_EET2_T4__param_3[40],
	.param .align 1 .b8 _ZN3cub18CUB_300001_SM_10006detail6reduce18DeviceReduceKernelINS2_10policy_hubIdjN4cuda3std3__44plusIdEEE10Policy1000EN6thrust24THRUST_300001_SM_1000_NS6detail15normal_iteratorINSD_10device_ptrIdEEEEjS9_dNS7_10__identityEEEvT0_PT3_T1_NS0_13GridEvenShareISN_EET2_T4__param_4[1],
	.param .align 1 .b8 _ZN3cub18CUB_300001_SM_10006detail6reduce18DeviceReduceKernelINS2_10policy_hubIdjN4cuda3std3__44plusIdEEE10Policy1000EN6thrust24THRUST_300001_SM_1000_NS6detail15normal_iteratorINSD_10device_ptrIdEEEEjS9_dNS7_10__identityEEEvT0_PT3_T1_NS0_13GridEvenShareISN_EET2_T4__param_5[1]
)
.maxntid 640
{
	.reg .pred 	%p<69>;
	.reg .b16 	%rs<4>;
	.reg .b32 	%r<356>;
	.reg .b64 	%rd<160>;
	.reg .b64 	%fd<376>;
	// demoted variable
	.shared .align 8 .b8 _ZZN3cub18CUB_300001_SM_10006detail6reduce18DeviceReduceKernelINS2_10policy_hubIdjN4cuda3std3__44plusIdEEE10Policy1000EN6thrust24THRUST_300001_SM_1000_NS6detail15normal_iteratorINSD_10device_ptrIdEEEEjS9_dNS7_10__identityEEEvT0_PT3_T1_NS0_13GridEvenShareISN_EET2_T4_E12temp_storage[192];
	ld.param.u32 	%r1, [_ZN3cub18CUB_300001_SM_10006detail6reduce18DeviceReduceKernelINS2_10policy_hubIdjN4cuda3std3__44plusIdEEE10Policy1000EN6thrust24THRUST_300001_SM_1000_NS6detail15normal_iteratorINSD_10device_ptrIdEEEEjS9_dNS7_10__identityEEEvT0_PT3_T1_NS0_13GridEvenShareISN_EET2_T4__param_3+20];
	ld.param.u32 	%r2, [_ZN3cub18CUB_300001_SM_10006detail6reduce18DeviceReduceKernelINS2_10policy_hubIdjN4cuda3std3__44plusIdEEE10Policy1000EN6thrust24THRUST_300001_SM_1000_NS6detail15normal_iteratorINSD_10device_ptrIdEEEEjS9_dNS7_10__identityEEEvT0_PT3_T1_NS0_13GridEvenShareISN_EET2_T4__param_3+24];
	ld.param.u64 	%rd3, [_ZN3cub18CUB_300001_SM_10006detail6reduce18DeviceReduceKernelINS2_10policy_hubIdjN4cuda3std3__44plusIdEEE10Policy1000EN6thrust24THRUST_300001_SM_1000_NS6detail15normal_iteratorINSD_10device_ptrIdEEEEjS9_dNS7_10__identityEEEvT0_PT3_T1_NS0_13GridEvenShareISN_EET2_T4__param_0];
	cvta.to.global.u64 	%rd1, %rd3;
	mov.u32 	%r3, %ctaid.x;
	mul.lo.s32 	%r4, %r2, 5120;
	mul.lo.s32 	%r347, %r3, 5120;
	sub.s32 	%r6, %r1, %r347;
	setp.gt.u32 	%p1, %r6, 5119;
	@%p1 bra 	$L__BB5_26;
	mov.u32 	%r7, %tid.x;
	setp.ge.u32 	%p23, %r7, %r6;
	mov.f64 	%fd364, 0d0000000000000000;
	mov.u32 	%r338, %r7;
	@%p23 bra 	$L__BB5_3;
	add.s32 	%r181, %r347, %r7;
	mul.wide.u32 	%rd76, %r181, 8;
	add.s64 	%rd77, %rd1, %rd76;
	ld.global.f64 	%fd364, [%rd77];
	add.s32 	%r338, %r7, 640;
$L__BB5_3:
	setp.ge.u32 	%p24, %r338, %r6;
	@%p24 bra 	$L__BB5_17;
	not.b32 	%r182, %r338;
	add.s32 	%r183, %r1, %r182;
	sub.s32 	%r184, %r183, %r347;
	mul.hi.u32 	%r185, %r184, -858993459;
	shr.u32 	%r186, %r185, 9;
	add.s32 	%r10, %r186, 1;
	and.b32  	%r11, %r10, 15;
	setp.lt.u32 	%p25, %r184, 9600;
	@%p25 bra 	$L__BB5_8;
	add.s32 	%r337, %r338, 5120;
	add.s32 	%r336, %r338, %r347;
	and.b32  	%r187, %r10, 16777200;
	neg.s32 	%r335, %r187;
$L__BB5_6:
	.pragma "nounroll";
	mul.wide.u32 	%rd78, %r336, 8;
	add.s64 	%rd79, %rd1, %rd78;
	ld.global.f64 	%fd179, [%rd79];
	add.f64 	%fd180, %fd364, %fd179;
	add.s32 	%r188, %r336, 640;
	mul.wide.u32 	%rd80, %r188, 8;
	add.s64 	%rd81, %rd1, %rd80;
	ld.global.f64 	%fd181, [%rd81];
	add.f64 	%fd182, %fd180, %fd181;
	add.s32 	%r189, %r336, 1280;
	mul.wide.u32 	%rd82, %r189, 8;
	add.s64 	%rd83, %rd1, %rd82;
	ld.global.f64 	%fd183, [%rd83];
	add.f64 	%fd184, %fd182, %fd183;
	add.s32 	%r190, %r336, 1920;
	mul.wide.u32 	%rd84, %r190, 8;
	add.s64 	%rd85, %rd1, %rd84;
	ld.global.f64 	%fd185, [%rd85];
	add.f64 	%fd186, %fd184, %fd185;
	add.s32 	%r191, %r336, 2560;
	mul.wide.u32 	%rd86, %r191, 8;
	add.s64 	%rd87, %rd1, %rd86;
	ld.global.f64 	%fd187, [%rd87];
	add.f64 	%fd188, %fd186, %fd187;
	add.s32 	%r192, %r336, 3200;
	mul.wide.u32 	%rd88, %r192, 8;
	add.s64 	%rd89, %rd1, %rd88;
	ld.global.f64 	%fd189, [%rd89];
	add.f64 	%fd190, %fd188, %fd189;
	add.s32 	%r193, %r336, 3840;
	mul.wide.u32 	%rd90, %r193, 8;
	add.s64 	%rd91, %rd1, %rd90;
	ld.global.f64 	%fd191, [%rd91];
	add.f64 	%fd192, %fd190, %fd191;
	add.s32 	%r194, %r336, 4480;
	mul.wide.u32 	%rd92, %r194, 8;
	add.s64 	%rd93, %rd1, %rd92;
	ld.global.f64 	%fd193, [%rd93];
	add.f64 	%fd194, %fd192, %fd193;
	add.s32 	%r195, %r336, 5120;
	mul.wide.u32 	%rd94, %r195, 8;
	add.s64 	%rd95, %rd1, %rd94;
	ld.global.f64 	%fd195, [%rd95];
	add.f64 	%fd196, %fd194, %fd195;
	add.s32 	%r196, %r336, 5760;
	mul.wide.u32 	%rd96, %r196, 8;
	add.s64 	%rd97, %rd1, %rd96;
	ld.global.f64 	%fd197, [%rd97];
	add.f64 	%fd198, %fd196, %fd197;
	add.s32 	%r197, %r336, 6400;
	mul.wide.u32 	%rd98, %r197, 8;
	add.s64 	%rd99, %rd1, %rd98;
	ld.global.f64 	%fd199, [%rd99];
	add.f64 	%fd200, %fd198, %fd199;
	add.s32 	%r198, %r336, 7040;
	mul.wide.u32 	%rd100, %r198, 8;
	add.s64 	%rd101, %rd1, %rd100;
	ld.global.f64 	%fd201, [%rd101];
	add.f64 	%fd202, %fd200, %fd201;
	add.s32 	%r199, %r336, 7680;
	mul.wide.u32 	%rd102, %r199, 8;
	add.s64 	%rd103, %rd1, %rd102;
	ld.global.f64 	%fd203, [%rd103];
	add.f64 	%fd204, %fd202, %fd203;
	add.s32 	%r200, %r336, 8320;
	mul.wide.u32 	%rd104, %r200, 8;
	add.s64 	%rd105, %rd1, %rd104;
	ld.global.f64 	%fd205, [%rd105];
	add.f64 	%fd206, %fd204, %fd205;
	add.s32 	%r201, %r336, 8960;
	mul.wide.u32 	%rd106, %r201, 8;
	add.s64 	%rd107, %rd1, %rd106;
	ld.global.f64 	%fd207, [%rd107];
	add.f64 	%fd208, %fd206, %fd207;
	add.s32 	%r202, %r336, 9600;
	mul.wide.u32 	%rd108, %r202, 8;
	add.s64 	%rd109, %rd1, %rd108;
	ld.global.f64 	%fd209, [%rd109];
	add.f64 	%fd364, %fd208, %fd209;
	add.s32 	%r337, %r337, 10240;
	add.s32 	%r336, %r336, 10240;
	add.s32 	%r335, %r335, 16;
	setp.ne.s32 	%p26, %r335, 0;
	@%p26 bra 	$L__BB5_6;
	add.s32 	%r338, %r337, -5120;
$L__BB5_8:
	setp.eq.s32 	%p27, %r11, 0;
	@%p27 bra 	$L__BB5_17;
	and.b32  	%r23, %r10, 7;
	setp.lt.u32 	%p28, %r11, 8;
	@%p28 bra 	$L__BB5_11;
	add.s32 	%r203, %r338, %r347;
	mul.wide.u32 	%rd110, %r203, 8;
	add.s64 	%rd111, %rd1, %rd110;
	ld.global.f64 	%fd211, [%rd111];
	add.f64 	%fd212, %fd364, %fd211;
	add.s32 	%r204, %r203, 640;
	mul.wide.u32 	%rd112, %r204, 8;
	add.s64 	%rd113, %rd1, %rd112;
	ld.global.f64 	%fd213, [%rd113];
	add.f64 	%fd214, %fd212, %fd213;
	add.s32 	%r205, %r203, 1280;
	mul.wide.u32 	%rd114, %r205, 8;
	add.s64 	%rd115, %rd1, %rd114;
	ld.global.f64 	%fd215, [%rd115];
	add.f64 	%fd216, %fd214, %fd215;
	add.s32 	%r206, %r203, 1920;
	mul.wide.u32 	%rd116, %r206, 8;
	add.s64 	%rd117, %rd1, %rd116;
	ld.global.f64 	%fd217, [%rd117];
	add.f64 	%fd218, %fd216, %fd217;
	add.s32 	%r207, %r203, 2560;
	mul.wide.u32 	%rd118, %r207, 8;
	add.s64 	%rd119, %rd1, %rd118;
	ld.global.f64 	%fd219, [%rd119];
	add.f64 	%fd220, %fd218, %fd219;
	add.s32 	%r208, %r203, 3200;
	mul.wide.u32 	%rd120, %r208, 8;
	add.s64 	%rd121, %rd1, %rd120;
	ld.global.f64 	%fd221, [%rd121];
	add.f64 	%fd222, %fd220, %fd221;
	add.s32 	%r209, %r203, 3840;
	mul.wide.u32 	%rd122, %r209, 8;
	add.s64 	%rd123, %rd1, %rd122;
	ld.global.f64 	%fd223, [%rd123];
	add.f64 	%fd224, %fd222, %fd223;
	add.s32 	%r210, %r203, 4480;
	mul.wide.u32 	%rd124, %r210, 8;
	add.s64 	%rd125, %rd1, %rd124;
	ld.global.f64 	%fd225, [%rd125];
	add.f64 	%fd364, %fd224, %fd225;
	add.s32 	%r338, %r338, 5120;
$L__BB5_11:
	setp.eq.s32 	%p29, %r23, 0;
	@%p29 bra 	$L__BB5_17;
	and.b32  	%r26, %r10, 3;
	setp.lt.u32 	%p30, %r23, 4;
	@%p30 bra 	$L__BB5_14;
	add.s32 	%r211, %r338, %r347;
	mul.wide.u32 	%rd126, %r211, 8;
	add.s64 	%rd127, %rd1, %rd126;
	ld.global.f64 	%fd227, [%rd127];
	add.f64 	%fd228, %fd364, %fd227;
	add.s32 	%r212, %r211, 640;
	mul.wide.u32 	%rd128, %r212, 8;
	add.s64 	%rd129, %rd1, %rd128;
	ld.global.f64 	%fd229, [%rd129];
	add.f64 	%fd230, %fd228, %fd229;
	add.s32 	%r213, %r211, 1280;
	mul.wide.u32 	%rd130, %r213, 8;
	add.s64 	%rd131, %rd1, %rd130;
	ld.global.f64 	%fd231, [%rd131];
	add.f64 	%fd232, %fd230, %fd231;
	add.s32 	%r214, %r211, 1920;
	mul.wide.u32 	%rd132, %r214, 8;
	add.s64 	%rd133, %rd1, %rd132;
	ld.global.f64 	%fd233, [%rd133];
	add.f64 	%fd364, %fd232, %fd233;
	add.s32 	%r338, %r338, 2560;
$L__BB5_14:
	setp.eq.s32 	%p31, %r26, 0;
	@%p31 bra 	$L__BB5_17;
	add.s32 	%r342, %r338, %r347;
	neg.s32 	%r341, %r26;
$L__BB5_16:
	.pragma "nounroll";
	mul.wide.u32 	%rd134, %r342, 8;
	add.s64 	%rd135, %rd1, %rd134;
	ld.global.f64 	%fd234, [%rd135];
	add.f64 	%fd364, %fd364, %fd234;
	add.s32 	%r342, %r342, 640;
	add.s32 	%r341, %r341, 1;
	setp.ne.s32 	%p32, %r341, 0;
	@%p32 bra 	$L__BB5_16;
$L__BB5_17:
	setp.lt.u32 	%p33, %r6, 640;
	@%p33 bra 	$L__BB5_22;
	// begin inline asm
	mov.u32 %r278, %laneid;
	// end inline asm
	mov.b64 	%rd146, %fd364;
	mov.b64 	{%r280, %r285}, %rd146;
	mov.b32 	%r286, 1;
	mov.b32 	%r327, 31;
	mov.b32 	%r328, -1;
	// begin inline asm
	shfl.sync.down.b32 %r279, %r280, %r286, %r327, %r328;
	// end inline asm
	// begin inline asm
	shfl.sync.down.b32 %r284, %r285, %r286, %r327, %r328;
	// end inline asm
	mov.b64 	%rd147, {%r279, %r284};
	mov.b64 	%fd305, %rd147;
	setp.gt.s32 	%p61, %r278, 30;
	add.f64 	%fd306, %fd364, %fd305;
	selp.f64 	%fd307, %fd364, %fd306, %p61;
	mov.b64 	%rd148, %fd307;
	mov.b64 	{%r290, %r295}, %rd148;
	mov.b32 	%r296, 2;
	// begin inline asm
	shfl.sync.down.b32 %r289, %r290, %r296, %r327, %r328;
	// end inline asm
	// begin inline asm
	shfl.sync.down.b32 %r294, %r295, %r296, %r327, %r328;
	// end inline asm
	mov.b64 	%rd149, {%r289, %r294};
	mov.b64 	%fd308, %rd149;
	setp.gt.s32 	%p62, %r278, 29;
	add.f64 	%fd309, %fd307, %fd308;
	selp.f64 	%fd310, %fd307, %fd309, %p62;
	mov.b64 	%rd150, %fd310;
	mov.b64 	{%r300, %r305}, %rd150;
	mov.b32 	%r306, 4;
	// begin inline asm
	shfl.sync.down.b32 %r299, %r300, %r306, %r327, %r328;
	// end inline asm
	// begin inline asm
	shfl.sync.down.b32 %r304, %r305, %r306, %r327, %r328;
	// end inline asm
	mov.b64 	%rd151, {%r299, %r304};
	mov.b64 	%fd311, %rd151;
	setp.gt.s32 	%p63, %r278, 27;
	add.f64 	%fd312, %fd310, %fd311;
	selp.f64 	%fd313, %fd310, %fd312, %p63;
	mov.b64 	%rd152, %fd313;
	mov.b64 	{%r310, %r315}, %rd152;
	mov.b32 	%r316, 8;
	// begin inline asm
	shfl.sync.down.b32 %r309, %r310, %r316, %r327, %r328;
	// end inline asm
	// begin inline asm
	shfl.sync.down.b32 %r314, %r315, %r316, %r327, %r328;
	// end inline asm
	mov.b64 	%rd153, {%r309, %r314};
	mov.b64 	%fd314, %rd153;
	setp.gt.s32 	%p64, %r278, 23;
	add.f64 	%fd315, %fd313, %fd314;
	selp.f64 	%fd316, %fd313, %fd315, %p64;
	mov.b64 	%rd154, %fd316;
	mov.b64 	{%r320, %r325}, %rd154;
	mov.b32 	%r326, 16;
	// begin inline asm
	shfl.sync.down.b32 %r319, %r320, %r326, %r327, %r328;
	// end inline asm
	// begin inline asm
	shfl.sync.down.b32 %r324, %r325, %r326, %r327, %r328;
	// end inline asm
	mov.b64 	%rd155, {%r319, %r324};
	mov.b64 	%fd317, %rd155;
	setp.gt.s32 	%p65, %r278, 15;
	add.f64 	%fd16, %fd316, %fd317;
	selp.f64 	%fd375, %fd316, %fd16, %p65;
	setp.ne.s32 	%p66, %r278, 0;
	@%p66 bra 	$L__BB5_20;
	shr.u32 	%r329, %r7, 2;
	and.b32  	%r330, %r329, 248;
	mov.u32 	%r331, _ZZN3cub18CUB_300001_SM_10006detail6reduce18DeviceReduceKernelINS2_10policy_hubIdjN4cuda3std3__44plusIdEEE10Policy1000EN6thrust24THRUST_300001_SM_1000_NS6detail15normal_iteratorINSD_10device_ptrIdEEEEjS9_dNS7_10__identityEEEvT0_PT3_T1_NS0_13GridEvenShareISN_EET2_T4_E12temp_storage;
	add.s32 	%r332, %r331, %r330;
	st.shared.f64 	[%r332+24], %fd16;
$L__BB5_20:
	bar.sync 	0;
	setp.ne.s32 	%p67, %r7, 0;
	@%p67 bra 	$L__BB5_48;
	ld.shared.f64 	%fd318, [_ZZN3cub18CUB_300001_SM_10006detail6reduce18DeviceReduceKernelINS2_10policy_hubIdjN4cuda3std3__44plusIdEEE10Policy1000EN6thrust24THRUST_300001_SM_1000_NS6detail15normal_iteratorINSD_10device_ptrIdEEEEjS9_dNS7_10__identityEEEvT0_PT3_T1_NS0_13GridEvenShareISN_EET2_T4_E12temp_storage+32];
	add.f64 	%fd319, %fd375, %fd318;
	ld.shared.f64 	%fd320, [_ZZN3cub18CUB_300001_SM_10006detail6reduce18DeviceReduceKernelINS2_10policy_hubIdjN4cuda3std3__44plusIdEEE10Policy1000EN6thrust24THRUST_300001_SM_1000_NS6detail15normal_iteratorINSD_10device_ptrIdEEEEjS9_dNS7_10__identityEEEvT0_PT3_T1_NS0_13GridEvenShareISN_EET2_T4_E12temp_storage+40];
	add.f64 	%fd321, %fd319, %fd320;
	ld.shared.f64 	%fd322, [_ZZN3cub18CUB_300001_SM_10006detail6reduce18DeviceReduceKernelINS2_10policy_hubIdjN4cuda3std3__44plusIdEEE10Policy1000EN6thrust24THRUST_300001_SM_1000_NS6detail15normal_iteratorINSD_10device_ptrIdEEEEjS9_dNS7_10__identityEEEvT0_PT3_T1_NS0_13GridEvenShareISN_EET2_T4_E12temp_storage+48];
	add.f64 	%fd323, %fd321, %fd322;
	ld.shared.f64 	%fd324, [_ZZN3cub18CUB_300001_SM_10006detail6reduce18DeviceReduceKernelINS2_10policy_hubIdjN4cuda3std3__44plusIdEEE10Policy1000EN6thrust24THRUST_300001_SM_1000_NS6detail15normal_iteratorINSD_10device_ptrIdEEEEjS9_dNS7_10__identityEEEvT0_PT3_T1_NS0_13GridEvenShareISN_EET2_T4_E12temp_storage+56];
	add.f64 	%fd325, %fd323, %fd324;
	ld.shared.f64 	%fd326, [_ZZN3cub18CUB_300001_SM_10006detail6reduce18DeviceReduceKernelINS2_10policy_hubIdjN4cuda3std3__44plusIdEEE10Policy1000EN6thrust24THRUST_300001_SM_1000_NS6detail15normal_iteratorINSD_10device_ptrIdEEEEjS9_dNS7_10__identityEEEvT0_PT3_T1_NS0_13GridEvenShareISN_EET2_T4_E12temp_storage+64];
	add.f64 	%fd327, %fd325, %fd326;
	ld.shared.f64 	%fd328, [_ZZN3cub18CUB_300001_SM_10006detail6reduce18DeviceReduceKernelINS2_10policy_hubIdjN4cuda3std3__44plusIdEEE10Policy1000EN6thrust24THRUST_300001_SM_1000_NS6detail15normal_iteratorINSD_10device_ptrIdEEEEjS9_dNS7_10__identityEEEvT0_PT3_T1_NS0_13GridEvenShareISN_EET2_T4_E12temp_storage+72];
	add.f64 	%fd329, %fd327, %fd328;
	ld.shared.f64 	%fd330, [_ZZN3cub18CUB_300001_SM_10006detail6reduce18DeviceReduceKernelINS2_10policy_hubIdjN4cuda3std3__44plusIdEEE10Policy1000EN6thrust24THRUST_300001_SM_1000_NS6detail15normal_iteratorINSD_10device_ptrIdEEEEjS9_dNS7_10__identityEEEvT0_PT3_T1_NS0_13GridEvenShareISN_EET2_T4_E12temp_storage+80];
	add.f64 	%fd331, %fd329, %fd330;
	ld.shared.f64 	%fd332, [_ZZN3cub18CUB_300001_SM_10006detail6reduce18DeviceReduceKernelINS2_10policy_hubIdjN4cuda3std3__44plusIdEEE10Policy1000EN6thrust24THRUST_300001_SM_1000_NS6detail15normal_iteratorINSD_10device_ptrIdEEEEjS9_dNS7_10__identityEEEvT0_PT3_T1_NS0_13GridEvenShareISN_EET2_T4_E12temp_storage+88];
	add.f64 	%fd333, %fd331, %fd332;
	ld.shared.f64 	%fd334, [_ZZN3cub18CUB_300001_SM_10006detail6reduce18DeviceReduceKernelINS2_10policy_hubIdjN4cuda3std3__44plusIdEEE10Policy1000EN6thrust24THRUST_300001_SM_1000_NS6detail15normal_iteratorINSD_10device_ptrIdEEEEjS9_dNS7_10__identityEEEvT0_PT3_T1_NS0_13GridEvenShareISN_EET2_T4_E12temp_storage+96];
	add.f64 	%fd335, %fd333, %fd334;
	ld.shared.f64 	%fd336, [_ZZN3cub18CUB_300001_SM_10006detail6reduce18DeviceReduceKernelINS2_10policy_hubIdjN4cuda3std3__44plusIdEEE10Policy1000EN6thrust24THRUST_300001_SM_1000_NS6detail15normal_iteratorINSD_10device_ptrIdEEEEjS9_dNS7_10__identityEEEvT0_PT3_T1_NS0_13GridEvenShareISN_EET2_T4_E12temp_storage+104];
	add.f64 	%fd337, %fd335, %fd336;
	ld.shared.f64 	%fd338, [_ZZN3cub18CUB_300001_SM_10006detail6reduce18DeviceReduceKernelINS2_10policy_hubIdjN4cuda3std3__44plusIdEEE10Policy1000EN6thrust24THRUST_300001_SM_1000_NS6detail15normal_iteratorINSD_10device_ptrIdEEEEjS9_dNS7_10__identityEEEvT0_PT3_T1_NS0_13GridEvenShareISN_EET2_T4_E12temp_storage+112];
	add.f64 	%fd339, %fd337, %fd338;
	ld.shared.f64 	%fd340, [_ZZN3cub18CUB_300001_SM_10006detail6reduce18DeviceReduceKernelINS2_10policy_hubIdjN4cuda3std3__44plusIdEEE10Policy1000EN6thrust24THRUST_300001_SM_1000_NS6detail15normal_iteratorINSD_10device_ptrIdEEEEjS9_dNS7_10__identityEEEvT0_PT3_T1_NS0_13GridEvenShareISN_EET2_T4_E12temp_storage+120];
	add.f64 	%fd341, %fd339, %fd340;
	ld.shared.f64 	%fd342, [_ZZN3cub18CUB_300001_SM_10006detail6reduce18DeviceReduceKernelINS2_10policy_hubIdjN4cuda3std3__44plusIdEEE10Policy1000EN6thrust24THRUST_300001_SM_1000_NS6detail15normal_iteratorINSD_10device_ptrIdEEEEjS9_dNS7_10__identityEEEvT0_PT3_T1_NS0_13GridEvenShareISN_EET2_T4_E12temp_storage+128];
	add.f64 	%fd343, %fd341, %fd342;
	ld.shared.f64 	%fd344, [_ZZN3cub18CUB_300001_SM_10006detail6reduce18DeviceReduceKernelINS2_10policy_hubIdjN4cuda3std3__44plusIdEEE10Policy1000EN6thrust24THRUST_300001_SM_1000_NS6detail15normal_iteratorINSD_10device_ptrIdEEEEjS9_dNS7_10__identityEEEvT0_PT3_T1_NS0_13GridEvenShareISN_EET2_T4_E12temp_storage+136];
	add.f64 	%fd345, %fd343, %fd344;
	ld.shared.f64 	%fd346, [_ZZN3cub18CUB_300001_SM_10006detail6reduce18DeviceReduceKernelINS2_10policy_hubIdjN4cuda3std3__44plusIdEEE10Policy1000EN6thrust24THRUST_300001_SM_1000_NS6detail15normal_iteratorINSD_10device_ptrIdEEEEjS9_dNS7_10__identityEEEvT0_PT3_T1_NS0_13GridEvenShareISN_EET2_T4_E12temp_storage+144];
	add.f64 	%fd347, %fd345, %fd346;
	ld.shared.f64 	%fd348, [_ZZN3cub18CUB_300001_SM_10006detail6reduce18DeviceReduceKernelINS2_10policy_hubIdjN4cuda3std3__44plusIdEEE10Policy1000EN6thrust24THRUST_300001_SM_1000_NS6detail15normal_iteratorINSD_10device_ptrIdEEEEjS9_dNS7_10__identityEEEvT0_PT3_T1_NS0_13GridEvenShareISN_EET2_T4_E12temp_storage+152];
	add.f64 	%fd349, %fd347, %fd348;
	ld.shared.f64 	%fd350, [_ZZN3cub18CUB_300001_SM_10006detail6reduce18DeviceReduceKernelINS2_10policy_hubIdjN4cuda3std3__44plusIdEEE10Policy1000EN6thrust24THRUST_300001_SM_1000_NS6detail15normal_iteratorINSD_10device_ptrIdEEEEjS9_dNS7_10__identityEEEvT0_PT3_T1_NS0_13GridEvenShareISN_EET2_T4_E12temp_storage+160];
	add.f64 	%fd351, %fd349, %fd350;
	ld.shared.f64 	%fd352, [_ZZN3cub18CUB_300001_SM_10006detail6reduce18DeviceReduceKernelINS2_10policy_hubIdjN4cuda3std3__44plusIdEEE10Policy1000EN6thrust24THRUST_300001_SM_1000_NS6detail15normal_iteratorINSD_10device_ptrIdEEEEjS9_dNS7_10__identityEEEvT0_PT3_T1_NS0_13GridEvenShareISN_EET2_T4_E12temp_storage+168];
	add.f64 	%fd353, %fd351, %fd352;
	ld.shared.f64 	%fd354, [_ZZN3cub18CUB_300001_SM_10006detail6reduce18DeviceReduceKernelINS2_10policy_hubIdjN4cuda3std3__44plusIdEEE10Policy1000EN6thrust24THRUST_300001_SM_1000_NS6detail15normal_iteratorINSD_10device_ptrIdEEEEjS9_dNS7_10__identityEEEvT0_PT3_T1_NS0_13GridEvenShareISN_EET2_T4_E12temp_storage+176];
	add.f64 	%fd375, %fd353, %fd354;
	bra.uni 	$L__BB5_48;
$L__BB5_22:
	// begin inline asm
	mov.u32 %r215, %laneid;
	// end inline asm
	and.b32  	%r266, %r7, 992;
	add.s32 	%r267, %r266, 32;
	setp.gt.u32 	%p34, %r267, %r6;
	not.b32 	%r268, %r266;
	add.s32 	%r269, %r6, %r268;
	selp.b32 	%r264, %r269, 31, %p34;
	mov.b64 	%rd136, %fd364;
	mov.b64 	{%r217, %r222}, %rd136;
	mov.b32 	%r223, 1;
	mov.b32 	%r265, -1;
	// begin inline asm
	shfl.sync.down.b32 %r216, %r217, %r223, %r264, %r265;
	// end inline asm
	// begin inline asm
	shfl.sync.down.b32 %r221, %r222, %r223, %r264, %r265;
	// end inline asm
	mov.b64 	%rd137, {%r216, %r221};
	mov.b64 	%fd235, %rd137;
	setp.lt.s32 	%p35, %r215, %r264;
	add.f64 	%fd236, %fd364, %fd235;
	selp.f64 	%fd237, %fd236, %fd364, %p35;
	mov.b64 	%rd138, %fd237;
	mov.b64 	{%r227, %r232}, %rd138;
	mov.b32 	%r233, 2;
	// begin inline asm
	shfl.sync.down.b32 %r226, %r227, %r233, %r264, %r265;
	// end inline asm
	// begin inline asm
	shfl.sync.down.b32 %r231, %r232, %r233, %r264, %r265;
	// end inline asm
	mov.b64 	%rd139, {%r226, %r231};
	mov.b64 	%fd238, %rd139;
	add.s32 	%r270, %r215, 2;
	setp.gt.s32 	%p36, %r270, %r264;
	add.f64 	%fd239, %fd237, %fd238;
	selp.f64 	%fd240, %fd237, %fd239, %p36;
	mov.b64 	%rd140, %fd240;
	mov.b64 	{%r237, %r242}, %rd140;
	mov.b32 	%r243, 4;
	// begin inline asm
	shfl.sync.down.b32 %r236, %r237, %r243, %r264, %r265;
	// end inline asm
	// begin inline asm
	shfl.sync.down.b32 %r241, %r242, %r243, %r264, %r265;
	// end inline asm
	mov.b64 	%rd141, {%r236, %r241};
	mov.b64 	%fd241, %rd141;
	add.s32 	%r271, %r215, 4;
	setp.gt.s32 	%p37, %r271, %r264;
	add.f64 	%fd242, %fd240, %fd241;
	selp.f64 	%fd243, %fd240, %fd242, %p37;
	mov.b64 	%rd142, %fd243;
	mov.b64 	{%r247, %r252}, %rd142;
	mov.b32 	%r253, 8;
	// begin inline asm
	shfl.sync.down.b32 %r246, %r247, %r253, %r264, %r265;
	// end inline asm
	// begin inline asm
	shfl.sync.down.b32 %r251, %r252, %r253, %r264, %r265;
	// end inline asm
	mov.b64 	%rd143, {%r246, %r251};
	mov.b64 	%fd244, %rd143;
	add.s32 	%r272, %r215, 8;
	setp.gt.s32 	%p38, %r272, %r264;
	add.f64 	%fd245, %fd243, %fd244;
	selp.f64 	%fd246, %fd243, %fd245, %p38;
	mov.b64 	%rd144, %fd246;
	mov.b64 	{%r257, %r262}, %rd144;
	mov.b32 	%r263, 16;
	// begin inline asm
	shfl.sync.down.b32 %r256, %r257, %r263, %r264, %r265;
	// end inline asm
	// begin inline asm
	shfl.sync.down.b32 %r261, %r262, %r263, %r264, %r265;
	// end inline asm
	mov.b64 	%rd145, {%r256, %r261};
	mov.b64 	%fd247, %rd145;
	add.s32 	%r273, %r215, 16;
	setp.gt.s32 	%p39, %r273, %r264;
	add.f64 	%fd248, %fd246, %fd247;
	selp.f64 	%fd375, %fd246, %fd248, %p39;
	setp.ne.s32 	%p40, %r215, 0;
	@%p40 bra 	$L__BB5_24;
	shr.u32 	%r274, %r7, 2;
	and.b32  	%r275, %r274, 248;
	mov.u32 	%r276, _ZZN3cub18CUB_300001_SM_10006detail6reduce18DeviceReduceKernelINS2_10policy_hubIdjN4cuda3std3__44plusIdEEE10Policy1000EN6thrust24THRUST_300001_SM_1000_NS6detail15normal_iteratorINSD_10device_ptrIdEEEEjS9_dNS7_10__identityEEEvT0_PT3_T1_NS0_13GridEvenShareISN_EET2_T4_E12temp_storage;
	add.s32 	%r277, %r276, %r275;
	st.shared.f64 	[%r277+24], %fd375;
$L__BB5_24:
	bar.sync 	0;
	setp.ne.s32 	%p41, %r7, 0;
	@%p41 bra 	$L__BB5_48;
	setp.gt.u32 	%p42, %r6, 32;
	ld.shared.f64 	%fd249, [_ZZN3cub18CUB_300001_SM_10006detail6reduce18DeviceReduceKernelINS2_10policy_hubIdjN4cuda3std3__44plusIdEEE10Policy1000EN6thrust24THRUST_300001_SM_1000_NS6detail15normal_iteratorINSD_10device_ptrIdEEEEjS9_dNS7_10__identityEEEvT0_PT3_T1_NS0_13GridEvenShareISN_EET2_T4_E12temp_storage+32];
	add.f64 	%fd250, %fd375, %fd249;
	selp.f64 	%fd251, %fd250, %fd375, %p42;
	setp.gt.u32 	%p43, %r6, 64;
	ld.shared.f64 	%fd252, [_ZZN3cub18CUB_300001_SM_10006detail6reduce18DeviceReduceKernelINS2_10policy_hubIdjN4cuda3std3__44plusIdEEE10Policy1000EN6thrust24THRUST_300001_SM_1000_NS6detail15normal_iteratorINSD_10device_ptrIdEEEEjS9_dNS7_10__identityEEEvT0_PT3_T1_NS0_13GridEvenShareISN_EET2_T4_E12temp_storage+40];
	add.f64 	%fd253, %fd252, %fd251;
	selp.f64 	%fd254, %fd253, %fd251, %p43;
	setp.gt.u32 	%p44, %r6, 96;
	ld.shared.f64 	%fd255, [_ZZN3cub18CUB_300001_SM_10006detail6reduce18DeviceReduceKernelINS2_10policy_hubIdjN4cuda3std3__44plusIdEEE10Policy1000EN6thrust24THRUST_300001_SM_1000_NS6detail15normal_iteratorINSD_10device_ptrIdEEEEjS9_dNS7_10__identityEEEvT0_PT3_T1_NS0_13GridEvenShareISN_EET2_T4_E12temp_storage+48];
	add.f64 	%fd256, %fd255, %fd254;
	selp.f64 	%fd257, %fd256, %fd254, %p44;
	setp.gt.u32 	%p45, %r6, 128;
	ld.shared.f64 	%fd258, [_ZZN3cub18CUB_300001_SM_10006detail6reduce18DeviceReduceKernelINS2_10policy_hubIdjN4cuda3std3__44plusIdEEE10Policy1000EN6thrust24THRUST_300001_SM_1000_NS6detail15normal_iteratorINSD_10device_ptrIdEEEEjS9_dNS7_10__identityEEEvT0_PT3_T1_NS0_13GridEvenShareISN_EET2_T4_E12temp_storage+56];
	add.f64 	%fd259, %fd258, %fd257;
	selp.f64 	%fd260, %fd259, %fd257, %p45;
	setp.gt.u32 	%p46, %r6, 160;
	ld.shared.f64 	%fd261, [_ZZN3cub18CUB_300001_SM_10006detail6reduce18DeviceReduceKernelINS2_10policy_hubIdjN4cuda3std3__44plusIdEEE10Policy1000EN6thrust24THRUST_300001_SM_1000_NS6detail15normal_iteratorINSD_10device_ptrIdEEEEjS9_dNS7_10__identityEEEvT0_PT3_T1_NS0_13GridEvenShareISN_EET2_T4_E12temp_storage+64];
	add.f64 	%fd262, %fd261, %fd260;
	selp.f64 	%fd263, %fd262, %fd260, %p46;
	setp.gt.u32 	%p47, %r6, 192;
	ld.shared.f64 	%fd264, [_ZZN3cub18CUB_300001_SM_10006detail6reduce18DeviceReduceKernelINS2_10policy_hubIdjN4cuda3std3__44plusIdEEE10Policy1000EN6thrust24THRUST_300001_SM_1000_NS6detail15normal_iteratorINSD_10device_ptrIdEEEEjS9_dNS7_10__identityEEEvT0_PT3_T1_NS0_13GridEvenShareISN_EET2_T4_E12temp_storage+72];
	add.f64 	%fd265, %fd264, %fd263;
	selp.f64 	%fd266, %fd265, %fd263, %p47;
	setp.gt.u32 	%p48, %r6, 224;
	ld.shared.f64 	%fd267, [_ZZN3cub18CUB_300001_SM_10006detail6reduce18DeviceReduceKernelINS2_10policy_hubIdjN4cuda3std3__44plusIdEEE10Policy1000EN6thrust24THRUST_300001_SM_1000_NS6detail15normal_iteratorINSD_10device_ptrIdEEEEjS9_dNS7_10__identityEEEvT0_PT3_T1_NS0_13GridEvenShareISN_EET2_T4_E12temp_storage+80];
	add.f64 	%fd268, %fd267, %fd266;
	selp.f64 	%fd269, %fd268, %fd266, %p48;
	setp.gt.u32 	%p49, %r6, 256;
	ld.shared.f64 	%fd270, [_ZZN3cub18CUB_300001_SM_10006detail6reduce18DeviceReduceKernelINS2_10policy_hubIdjN4cuda3std3__44plusIdEEE10Policy1000EN6thrust24THRUST_300001_SM_1000_NS6detail15normal_iteratorINSD_10device_ptrIdEEEEjS9_dNS7_10__identityEEEvT0_PT3_T1_NS0_13GridEvenShareISN_EET2_T4_E12temp_storage+88];
	add.f64 	%fd271, %fd270, %fd269;
	selp.f64 	%fd272, %fd271, %fd269, %p49;
	setp.gt.u32 	%p50, %r6, 288;
	ld.shared.f64 	%fd273, [_ZZN3cub18CUB_300001_SM_10006detail6reduce18DeviceReduceKernelINS2_10policy_hubIdjN4cuda3std3__44plusIdEEE10Policy1000EN6thrust24THRUST_300001_SM_1000_NS6detail15normal_iteratorINSD_10device_ptrIdEEEEjS9_dNS7_10__identityEEEvT0_PT3_T1_NS0_13GridEvenShareISN_EET2_T4_E12temp_storage+96];
	add.f64 	%fd274, %fd273, %fd272;
	selp.f64 	%fd275, %fd274, %fd272, %p50;
	setp.gt.u32 	%p51, %r6, 320;
	ld.shared.f64 	%fd276, [_ZZN3cub18CUB_300001_SM_10006detail6reduce18DeviceReduceKernelINS2_10policy_hubIdjN4cuda3std3__44plusIdEEE10Policy1000EN6thrust24THRUST_300001_SM_1000_NS6detail15normal_iteratorINSD_10device_ptrIdEEEEjS9_dNS7_10__identityEEEvT0_PT3_T1_NS0_13GridEvenShareISN_EET2_T4_E12temp_storage+104];
	add.f64 	%fd277, %fd276, %fd275;
	selp.f64 	%fd278, %fd277, %fd275, %p51;
	setp.gt.u32 	%p52, %r6, 352;
	ld.shared.f64 	%fd279, [_ZZN3cub18CUB_300001_SM_10006detail6reduce18DeviceReduceKernelINS2_10policy_hubIdjN4cuda3std3__44plusIdEEE10Policy1000EN6thrust24THRUST_300001_SM_1000_NS6detail15normal_iteratorINSD_10device_ptrIdEEEEjS9_dNS7_10__identityEEEvT0_PT3_T1_NS0_13GridEvenShareISN_EET2_T4_E12temp_storage+112];
	add.f64 	%fd280, %fd279, %fd278;
	selp.f64 	%fd281, %fd280, %fd278, %p52;
	setp.gt.u32 	%p53, %r6, 384;
	ld.shared.f64 	%fd282, [_ZZN3cub18CUB_300001_SM_10006detail6reduce18DeviceReduceKernelINS2_10policy_hubIdjN4cuda3std3__44plusIdEEE10Policy1000EN6thrust24THRUST_300001_SM_1000_NS6detail15normal_iteratorINSD_10device_ptrIdEEEEjS9_dNS7_10__identityEEEvT0_PT3_T1_NS0_13GridEvenShareISN_EET2_T4_E12temp_storage+120];
	add.f64 	%fd283, %fd282, %fd281;
	selp.f64 	%fd284, %fd283, %fd281, %p53;
	setp.gt.u32 	%p54, %r6, 416;
	ld.shared.f64 	%fd285, [_ZZN3cub18CUB_300001_SM_10006detail6reduce18DeviceReduceKernelINS2_10policy_hubIdjN4cuda3std3__44plusIdEEE10Policy1000EN6thrust24THRUST_300001_SM_1000_NS6detail15normal_iteratorINSD_10device_ptrIdEEEEjS9_dNS7_10__identityEEEvT0_PT3_T1_NS0_13GridEvenShareISN_EET2_T4_E12temp_storage+128];
	add.f64 	%fd286, %fd285, %fd284;
	selp.f64 	%fd287, %fd286, %fd284, %p54;
	setp.gt.u32 	%p55, %r6, 448;
	ld.shared.f64 	%fd288, [_ZZN3cub18CUB_300001_SM_10006detail6reduce18DeviceReduceKernelINS2_10policy_hubIdjN4cuda3std3__44plusIdEEE10Policy1000EN6thrust24THRUST_300001_SM_1000_NS6detail15normal_iteratorINSD_10device_ptrIdEEEEjS9_dNS7_10__identityEEEvT0_PT3_T1_NS0_13GridEvenShareISN_EET2_T4_E12temp_storage+136];
	add.f64 	%fd289, %fd288, %fd287;
	selp.f64 	%fd290, %fd289, %fd287, %p55;
	setp.gt.u32 	%p56, %r6, 480;
	ld.shared.f64 	%fd291, [_ZZN3cub18CUB_300001_SM_10006detail6reduce18DeviceReduceKernelINS2_10policy_hubIdjN4cuda3std3__44plusIdEEE10Policy1000EN6thrust24THRUST_300001_SM_1000_NS6detail15normal_iteratorINSD_10device_ptrIdEEEEjS9_dNS7_10__identityEEEvT0_PT3_T1_NS0_13GridEvenShareISN_EET2_T4_E12temp_storage+144];
	add.f64 	%fd292, %fd291, %fd290;
	selp.f64 	%fd293, %fd292, %fd290, %p56;
	setp.gt.u32 	%p57, %r6, 512;
	ld.shared.f64 	%fd294, [_ZZN3cub18CUB_300001_SM_10006detail6reduce18DeviceReduceKernelINS2_10policy_hubIdjN4cuda3std3__44plusIdEEE10Policy1000EN6thrust24THRUST_300001_SM_1000_NS6detail15normal_iteratorINSD_10device_ptrIdEEEEjS9_dNS7_10__identityEEEvT0_PT3_T1_NS0_13GridEvenShareISN_EET2_T4_E12temp_storage+152];
	add.f64 	%fd295, %fd294, %fd293;
	selp.f64 	%fd296, %fd295, %fd293, %p57;
	setp.gt.u32 	%p58, %r6, 544;
	ld.shared.f64 	%fd297, [_ZZN3cub18CUB_300001_SM_10006detail6reduce18DeviceReduceKernelINS2_10policy_hubIdjN4cuda3std3__44plusIdEEE10Policy1000EN6thrust24THRUST_300001_SM_1000_NS6detail15normal_iteratorINSD_10device_ptrIdEEEEjS9_dNS7_10__identityEEEvT0_PT3_T1_NS0_13GridEvenShareISN_EET2_T4_E12temp_storage+160];
	add.f64 	%fd298, %fd297, %fd296;
	selp.f64 	%fd299, %fd298, %fd296, %p58;
	setp.gt.u32 	%p59, %r6, 576;
	ld.shared.f64 	%fd300, [_ZZN3cub18CUB_300001_SM_10006detail6reduce18DeviceReduceKernelINS2_10policy_hubIdjN4cuda3std3__44plusIdEEE10Policy1000EN6thrust24THRUST_300001_SM_1000_NS6detail15normal_iteratorINSD_10device_ptrIdEEEEjS9_dNS7_10__identityEEEvT0_PT3_T1_NS0_13GridEvenShareISN_EET2_T4_E12temp_storage+168];
	add.f64 	%fd301, %fd300, %fd299;
	selp.f64 	%fd302, %fd301, %fd299, %p59;
	setp.gt.u32 	%p60, %r6, 608;
	ld.shared.f64 	%fd303, [_ZZN3cub18CUB_300001_SM_10006detail6reduce18DeviceReduceKernelINS2_10policy_hubIdjN4cuda3std3__44plusIdEEE10Policy1000EN6thrust24THRUST_300001_SM_1000_NS6detail15normal_iteratorINSD_10device_ptrIdEEEEjS9_dNS7_10__identityEEEvT0_PT3_T1_NS0_13GridEvenShareISN_EET2_T4_E12temp_storage+176];
	add.f64 	%fd304, %fd303, %fd302;
	selp.f64 	%fd375, %fd304, %fd302, %p60;
	bra.uni 	$L__BB5_48;
$L__BB5_26:
	mov.u32 	%r35, %tid.x;
	add.s32 	%r72, %r347, %r35;
	mul.wide.u32 	%rd4, %r72, 8;
	add.s64 	%rd5, %rd1, %rd4;
	ld.global.f64 	%fd41, [%rd5];
	ld.global.f64 	%fd42, [%rd5+5120];
	ld.global.f64 	%fd43, [%rd5+10240];
	ld.global.f64 	%fd44, [%rd5+15360];
	ld.global.f64 	%fd45, [%rd5+20480];
	ld.global.f64 	%fd46, [%rd5+25600];
	ld.global.f64 	%fd47, [%rd5+30720];
	ld.global.f64 	%fd48, [%rd5+35840];
	add.f64 	%fd49, %fd41, %fd42;
	add.f64 	%fd50, %fd49, %fd43;
	add.f64 	%fd51, %fd50, %fd44;
	add.f64 	%fd52, %fd51, %fd45;
	add.f64 	%fd53, %fd52, %fd46;
	add.f64 	%fd54, %fd53, %fd47;
	add.f64 	%fd374, %fd54, %fd48;
	setp.lt.u32 	%p2, %r6, %r4;
	@%p2 bra 	$L__BB5_44;
	add.s32 	%r36, %r4, %r347;
	not.b32 	%r74, %r35;
	add.s32 	%r75, %r74, %r1;
	sub.s32 	%r76, %r75, %r4;
	sub.s32 	%r344, %r76, %r347;
	add.s32 	%r77, %r36, %r35;
	add.s32 	%r343, %r77, 5120;
	mov.b32 	%r346, 0;
	mov.u32 	%r345, %r36;
$L__BB5_28:
	mad.lo.s32 	%r347, %r2, 5120, %r347;
	add.s32 	%r78, %r1, -5120;
	setp.gt.u32 	%p3, %r347, %r78;
	@%p3 bra 	$L__BB5_30;
	add.s32 	%r79, %r35, %r347;
	mul.wide.u32 	%rd6, %r79, 8;
	add.s64 	%rd7, %rd1, %rd6;
	ld.global.f64 	%fd55, [%rd7];
	ld.global.f64 	%fd56, [%rd7+5120];
	ld.global.f64 	%fd57, [%rd7+10240];
	ld.global.f64 	%fd58, [%rd7+15360];
	ld.global.f64 	%fd59, [%rd7+20480];
	ld.global.f64 	%fd60, [%rd7+25600];
	ld.global.f64 	%fd61, [%rd7+30720];
	ld.global.f64 	%fd62, [%rd7+35840];
	add.f64 	%fd63, %fd374, %fd55;
	add.f64 	%fd64, %fd63, %fd56;
	add.f64 	%fd65, %fd64, %fd57;
	add.f64 	%fd66, %fd65, %fd58;
	add.f64 	%fd67, %fd66, %fd59;
	add.f64 	%fd68, %fd67, %fd60;
	add.f64 	%fd69, %fd68, %fd61;
	add.f64 	%fd374, %fd69, %fd62;
	sub.s32 	%r80, %r1, %r347;
	mul.lo.s32 	%r81, %r2, 5120;
	setp.lt.u32 	%p4, %r80, %r81;
	add.s32 	%r346, %r346, 1;
	add.s32 	%r345, %r345, %r81;
	sub.s32 	%r344, %r344, %r81;
	add.s32 	%r343, %r343, %r81;
	@%p4 bra 	$L__BB5_44;
	bra.uni 	$L__BB5_28;
$L__BB5_30:
	setp.le.u32 	%p5, %r1, %r347;
	sub.s32 	%r82, %r1, %r347;
	setp.ge.s32 	%p6, %r35, %r82;
	or.pred  	%p7, %p5, %p6;
	@%p7 bra 	$L__BB5_44;
	not.b32 	%r84, %r35;
	add.s32 	%r85, %r1, %r84;
	sub.s32 	%r86, %r85, %r36;
	mul.lo.s32 	%r87, %r2, %r346;
	mad.lo.s32 	%r88, %r87, -5120, %r86;
	mul.hi.u32 	%r89, %r88, -858993459;
	shr.u32 	%r90, %r89, 9;
	add.s32 	%r49, %r90, 1;
	and.b32  	%r50, %r49, 15;
	setp.lt.u32 	%p8, %r88, 9600;
	mov.u32 	%r352, %r35;
	@%p8 bra 	$L__BB5_35;
	or.b32  	%r350, %r35, 5120;
	mul.hi.u32 	%r91, %r344, -858993459;
	shr.u32 	%r92, %r91, 9;
	add.s32 	%r93, %r92, 1;
	and.b32  	%r94, %r93, 16777200;
	neg.s32 	%r348, %r94;
$L__BB5_33:
	.pragma "nounroll";
	add.s32 	%r95, %r343, -5120;
	mul.wide.u32 	%rd8, %r95, 8;
	add.s64 	%rd9, %rd1, %rd8;
	ld.global.f64 	%fd71, [%rd9];
	add.f64 	%fd72, %fd374, %fd71;
	add.s32 	%r96, %r343, -4480;
	mul.wide.u32 	%rd10, %r96, 8;
	add.s64 	%rd11, %rd1, %rd10;
	ld.global.f64 	%fd73, [%rd11];
	add.f64 	%fd74, %fd72, %fd73;
	add.s32 	%r97, %r343, -3840;
	mul.wide.u32 	%rd12, %r97, 8;
	add.s64 	%rd13, %rd1, %rd12;
	ld.global.f64 	%fd75, [%rd13];
	add.f64 	%fd76, %fd74, %fd75;
	add.s32 	%r98, %r343, -3200;
	mul.wide.u32 	%rd14, %r98, 8;
	add.s64 	%rd15, %rd1, %rd14;
	ld.global.f64 	%fd77, [%rd15];
	add.f64 	%fd78, %fd76, %fd77;
	add.s32 	%r99, %r343, -2560;
	mul.wide.u32 	%rd16, %r99, 8;
	add.s64 	%rd17, %rd1, %rd16;
	ld.global.f64 	%fd79, [%rd17];
	add.f64 	%fd80, %fd78, %fd79;
	add.s32 	%r100, %r343, -1920;
	mul.wide.u32 	%rd18, %r100, 8;
	add.s64 	%rd19, %rd1, %rd18;
	ld.global.f64 	%fd81, [%rd19];
	add.f64 	%fd82, %fd80, %fd81;
	add.s32 	%r101, %r343, -1280;
	mul.wide.u32 	%rd20, %r101, 8;
	add.s64 	%rd21, %rd1, %rd20;
	ld.global.f64 	%fd83, [%rd21];
	add.f64 	%fd84, %fd82, %fd83;
	add.s32 	%r102, %r343, 4480;
	add.s32 	%r103, %r343, -640;
	mul.wide.u32 	%rd22, %r103, 8;
	add.s64 	%rd23, %rd1, %rd22;
	ld.global.f64 	%fd85, [%rd23];
	add.f64 	%fd86, %fd84, %fd85;
	mul.wide.u32 	%rd24, %r343, 8;
	add.s64 	%rd25, %rd1, %rd24;
	ld.global.f64 	%fd87, [%rd25];
	add.f64 	%fd88, %fd86, %fd87;
	add.s32 	%r104, %r343, 640;
	mul.wide.u32 	%rd26, %r104, 8;
	add.s64 	%rd27, %rd1, %rd26;
	ld.global.f64 	%fd89, [%rd27];
	add.f64 	%fd90, %fd88, %fd89;
	add.s32 	%r105, %r343, 1280;
	mul.wide.u32 	%rd28, %r105, 8;
	add.s64 	%rd29, %rd1, %rd28;
	ld.global.f64 	%fd91, [%rd29];
	add.f64 	%fd92, %fd90, %fd91;
	add.s32 	%r106, %r343, 1920;
	mul.wide.u32 	%rd30, %r106, 8;
	add.s64 	%rd31, %rd1, %rd30;
	ld.global.f64 	%fd93, [%rd31];
	add.f64 	%fd94, %fd92, %fd93;
	add.s32 	%r107, %r343, 2560;
	mul.wide.u32 	%rd32, %r107, 8;
	add.s64 	%rd33, %rd1, %rd32;
	ld.global.f64 	%fd95, [%rd33];
	add.f64 	%fd96, %fd94, %fd95;
	add.s32 	%r108, %r343, 3200;
	mul.wide.u32 	%rd34, %r108, 8;
	add.s64 	%rd35, %rd1, %rd34;
	ld.global.f64 	%fd97, [%rd35];
	add.f64 	%fd98, %fd96, %fd97;
	add.s32 	%r109, %r343, 3840;
	mul.wide.u32 	%rd36, %r109, 8;
	add.s64 	%rd37, %rd1, %rd36;
	ld.global.f64 	%fd99, [%rd37];
	add.f64 	%fd100, %fd98, %fd99;
	mul.wide.u32 	%rd38, %r102, 8;
	add.s64 	%rd39, %rd1, %rd38;
	ld.global.f64 	%fd101, [%rd39];
	add.f64 	%fd374, %fd100, %fd101;
	add.s32 	%r350, %r350, 10240;
	add.s32 	%r343, %r343, 10240;
	add.s32 	%r348, %r348, 16;
	setp.ne.s32 	%p9, %r348, 0;
	@%p9 bra 	$L__BB5_33;
	add.s32 	%r352, %r350, -5120;
$L__BB5_35:
	setp.eq.s32 	%p10, %r50, 0;
	@%p10 bra 	$L__BB5_44;
	and.b32  	%r61, %r49, 7;
	setp.lt.u32 	%p11, %r50, 8;
	@%p11 bra 	$L__BB5_38;
	add.s32 	%r110, %r352, %r347;
	mul.wide.u32 	%rd40, %r110, 8;
	add.s64 	%rd41, %rd1, %rd40;
	ld.global.f64 	%fd103, [%rd41];
	add.f64 	%fd104, %fd374, %fd103;
	add.s32 	%r111, %r110, 640;
	mul.wide.u32 	%rd42, %r111, 8;
	add.s64 	%rd43, %rd1, %rd42;
	ld.global.f64 	%fd105, [%rd43];
	add.f64 	%fd106, %fd104, %fd105;
	add.s32 	%r112, %r110, 1280;
	mul.wide.u32 	%rd44, %r112, 8;
	add.s64 	%rd45, %rd1, %rd44;
	ld.global.f64 	%fd107, [%rd45];
	add.f64 	%fd108, %fd106, %fd107;
	add.s32 	%r113, %r110, 1920;
	mul.wide.u32 	%rd46, %r113, 8;
	add.s64 	%rd47, %rd1, %rd46;
	ld.global.f64 	%fd109, [%rd47];
	add.f64 	%fd110, %fd108, %fd109;
	add.s32 	%r114, %r110, 2560;
	mul.wide.u32 	%rd48, %r114, 8;
	add.s64 	%rd49, %rd1, %rd48;
	ld.global.f64 	%fd111, [%rd49];
	add.f64 	%fd112, %fd110, %fd111;
	add.s32 	%r115, %r110, 3200;
	mul.wide.u32 	%rd50, %r115, 8;
	add.s64 	%rd51, %rd1, %rd50;
	ld.global.f64 	%fd113, [%rd51];
	add.f64 	%fd114, %fd112, %fd113;
	add.s32 	%r116, %r110, 3840;
	mul.wide.u32 	%rd52, %r116, 8;
	add.s64 	%rd53, %rd1, %rd52;
	ld.global.f64 	%fd115, [%rd53];
	add.f64 	%fd116, %fd114, %fd115;
	add.s32 	%r117, %r110, 4480;
	mul.wide.u32 	%rd54, %r117, 8;
	add.s64 	%rd55, %rd1, %rd54;
	ld.global.f64 	%fd117, [%rd55];
	add.f64 	%fd374, %fd116, %fd117;
	add.s32 	%r352, %r352, 5120;
$L__BB5_38:
	setp.eq.s32 	%p12, %r61, 0;
	@%p12 bra 	$L__BB5_44;
	setp.lt.u32 	%p13, %r61, 4;
	@%p13 bra 	$L__BB5_41;
	add.s32 	%r118, %r352, %r347;
	mul.wide.u32 	%rd56, %r118, 8;
	add.s64 	%rd57, %rd1, %rd56;
	ld.global.f64 	%fd119, [%rd57];
	add.f64 	%fd120, %fd374, %fd119;
	add.s32 	%r119, %r118, 640;
	mul.wide.u32 	%rd58, %r119, 8;
	add.s64 	%rd59, %rd1, %rd58;
	ld.global.f64 	%fd121, [%rd59];
	add.f64 	%fd122, %fd120, %fd121;
	add.s32 	%r120, %r118, 1280;
	mul.wide.u32 	%rd60, %r120, 8;
	add.s64 	%rd61, %rd1, %rd60;
	ld.global.f64 	%fd123, [%rd61];
	add.f64 	%fd124, %fd122, %fd123;
	add.s32 	%r121, %r118, 1920;
	mul.wide.u32 	%rd62, %r121, 8;
	add.s64 	%rd63, %rd1, %rd62;
	ld.global.f64 	%fd125, [%rd63];
	add.f64 	%fd374, %fd124, %fd125;
	add.s32 	%r352, %r352, 2560;
$L__BB5_41:
	and.b32  	%r122, %r49, 3;
	setp.eq.s32 	%p14, %r122, 0;
	@%p14 bra 	$L__BB5_44;
	add.s32 	%r355, %r352, %r345;
	mul.hi.u32 	%r123, %r344, -858993459;
	cvt.u16.u32 	%rs1, %r123;
	shr.u16 	%rs2, %rs1, 9;
	add.s16 	%rs3, %rs2, 1;
	cvt.u32.u16 	%r124, %rs3;
	and.b32  	%r125, %r124, 3;
	neg.s32 	%r354, %r125;
$L__BB5_43:
	.pragma "nounroll";
	mul.wide.u32 	%rd64, %r355, 8;
	add.s64 	%rd65, %rd1, %rd64;
	ld.global.f64 	%fd126, [%rd65];
	add.f64 	%fd374, %fd374, %fd126;
	add.s32 	%r355, %r355, 640;
	add.s32 	%r354, %r354, 1;
	setp.ne.s32 	%p15, %r354, 0;
	@%p15 bra 	$L__BB5_43;
$L__BB5_44:
	// begin inline asm
	mov.u32 %r126, %laneid;
	// end inline asm
	mov.b64 	%rd66, %fd374;
	mov.b64 	{%r128, %r133}, %rd66;
	mov.b32 	%r134, 1;
	mov.b32 	%r175, 31;
	mov.b32 	%r176, -1;
	// begin inline asm
	shfl.sync.down.b32 %r127, %r128, %r134, %r175, %r176;
	// end inline asm
	// begin inline asm
	shfl.sync.down.b32 %r132, %r133, %r134, %r175, %r176;
	// end inline asm
	mov.b64 	%rd67, {%r127, %r132};
	mov.b64 	%fd127, %rd67;
	setp.gt.s32 	%p16, %r126, 30;
	add.f64 	%fd128, %fd374, %fd127;
	selp.f64 	%fd129, %fd374, %fd128, %p16;
	mov.b64 	%rd68, %fd129;
	mov.b64 	{%r138, %r143}, %rd68;
	mov.b32 	%r144, 2;
	// begin inline asm
	shfl.sync.down.b32 %r137, %r138, %r144, %r175, %r176;
	// end inline asm
	// begin inline asm
	shfl.sync.down.b32 %r142, %r143, %r144, %r175, %r176;
	// end inline asm
	mov.b64 	%rd69, {%r137, %r142};
	mov.b64 	%fd130, %rd69;
	setp.gt.s32 	%p17, %r126, 29;
	add.f64 	%fd131, %fd129, %fd130;
	selp.f64 	%fd132, %fd129, %fd131, %p17;
	mov.b64 	%rd70, %fd132;
	mov.b64 	{%r148, %r153}, %rd70;
	mov.b32 	%r154, 4;
	// begin inline asm
	shfl.sync.down.b32 %r147, %r148, %r154, %r175, %r176;
	// end inline asm
	// begin inline asm
	shfl.sync.down.b32 %r152, %r153, %r154, %r175, %r176;
	// end inline asm
	mov.b64 	%rd71, {%r147, %r152};
	mov.b64 	%fd133, %rd71;
	setp.gt.s32 	%p18, %r126, 27;
	add.f64 	%fd134, %fd132, %fd133;
	selp.f64 	%fd135, %fd132, %fd134, %p18;
	mov.b64 	%rd72, %fd135;
	mov.b64 	{%r158, %r163}, %rd72;
	mov.b32 	%r164, 8;
	// begin inline asm
	shfl.sync.down.b32 %r157, %r158, %r164, %r175, %r176;
	// end inline asm
	// begin inline asm
	shfl.sync.down.b32 %r162, %r163, %r164, %r175, %r176;
	// end inline asm
	mov.b64 	%rd73, {%r157, %r162};
	mov.b64 	%fd136, %rd73;
	setp.gt.s32 	%p19, %r126, 23;
	add.f64 	%fd137, %fd135, %fd136;
	selp.f64 	%fd138, %fd135, %fd137, %p19;
	mov.b64 	%rd74, %fd138;
	mov.b64 	{%r168, %r173}, %rd74;
	mov.b32 	%r174, 16;
	// begin inline asm
	shfl.sync.down.b32 %r167, %r168, %r174, %r175, %r176;
	// end inline asm
	// begin inline asm
	shfl.sync.down.b32 %r172, %r173, %r174, %r175, %r176;
	// end inline asm
	mov.b64 	%rd75, {%r167, %r172};
	mov.b64 	%fd139, %rd75;
	setp.gt.s32 	%p20, %r126, 15;
	add.f64 	%fd37, %fd138, %fd139;
	selp.f64 	%fd375, %fd138, %fd37, %p20;
	setp.ne.s32 	%p21, %r126, 0;
	@%p21 bra 	$L__BB5_46;
	shr.u32 	%r177, %r35, 2;
	and.b32  	%r178, %r177, 248;
	mov.u32 	%r179, _ZZN3cub18CUB_300001_SM_10006detail6reduce18DeviceReduceKernelINS2_10policy_hubIdjN4cuda3std3__44plusIdEEE10Policy1000EN6thrust24THRUST_300001_SM_1000_NS6detail15normal_iteratorINSD_10device_ptrIdEEEEjS9_dNS7_10__identityEEEvT0_PT3_T1_NS0_13GridEvenShareISN_EET2_T4_E12temp_storage;
	add.s32 	%r180, %r179, %r178;
	st.shared.f64 	[%r180+24], %fd37;
$L__BB5_46:
	bar.sync 	0;
	setp.ne.s32 	%p22, %r35, 0;
	@%p22 bra 	$L__BB5_48;
	ld.shared.f64 	%fd140, [_ZZN3cub18CUB_300001_SM_10006detail6reduce18DeviceReduceKernelINS2_10policy_hubIdjN4cuda3std3__44plusIdEEE10Policy1000EN6thrust24THRUST_300001_SM_1000_NS6detail15normal_iteratorINSD_10device_ptrIdEEEEjS9_dNS7_10__identityEEEvT0_PT3_T1_NS0_13GridEvenShareISN_EET2_T4_E12temp_storage+32];
	add.f64 	%fd141, %fd375, %fd140;
	ld.shared.f64 	%fd142, [_ZZN3cub18CUB_300001_SM_10006detail6reduce18DeviceReduceKernelINS2_10policy_hubIdjN4cuda3std3__44plusIdEEE10Policy1000EN6thrust24THRUST_300001_SM_1000_NS6detail15normal_iteratorINSD_10device_ptrIdEEEEjS9_dNS7_10__identityEEEvT0_PT3_T1_NS0_13GridEvenShareISN_EET2_T4_E12temp_storage+40];
	add.f64 	%fd143, %fd141, %fd142;
	ld.shared.f64 	%fd144, [_ZZN3cub18CUB_300001_SM_10006detail6reduce18DeviceReduceKernelINS2_10policy_hubIdjN4cuda3std3__44plusIdEEE10Policy1000EN6thrust24THRUST_300001_SM_1000_NS6detail15normal_iteratorINSD_10device_ptrIdEEEEjS9_dNS7_10__identityEEEvT0_PT3_T1_NS0_13GridEvenShareISN_EET2_T4_E12temp_storage+48];
	add.f64 	%fd145, %fd143, %fd144;
	ld.shared.f64 	%fd146, [_ZZN3cub18CUB_300001_SM_10006detail6reduce18DeviceReduceKernelINS2_10policy_hubIdjN4cuda3std3__44plusIdEEE10Policy1000EN6thrust24THRUST_300001_SM_1000_NS6detail15normal_iteratorINSD_10device_ptrIdEEEEjS9_dNS7_10__identityEEEvT0_PT3_T1_NS0_13GridEvenShareISN_EET2_T4_E12temp_storage+56];
	add.f64 	%fd147, %fd145, %fd146;
	ld.shared.f64 	%fd148, [_ZZN3cub18CUB_300001_SM_10006detail6reduce18DeviceReduceKernelINS2_10policy_hubIdjN4cuda3std3__44plusIdEEE10Policy1000EN6thrust24THRUST_300001_SM_1000_NS6detail15normal_iteratorINSD_10device_ptrIdEEEEjS9_dNS7_10__identityEEEvT0_PT3_T1_NS0_13GridEvenShareISN_EET2_T4_E12temp_storage+64];
	add.f64 	%fd149, %fd147, %fd148;
	ld.shared.f64 	%fd150, [_ZZN3cub18CUB_300001_SM_10006detail6reduce18DeviceReduceKernelINS2_10policy_hubIdjN4cuda3std3__44plusIdEEE10Policy1000EN6thrust24THRUST_300001_SM_1000_NS6detail15normal_iteratorINSD_10device_ptrIdEEEEjS9_dNS7_10__identityEEEvT0_PT3_T1_NS0_13GridEvenShareISN_EET2_T4_E12temp_storage+72];
	add.f64 	%fd151, %fd149, %fd150;
	ld.shared.f64 	%fd152, [_ZZN3cub18CUB_300001_SM_10006detail6reduce18DeviceReduceKernelINS2_10policy_hubIdjN4cuda3std3__44plusIdEEE10Policy1000EN6thrust24THRUST_300001_SM_1000_NS6detail15normal_iteratorINSD_10device_ptrIdEEEEjS9_dNS7_10__identityEEEvT0_PT3_T1_NS0_13GridEvenShareISN_EET2_T4_E12temp_storage+80];
	add.f64 	%fd153, %fd151, %fd152;
	ld.shared.f64 	%fd154, [_ZZN3cub18CUB_300001_SM_10006detail6reduce18DeviceReduceKernelINS2_10policy_hubIdjN4cuda3std3__44plusIdEEE10Policy1000EN6thrust24THRUST_300001_SM_1000_NS6detail15normal_iteratorINSD_10device_ptrIdEEEEjS9_dNS7_10__identityEEEvT0_PT3_T1_NS0_13GridEvenShareISN_EET2_T4_E12temp_storage+88];
	add.f64 	%fd155, %fd153, %fd154;
	ld.shared.f64 	%fd156, [_ZZN3cub18CUB_300001_SM_10006detail6reduce18DeviceReduceKernelINS2_10policy_hubIdjN4cuda3std3__44plusIdEEE10Policy1000EN6thrust24THRUST_300001_SM_1000_NS6detail15normal_iteratorINSD_10device_ptrIdEEEEjS9_dNS7_10__identityEEEvT0_PT3_T1_NS0_13GridEvenShareISN_EET2_T4_E12temp_storage+96];
	add.f64 	%fd157, %fd155, %fd156;
	ld.shared.f64 	%fd158, [_ZZN3cub18CUB_300001_SM_10006detail6reduce18DeviceReduceKernelINS2_10policy_hubIdjN4cuda3std3__44plusIdEEE10Policy1000EN6thrust24THRUST_300001_SM_1000_NS6detail15normal_iteratorINSD_10device_ptrIdEEEEjS9_dNS7_10__identityEEEvT0_PT3_T1_NS0_13GridEvenShareISN_EET2_T4_E12temp_storage+104];
	add.f64 	%fd159, %fd157, %fd158;
	ld.shared.f64 	%fd160, [_ZZN3cub18CUB_300001_SM_10006detail6reduce18DeviceReduceKernelINS2_10policy_hubIdjN4cuda3std3__44plusIdEEE10Policy1000EN6thrust24THRUST_300001_SM_1000_NS6detail15normal_iteratorINSD_10device_ptrIdEEEEjS9_dNS7_10__identityEEEvT0_PT3_T1_NS0_13GridEvenShareISN_EET2_T4_E12temp_storage+112];
	add.f64 	%fd161, %fd159, %fd160;
	ld.shared.f64 	%fd162, [_ZZN3cub18CUB_300001_SM_10006detail6reduce18DeviceReduceKernelINS2_10policy_hubIdjN4cuda3std3__44plusIdEEE10Policy1000EN6thrust24THRUST_300001_SM_1000_NS6detail15normal_iteratorINSD_10device_ptrIdEEEEjS9_dNS7_10__identityEEEvT0_PT3_T1_NS0_13GridEvenShareISN_EET2_T4_E12temp_storage+120];
	add.f64 	%fd163, %fd161, %fd162;
	ld.shared.f64 	%fd164, [_ZZN3cub18CUB_300001_SM_10006detail6reduce18DeviceReduceKernelINS2_10policy_hubIdjN4cuda3std3__44plusIdEEE10Policy1000EN6thrust24THRUST_300001_SM_1000_NS6detail15normal_iteratorINSD_10device_ptrIdEEEEjS9_dNS7_10__identityEEEvT0_PT3_T1_NS0_13GridEvenShareISN_EET2_T4_E12temp_storage+128];
	add.f64 	%fd165, %fd163, %fd164;
	ld.shared.f64 	%fd166, [_ZZN3cub18CUB_300001_SM_10006detail6reduce18DeviceReduceKernelINS2_10policy_hubIdjN4cuda3std3__44plusIdEEE10Policy1000EN6thrust24THRUST_300001_SM_1000_NS6detail15normal_iteratorINSD_10device_ptrIdEEEEjS9_dNS7_10__identityEEEvT0_PT3_T1_NS0_13GridEvenShareISN_EET2_T4_E12temp_storage+136];
	add.f64 	%fd167, %fd165, %fd166;
	ld.shared.f64 	%fd168, [_ZZN3cub18CUB_300001_SM_10006detail6reduce18DeviceReduceKernelINS2_10policy_hubIdjN4cuda3std3__44plusIdEEE10Policy1000EN6thrust24THRUST_300001_SM_1000_NS6detail15normal_iteratorINSD_10device_ptrIdEEEEjS9_dNS7_10__identityEEEvT0_PT3_T1_NS0_13GridEvenShareISN_EET2_T4_E12temp_storage+144];
	add.f64 	%fd169, %fd167, %fd168;
	ld.shared.f64 	%fd170, [_ZZN3cub18CUB_300001_SM_10006detail6reduce18DeviceReduceKernelINS2_10policy_hubIdjN4cuda3std3__44plusIdEEE10Policy1000EN6thrust24THRUST_300001_SM_1000_NS6detail15normal_iteratorINSD_10device_ptrIdEEEEjS9_dNS7_10__identityEEEvT0_PT3_T1_NS0_13GridEvenShareISN_EET2_T4_E12temp_storage+152];
	add.f64 	%fd171, %fd169, %fd170;
	ld.shared.f64 	%fd172, [_ZZN3cub18CUB_300001_SM_10006detail6reduce18DeviceReduceKernelINS2_10policy_hubIdjN4cuda3std3__44plusIdEEE10Policy1000EN6thrust24THRUST_300001_SM_1000_NS6detail15normal_iteratorINSD_10device_ptrIdEEEEjS9_dNS7_10__identityEEEvT0_PT3_T1_NS0_13GridEvenShareISN_EET2_T4_E12temp_storage+160];
	add.f64 	%fd173, %fd171, %fd172;
	ld.shared.f64 	%fd174, [_ZZN3cub18CUB_300001_SM_10006detail6reduce18DeviceReduceKernelINS2_10policy_hubIdjN4cuda3std3__44plusIdEEE10Policy1000EN6thrust24THRUST_300001_SM_1000_NS6detail15normal_iteratorINSD_10device_ptrIdEEEEjS9_dNS7_10__identityEEEvT0_PT3_T1_NS0_13GridEvenShareISN_EET2_T4_E12temp_storage+168];
	add.f64 	%fd175, %fd173, %fd174;
	ld.shared.f64 	%fd176, [_ZZN3cub18CUB_300001_SM_10006detail6reduce18DeviceReduceKernelINS2_10policy_hubIdjN4cuda3std3__44plusIdEEE10Policy1000EN6thrust24THRUST_300001_SM_1000_NS6detail15normal_iteratorINSD_10device_ptrIdEEEEjS9_dNS7_10__identityEEEvT0_PT3_T1_NS0_13GridEvenShareISN_EET2_T4_E12temp_storage+176];
	add.f64 	%fd375, %fd175, %fd176;
$L__BB5_48:
	mov.u32 	%r333, %tid.x;
	setp.ne.s32 	%p68, %r333, 0;
	@%p68 bra 	$L__BB5_50;
	ld.param.u64 	%rd159, [_ZN3cub18CUB_300001_SM_10006detail6reduce18DeviceReduceKernelINS2_10policy_hubIdjN4cuda3std3__44plusIdEEE10Policy1000EN6thrust24THRUST_300001_SM_1000_NS6detail15normal_iteratorINSD_10device_ptrIdEEEEjS9_dNS7_10__identityEEEvT0_PT3_T1_NS0_13GridEvenShareISN_EET2_T4__param_1];
	cvta.to.global.u64 	%rd156, %rd159;
	mul.wide.u32 	%rd157, %r3, 8;
	add.s64 	%rd158, %rd156, %rd157;
	st.global.f64 	[%rd158], %fd375;
$L__BB5_50:
	ret;

}
	// .globl	_ZN3cub18CUB_300001_SM_10006detail6reduce28DeviceReduceSingleTileKernelINS2_10policy_hubIdjN4cuda3std3__44plusIdEEE10Policy1000EPdSC_iS9_ddNS7_10__identityEEEvT0_T1_T2_T3_T4_T6_
.visible .entry _ZN3cub18CUB_300001_SM_10006detail6reduce28DeviceReduceSingleTileKernelINS2_10policy_hubIdjN4cuda3std3__44plusIdEEE10Policy1000EPdSC_iS9_ddNS7_10__identityEEEvT0_T1_T2_T3_T4_T6_(
	.param .u64 .ptr .align 1 _ZN3cub18CUB_300001_SM_10006detail6reduce28DeviceReduceSingleTileKernelINS2_10policy_hubIdjN4cuda3std3__44plusIdEEE10Policy1000EPdSC_iS9_ddNS7_10__identityEEEvT0_T1_T2_T3_T4_T6__param_0,
	.param .u64 .ptr .align 1 _ZN3cub18CUB_300001_SM_10006detail6reduce28DeviceReduceSingleTileKernelINS2_10policy_hubIdjN4cuda3std3__44plusIdEEE10Policy1000EPdSC_iS9_ddNS7_10__identityEEEvT0_T1_T2_T3_T4_T6__param_1,
	.param .u32 _ZN3cub18CUB_300001_SM_10006detail6reduce28DeviceReduceSingleTileKernelINS2_10policy_hubIdjN4cuda3std3__44plusIdEEE10Policy1000EPdSC_iS9_ddNS7_10__identityEEEvT0_T1_T2_T3_T4_T6__param_2,
	.param .align 1 .b8 _ZN3cub18CUB_300001_SM_10006detail6reduce28DeviceReduceSingleTileKernelINS2_10policy_hubIdjN4cuda3std3__44plusIdEEE10Policy1000EPdSC_iS9_ddNS7_10__identityEEEvT0_T1_T2_T3_T4_T6__param_3[1],
	.param .f64 _ZN3cub18CUB_300001_SM_10006detail6reduce28DeviceReduceSingleTileKernelINS2_10policy_hubIdjN4cuda3std3__44plusIdEEE10Policy1000EPdSC_iS9_ddNS7_10__identityEEEvT0_T1_T2_T3_T4_T6__param_4,
	.param .align 1 .b8 _ZN3cub18CUB_300001_SM_10006detail6reduce28DeviceReduceSingleTileKernelINS2_10policy_hubIdjN4cuda3std3__44plusIdEEE10Policy1000EPdSC_iS9_ddNS7_10__identityEEEvT0_T1_T2_T3_T4_T6__param_5[1]
)
.maxntid 640
.minnctapersm 1
{
	.reg .pred 	%p<62>;
	.reg .b32 	%r<239>;
	.reg .b64 	%rd<109>;
	.reg .b64 	%fd<264>;
	// demoted variable
	.shared .align 8 .b8 _ZZN3cub18CUB_300001_SM_10006detail6reduce28DeviceReduceSingleTileKernelINS2_10policy_hubIdjN4cuda3std3__44plusIdEEE10Policy1000EPdSC_iS9_ddNS7_10__identityEEEvT0_T1_T2_T3_T4_T6_E12temp_storage[192];
	ld.param.u64 	%rd9, [_ZN3cub18CUB_300001_SM_10006detail6reduce28DeviceReduceSingleTileKernelINS2_10policy_hubIdjN4cuda3std3__44plusIdEEE10Policy1000EPdSC_iS9_ddNS7_10__identityEEEvT0_T1_T2_T3_T4_T6__param_0];
	ld.param.u64 	%rd10, [_ZN3cub18CUB_300001_SM_10006detail6reduce28DeviceReduceSingleTileKernelINS2_10policy_hubIdjN4cuda3std3__44plusIdEEE10Policy1000EPdSC_iS9_ddNS7_10__identityEEEvT0_T1_T2_T3_T4_T6__param_1];
	ld.param.u32 	%r36, [_ZN3cub18CUB_300001_SM_10006detail6reduce28DeviceReduceSingleTileKernelINS2_10policy_hubIdjN4cuda3std3__44plusIdEEE10Policy1000EPdSC_iS9_ddNS7_10__identityEEEvT0_T1_T2_T3_T4_T6__param_2];
	ld.param.f64 	%fd30, [_ZN3cub18CUB_300001_SM_10006detail6reduce28DeviceReduceSingleTileKernelINS2_10policy_hubIdjN4cuda3std3__44plusIdEEE10Policy1000EPdSC_iS9_ddNS7_10__identityEEEvT0_T1_T2_T3_T4_T6__param_4];
	cvta.to.global.u64 	%rd1, %rd10;
	setp.ne.s32 	%p1, %r36, 0;
	@%p1 bra 	$L__BB6_3;
	mov.u32 	%r225, %tid.x;
	setp.ne.s32 	%p61, %r225, 0;
	@%p61 bra 	$L__BB6_39;
	st.global.f64 	[%rd1], %fd30;
	bra.uni 	$L__BB6_39;
$L__BB6_3:
	setp.gt.s32 	%p2, %r36, 5119;
	@%p2 bra 	$L__BB6_21;
	mov.u32 	%r1, %tid.x;
	setp.ge.s32 	%p19, %r1, %r36;
	mov.f64 	%fd255, 0d0000000000000000;
	mov.u32 	%r229, %r1;
	@%p19 bra 	$L__BB6_6;
	mul.wide.u32 	%rd74, %r1, 8;
	add.s64 	%rd73, %rd9, %rd74;
	// begin inline asm
	ld.global.nc.u64 %rd72, [%rd73];
	// end inline asm
	mov.b64 	%fd255, %rd72;
	add.s32 	%r229, %r1, 640;
$L__BB6_6:
	setp.ge.s32 	%p20, %r229, %r36;
	@%p20 bra 	$L__BB6_12;
	not.b32 	%r101, %r229;
	add.s32 	%r4, %r36, %r101;
	mul.hi.u32 	%r102, %r4, -858993459;
	shr.u32 	%r103, %r102, 9;
	add.s32 	%r5, %r103, 1;
	and.b32  	%r104, %r103, 3;
	setp.eq.s32 	%p21, %r104, 3;
	@%p21 bra 	$L__BB6_10;
	mul.wide.u32 	%rd75, %r229, 8;
	add.s64 	%rd107, %rd9, %rd75;
	and.b32  	%r105, %r5, 3;
	neg.s32 	%r227, %r105;
$L__BB6_9:
	.pragma "nounroll";
	// begin inline asm
	ld.global.nc.u64 %rd76, [%rd107];
	// end inline asm
	mov.b64 	%fd121, %rd76;
	add.f64 	%fd255, %fd255, %fd121;
	add.s32 	%r229, %r229, 640;
	add.s64 	%rd107, %rd107, 5120;
	add.s32 	%r227, %r227, 1;
	setp.ne.s32 	%p22, %r227, 0;
	@%p22 bra 	$L__BB6_9;
$L__BB6_10:
	setp.lt.u32 	%p23, %r4, 1920;
	@%p23 bra 	$L__BB6_12;
$L__BB6_11:
	mul.wide.s32 	%rd86, %r229, 8;
	add.s64 	%rd79, %rd9, %rd86;
	// begin inline asm
	ld.global.nc.u64 %rd78, [%rd79];
	// end inline asm
	mov.b64 	%fd122, %rd78;
	add.f64 	%fd123, %fd255, %fd122;
	add.s64 	%rd81, %rd79, 5120;
	// begin inline asm
	ld.global.nc.u64 %rd80, [%rd81];
	// end inline asm
	mov.b64 	%fd124, %rd80;
	add.f64 	%fd125, %fd123, %fd124;
	add.s64 	%rd83, %rd79, 10240;
	// begin inline asm
	ld.global.nc.u64 %rd82, [%rd83];
	// end inline asm
	mov.b64 	%fd126, %rd82;
	add.f64 	%fd127, %fd125, %fd126;
	add.s64 	%rd85, %rd79, 15360;
	// begin inline asm
	ld.global.nc.u64 %rd84, [%rd85];
	// end inline asm
	mov.b64 	%fd128, %rd84;
	add.f64 	%fd255, %fd127, %fd128;
	add.s32 	%r229, %r229, 2560;
	setp.lt.s32 	%p24, %r229, %r36;
	@%p24 bra 	$L__BB6_11;
$L__BB6_12:
	setp.lt.s32 	%p25, %r36, 640;
	@%p25 bra 	$L__BB6_17;
	// begin inline asm
	mov.u32 %r169, %laneid;
	// end inline asm
	mov.b64 	%rd97, %fd255;
	mov.b64 	{%r171, %r176}, %rd97;
	mov.b32 	%r177, 1;
	mov.b32 	%r218, 31;
	mov.b32 	%r219, -1;
	// begin inline asm
	shfl.sync.down.b32 %r170, %r171, %r177, %r218, %r219;
	// end inline asm
	// begin inline asm
	shfl.sync.down.b32 %r175, %r176, %r177, %r218, %r219;
	// end inline asm
	mov.b64 	%rd98, {%r170, %r175};
	mov.b64 	%fd199, %rd98;
	setp.gt.s32 	%p53, %r169, 30;
	add.f64 	%fd200, %fd255, %fd199;
	selp.f64 	%fd201, %fd255, %fd200, %p53;
	mov.b64 	%rd99, %fd201;
	mov.b64 	{%r181, %r186}, %rd99;
	mov.b32 	%r187, 2;
	// begin inline asm
	shfl.sync.down.b32 %r180, %r181, %r187, %r218, %r219;
	// end inline asm
	// begin inline asm
	shfl.sync.down.b32 %r185, %r186, %r187, %r218, %r219;
	// end inline asm
	mov.b64 	%rd100, {%r180, %r185};
	mov.b64 	%fd202, %rd100;
	setp.gt.s32 	%p54, %r169, 29;
	add.f64 	%fd203, %fd201, %fd202;
	selp.f64 	%fd204, %fd201, %fd203, %p54;
	mov.b64 	%rd101, %fd204;
	mov.b64 	{%r191, %r196}, %rd101;
	mov.b32 	%r197, 4;
	// begin inline asm
	shfl.sync.down.b32 %r190, %r191, %r197, %r218, %r219;
	// end inline asm
	// begin inline asm
	shfl.sync.down.b32 %r195, %r196, %r197, %r218, %r219;
	// end inline asm
	mov.b64 	%rd102, {%r190, %r195};
	mov.b64 	%fd205, %rd102;
	setp.gt.s32 	%p55, %r169, 27;
	add.f64 	%fd206, %fd204, %fd205;
	selp.f64 	%fd207, %fd204, %fd206, %p55;
	mov.b64 	%rd103, %fd207;
	mov.b64 	{%r201, %r206}, %rd103;
	mov.b32 	%r207, 8;
	// begin inline asm
	shfl.sync.down.b32 %r200, %r201, %r207, %r218, %r219;
	// end inline asm
	// begin inline asm
	shfl.sync.down.b32 %r205, %r206, %r207, %r218, %r219;
	// end inline asm
	mov.b64 	%rd104, {%r200, %r205};
	mov.b64 	%fd208, %rd104;
	setp.gt.s32 	%p56, %r169, 23;
	add.f64 	%fd209, %fd207, %fd208;
	selp.f64 	%fd210, %fd207, %fd209, %p56;
	mov.b64 	%rd105, %fd210;
	mov.b64 	{%r211, %r216}, %rd105;
	mov.b32 	%r217, 16;
	// begin inline asm
	shfl.sync.down.b32 %r210, %r211, %r217, %r218, %r219;
	// end inline asm
	// begin inline asm
	shfl.sync.down.b32 %r215, %r216, %r217, %r218, %r219;
	// end inline asm
	mov.b64 	%rd106, {%r210, %r215};
	mov.b64 	%fd211, %rd106;
	setp.gt.s32 	%p57, %r169, 15;
	add.f64 	%fd10, %fd210, %fd211;
	selp.f64 	%fd263, %fd210, %fd10, %p57;
	setp.ne.s32 	%p58, %r169, 0;
	@%p58 bra 	$L__BB6_15;
	shr.u32 	%r220, %r1, 2;
	and.b32  	%r221, %r220, 248;
	mov.u32 	%r222, _ZZN3cub18CUB_300001_SM_10006detail6reduce28DeviceReduceSingleTileKernelINS2_10policy_hubIdjN4cuda3std3__44plusIdEEE10Policy1000EPdSC_iS9_ddNS7_10__identityEEEvT0_T1_T2_T3_T4_T6_E12temp_storage;
	add.s32 	%r223, %r222, %r221;
	st.shared.f64 	[%r223+24], %fd10;
$L__BB6_15:
	bar.sync 	0;
	setp.ne.s32 	%p59, %r1, 0;
	@%p59 bra 	$L__BB6_37;
	ld.shared.f64 	%fd212, [_ZZN3cub18CUB_300001_SM_10006detail6reduce28DeviceReduceSingleTileKernelINS2_10policy_hubIdjN4cuda3std3__44plusIdEEE10Policy1000EPdSC_iS9_ddNS7_10__identityEEEvT0_T1_T2_T3_T4_T6_E12temp_storage+32];
	add.f64 	%fd213, %fd263, %fd212;
	ld.shared.f64 	%fd214, [_ZZN3cub18CUB_300001_SM_10006detail6reduce28DeviceReduceSingleTileKernelINS2_10policy_hubIdjN4cuda3std3__44plusIdEEE10Policy1000EPdSC_iS9_ddNS7_10__identityEEEvT0_T1_T2_T3_T4_T6_E12temp_storage+40];
	add.f64 	%fd215, %fd213, %fd214;
	ld.shared.f64 	%fd216, [_ZZN3cub18CUB_300001_SM_10006detail6reduce28DeviceReduceSingleTileKernelINS2_10policy_hubIdjN4cuda3std3__44plusIdEEE10Policy1000EPdSC_iS9_ddNS7_10__identityEEEvT0_T1_T2_T3_T4_T6_E12temp_storage+48];
	add.f64 	%fd217, %fd215, %fd216;
	ld.shared.f64 	%fd218, [_ZZN3cub18CUB_300001_SM_10006detail6reduce28DeviceReduceSingleTileKernelINS2_10policy_hubIdjN4cuda3std3__44plusIdEEE10Policy1000EPdSC_iS9_ddNS7_10__identityEEEvT0_T1_T2_T3_T4_T6_E12temp_storage+56];
	add.f64 	%fd219, %fd217, %fd218;
	ld.shared.f64 	%fd220, [_ZZN3cub18CUB_300001_SM_10006detail6reduce28DeviceReduceSingleTileKernelINS2_10policy_hubIdjN4cuda3std3__44plusIdEEE10Policy1000EPdSC_iS9_ddNS7_10__identityEEEvT0_T1_T2_T3_T4_T6_E12temp_storage+64];
	add.f64 	%fd221, %fd219, %fd220;
	ld.shared.f64 	%fd222, [_ZZN3cub18CUB_300001_SM_10006detail6reduce28DeviceReduceSingleTileKernelINS2_10policy_hubIdjN4cuda3std3__44plusIdEEE10Policy1000EPdSC_iS9_ddNS7_10__identityEEEvT0_T1_T2_T3_T4_T6_E12temp_storage+72];
	add.f64 	%fd223, %fd221, %fd222;
	ld.shared.f64 	%fd224, [_ZZN3cub18CUB_300001_SM_10006detail6reduce28DeviceReduceSingleTileKernelINS2_10policy_hubIdjN4cuda3std3__44plusIdEEE10Policy1000EPdSC_iS9_ddNS7_10__identityEEEvT0_T1_T2_T3_T4_T6_E12temp_storage+80];
	add.f64 	%fd225, %fd223, %fd224;
	ld.shared.f64 	%fd226, [_ZZN3cub18CUB_300001_SM_10006detail6reduce28DeviceReduceSingleTileKernelINS2_10policy_hubIdjN4cuda3std3__44plusIdEEE10Policy1000EPdSC_iS9_ddNS7_10__identityEEEvT0_T1_T2_T3_T4_T6_E12temp_storage+88];
	add.f64 	%fd227, %fd225, %fd226;
	ld.shared.f64 	%fd228, [_ZZN3cub18CUB_300001_SM_10006detail6reduce28DeviceReduceSingleTileKernelINS2_10policy_hubIdjN4cuda3std3__44plusIdEEE10Policy1000EPdSC_iS9_ddNS7_10__identityEEEvT0_T1_T2_T3_T4_T6_E12temp_storage+96];
	add.f64 	%fd229, %fd227, %fd228;
	ld.shared.f64 	%fd230, [_ZZN3cub18CUB_300001_SM_10006detail6reduce28DeviceReduceSingleTileKernelINS2_10policy_hubIdjN4cuda3std3__44plusIdEEE10Policy1000EPdSC_iS9_ddNS7_10__identityEEEvT0_T1_T2_T3_T4_T6_E12temp_storage+104];
	add.f64 	%fd231, %fd229, %fd230;
	ld.shared.f64 	%fd232, [_ZZN3cub18CUB_300001_SM_10006detail6reduce28DeviceReduceSingleTileKernelINS2_10policy_hubIdjN4cuda3std3__44plusIdEEE10Policy1000EPdSC_iS9_ddNS7_10__identityEEEvT0_T1_T2_T3_T4_T6_E12temp_storage+112];
	add.f64 	%fd233, %fd231, %fd232;
	ld.shared.f64 	%fd234, [_ZZN3cub18CUB_300001_SM_10006detail6reduce28DeviceReduceSingleTileKernelINS2_10policy_hubIdjN4cuda3std3__44plusIdEEE10Policy1000EPdSC_iS9_ddNS7_10__identityEEEvT0_T1_T2_T3_T4_T6_E12temp_storage+120];
	add.f64 	%fd235, %fd233, %fd234;
	ld.shared.f64 	%fd236, [_ZZN3cub18CUB_300001_SM_10006detail6reduce28DeviceReduceSingleTileKernelINS2_10policy_hubIdjN4cuda3std3__44plusIdEEE10Policy1000EPdSC_iS9_ddNS7_10__identityEEEvT0_T1_T2_T3_T4_T6_E12temp_storage+128];
	add.f64 	%fd237, %fd235, %fd236;
	ld.shared.f64 	%fd238, [_ZZN3cub18CUB_300001_SM_10006detail6reduce28DeviceReduceSingleTileKernelINS2_10policy_hubIdjN4cuda3std3__44plusIdEEE10Policy1000EPdSC_iS9_ddNS7_10__identityEEEvT0_T1_T2_T3_T4_T6_E12temp_storage+136];
	add.f64 	%fd239, %fd237, %fd238;
	ld.shared.f64 	%fd240, [_ZZN3cub18CUB_300001_SM_10006detail6reduce28DeviceReduceSingleTileKernelINS2_10policy_hubIdjN4cuda3std3__44plusIdEEE10Policy1000EPdSC_iS9_ddNS7_10__identityEEEvT0_T1_T2_T3_T4_T6_E12temp_storage+144];
	add.f64 	%fd241, %fd239, %fd240;
	ld.shared.f64 	%fd242, [_ZZN3cub18CUB_300001_SM_10006detail6reduce28DeviceReduceSingleTileKernelINS2_10policy_hubIdjN4cuda3std3__44plusIdEEE10Policy1000EPdSC_iS9_ddNS7_10__identityEEEvT0_T1_T2_T3_T4_T6_E12temp_storage+152];
	add.f64 	%fd243, %fd241, %fd242;
	ld.shared.f64 	%fd244, [_ZZN3cub18CUB_300001_SM_10006detail6reduce28DeviceReduceSingleTileKernelINS2_10policy_hubIdjN4cuda3std3__44plusIdEEE10Policy1000EPdSC_iS9_ddNS7_10__identityEEEvT0_T1_T2_T3_T4_T6_E12temp_storage+160];
	add.f64 	%fd245, %fd243, %fd244;
	ld.shared.f64 	%fd246, [_ZZN3cub18CUB_300001_SM_10006detail6reduce28DeviceReduceSingleTileKernelINS2_10policy_hubIdjN4cuda3std3__44plusIdEEE10Policy1000EPdSC_iS9_ddNS7_10__identityEEEvT0_T1_T2_T3_T4_T6_E12temp_storage+168];
	add.f64 	%fd247, %fd245, %fd246;
	ld.shared.f64 	%fd248, [_ZZN3cub18CUB_300001_SM_10006detail6reduce28DeviceReduceSingleTileKernelINS2_10policy_hubIdjN4cuda3std3__44plusIdEEE10Policy1000EPdSC_iS9_ddNS7_10__identityEEEvT0_T1_T2_T3_T4_T6_E12temp_storage+176];
	add.f64 	%fd263, %fd247, %fd248;
	bra.uni 	$L__BB6_37;
$L__BB6_17:
	// begin inline asm
	mov.u32 %r106, %laneid;
	// end inline asm
	and.b32  	%r157, %r1, 992;
	add.s32 	%r158, %r157, 32;
	setp.gt.s32 	%p26, %r158, %r36;
	not.b32 	%r159, %r157;
	add.s32 	%r160, %r36, %r159;
	selp.b32 	%r155, %r160, 31, %p26;
	mov.b64 	%rd87, %fd255;
	mov.b64 	{%r108, %r113}, %rd87;
	mov.b32 	%r114, 1;
	mov.b32 	%r156, -1;
	// begin inline asm
	shfl.sync.down.b32 %r107, %r108, %r114, %r155, %r156;
	// end inline asm
	// begin inline asm
	shfl.sync.down.b32 %r112, %r113, %r114, %r155, %r156;
	// end inline asm
	mov.b64 	%rd88, {%r107, %r112};
	mov.b64 	%fd129, %rd88;
	setp.lt.s32 	%p27, %r106, %r155;
	add.f64 	%fd130, %fd255, %fd129;
	selp.f64 	%fd131, %fd130, %fd255, %p27;
	mov.b64 	%rd89, %fd131;
	mov.b64 	{%r118, %r123}, %rd89;
	mov.b32 	%r124, 2;
	// begin inline asm
	shfl.sync.down.b32 %r117, %r118, %r124, %r155, %r156;
	// end inline asm
	// begin inline asm
	shfl.sync.down.b32 %r122, %r123, %r124, %r155, %r156;
	// end inline asm
	mov.b64 	%rd90, {%r117, %r122};
	mov.b64 	%fd132, %rd90;
	add.s32 	%r161, %r106, 2;
	setp.gt.s32 	%p28, %r161, %r155;
	add.f64 	%fd133, %fd131, %fd132;
	selp.f64 	%fd134, %fd131, %fd133, %p28;
	mov.b64 	%rd91, %fd134;
	mov.b64 	{%r128, %r133}, %rd91;
	mov.b32 	%r134, 4;
	// begin inline asm
	shfl.sync.down.b32 %r127, %r128, %r134, %r155, %r156;
	// end inline asm
	// begin inline asm
	shfl.sync.down.b32 %r132, %r133, %r134, %r155, %r156;
	// end inline asm
	mov.b64 	%rd92, {%r127, %r132};
	mov.b64 	%fd135, %rd92;
	add.s32 	%r162, %r106, 4;
	setp.gt.s32 	%p29, %r162, %r155;
	add.f64 	%fd136, %fd134, %fd135;
	selp.f64 	%fd137, %fd134, %fd136, %p29;
	mov.b64 	%rd93, %fd137;
	mov.b64 	{%r138, %r143}, %rd93;
	mov.b32 	%r144, 8;
	// begin inline asm
	shfl.sync.down.b32 %r137, %r138, %r144, %r155, %r156;
	// end inline asm
	// begin inline asm
	shfl.sync.down.b32 %r142, %r143, %r144, %r155, %r156;
	// end inline asm
	mov.b64 	%rd94, {%r137, %r142};
	mov.b64 	%fd138, %rd94;
	add.s32 	%r163, %r106, 8;
	setp.gt.s32 	%p30, %r163, %r155;
	add.f64 	%fd139, %fd137, %fd138;
	selp.f64 	%fd140, %fd137, %fd139, %p30;
	mov.b64 	%rd95, %fd140;
	mov.b64 	{%r148, %r153}, %rd95;
	mov.b32 	%r154, 16;
	// begin inline asm
	shfl.sync.down.b32 %r147, %r148, %r154, %r155, %r156;
	// end inline asm
	// begin inline asm
	shfl.sync.down.b32 %r152, %r153, %r154, %r155, %r156;
	// end inline asm
	mov.b64 	%rd96, {%r147, %r152};
	mov.b64 	%fd141, %rd96;
	add.s32 	%r164, %r106, 16;
	setp.gt.s32 	%p31, %r164, %r155;
	add.f64 	%fd142, %fd140, %fd141;
	selp.f64 	%fd263, %fd140, %fd142, %p31;
	setp.ne.s32 	%p32, %r106, 0;
	@%p32 bra 	$L__BB6_19;
	shr.u32 	%r165, %r1, 2;
	and.b32  	%r166, %r165, 248;
	mov.u32 	%r167, _ZZN3cub18CUB_300001_SM_10006detail6reduce28DeviceReduceSingleTileKernelINS2_10policy_hubIdjN4cuda3std3__44plusIdEEE10Policy1000EPdSC_iS9_ddNS7_10__identityEEEvT0_T1_T2_T3_T4_T6_E12temp_storage;
	add.s32 	%r168, %r167, %r166;
	st.shared.f64 	[%r168+24], %fd263;
$L__BB6_19:
	bar.sync 	0;
	setp.ne.s32 	%p33, %r1, 0;
	@%p33 bra 	$L__BB6_37;
	setp.gt.s32 	%p34, %r36, 32;
	ld.shared.f64 	%fd143, [_ZZN3cub18CUB_300001_SM_10006detail6reduce28DeviceReduceSingleTileKernelINS2_10policy_hubIdjN4cuda3std3__44plusIdEEE10Policy1000EPdSC_iS9_ddNS7_10__identityEEEvT0_T1_T2_T3_T4_T6_E12temp_storage+32];
	add.f64 	%fd144, %fd263, %fd143;
	selp.f64 	%fd145, %fd144, %fd263, %p34;
	setp.gt.s32 	%p35, %r36, 64;
	ld.shared.f64 	%fd146, [_ZZN3cub18CUB_300001_SM_10006detail6reduce28DeviceReduceSingleTileKernelINS2_10policy_hubIdjN4cuda3std3__44plusIdEEE10Policy1000EPdSC_iS9_ddNS7_10__identityEEEvT0_T1_T2_T3_T4_T6_E12temp_storage+40];
	add.f64 	%fd147, %fd146, %fd145;
	selp.f64 	%fd148, %fd147, %fd145, %p35;
	setp.gt.s32 	%p36, %r36, 96;
	ld.shared.f64 	%fd149, [_ZZN3cub18CUB_300001_SM_10006detail6reduce28DeviceReduceSingleTileKernelINS2_10policy_hubIdjN4cuda3std3__44plusIdEEE10Policy1000EPdSC_iS9_ddNS7_10__identityEEEvT0_T1_T2_T3_T4_T6_E12temp_storage+48];
	add.f64 	%fd150, %fd149, %fd148;
	selp.f64 	%fd151, %fd150, %fd148, %p36;
	setp.gt.s32 	%p37, %r36, 128;
	ld.shared.f64 	%fd152, [_ZZN3cub18CUB_300001_SM_10006detail6reduce28DeviceReduceSingleTileKernelINS2_10policy_hubIdjN4cuda3std3__44plusIdEEE10Policy1000EPdSC_iS9_ddNS7_10__identityEEEvT0_T1_T2_T3_T4_T6_E12temp_storage+56];
	add.f64 	%fd153, %fd152, %fd151;
	selp.f64 	%fd154, %fd153, %fd151, %p37;
	setp.gt.s32 	%p38, %r36, 160;
	ld.shared.f64 	%fd155, [_ZZN3cub18CUB_300001_SM_10006detail6reduce28DeviceReduceSingleTileKernelINS2_10policy_hubIdjN4cuda3std3__44plusIdEEE10Policy1000EPdSC_iS9_ddNS7_10__identityEEEvT0_T1_T2_T3_T4_T6_E12temp_storage+64];
	add.f64 	%fd156, %fd155, %fd154;
	selp.f64 	%fd157, %fd156, %fd154, %p38;
	setp.gt.s32 	%p39, %r36, 192;
	ld.shared.f64 	%fd158, [_ZZN3cub18CUB_300001_SM_10006detail6reduce28DeviceReduceSingleTileKernelINS2_10policy_hubIdjN4cuda3std3__44plusIdEEE10Policy1000EPdSC_iS9_ddNS7_10__identityEEEvT0_T1_T2_T3_T4_T6_E12temp_storage+72];
	add.f64 	%fd159, %fd158, %fd157;
	selp.f64 	%fd160, %fd159, %fd157, %p39;
	setp.gt.s32 	%p40, %r36, 224;
	ld.shared.f64 	%fd161, [_ZZN3cub18CUB_300001_SM_10006detail6reduce28DeviceReduceSingleTileKernelINS2_10policy_hubIdjN4cuda3std3__44plusIdEEE10Policy1000EPdSC_iS9_ddNS7_10__identityEEEvT0_T1_T2_T3_T4_T6_E12temp_storage+80];
	add.f64 	%fd162, %fd161, %fd160;
	selp.f64 	%fd163, %fd162, %fd160, %p40;
	setp.gt.s32 	%p41, %r36, 256;
	ld.shared.f64 	%fd164, [_ZZN3cub18CUB_300001_SM_10006detail6reduce28DeviceReduceSingleTileKernelINS2_10policy_hubIdjN4cuda3std3__44plusIdEEE10Policy1000EPdSC_iS9_ddNS7_10__identityEEEvT0_T1_T2_T3_T4_T6_E12temp_storage+88];
	add.f64 	%fd165, %fd164, %fd163;
	selp.f64 	%fd166, %fd165, %fd163, %p41;
	setp.gt.s32 	%p42, %r36, 288;
	ld.shared.f64 	%fd167, [_ZZN3cub18CUB_300001_SM_10006detail6reduce28DeviceReduceSingleTileKernelINS2_10policy_hubIdjN4cuda3std3__44plusIdEEE10Policy1000EPdSC_iS9_ddNS7_10__identityEEEvT0_T1_T2_T3_T4_T6_E12temp_storage+96];
	add.f64 	%fd168, %fd167, %fd166;
	selp.f64 	%fd169, %fd168, %fd166, %p42;
	setp.gt.s32 	%p43, %r36, 320;
	ld.shared.f64 	%fd170, [_ZZN3cub18CUB_300001_SM_10006detail6reduce28DeviceReduceSingleTileKernelINS2_10policy_hubIdjN4cuda3std3__44plusIdEEE10Policy1000EPdSC_iS9_ddNS7_10__identityEEEvT0_T1_T2_T3_T4_T6_E12temp_storage+104];
	add.f64 	%fd171, %fd170, %fd169;
	selp.f64 	%fd172, %fd171, %fd169, %p43;
	setp.gt.s32 	%p44, %r36, 352;
	ld.shared.f64 	%fd173, [_ZZN3cub18CUB_300001_SM_10006detail6reduce28DeviceReduceSingleTileKernelINS2_10policy_hubIdjN4cuda3std3__44plusIdEEE10Policy1000EPdSC_iS9_ddNS7_10__identityEEEvT0_T1_T2_T3_T4_T6_E12temp_storage+112];
	add.f64 	%fd174, %fd173, %fd172;
	selp.f64 	%fd175, %fd174, %fd172, %p44;
	setp.gt.s32 	%p45, %r36, 384;
	ld.shared.f64 	%fd176, [_ZZN3cub18CUB_300001_SM_10006detail6reduce28DeviceReduceSingleTileKernelINS2_10policy_hubIdjN4cuda3std3__44plusIdEEE10Policy1000EPdSC_iS9_ddNS7_10__identityEEEvT0_T1_T2_T3_T4_T6_E12temp_storage+120];
	add.f64 	%fd177, %fd176, %fd175;
	selp.f64 	%fd178, %fd177, %fd175, %p45;
	setp.gt.s32 	%p46, %r36, 416;
	ld.shared.f64 	%fd179, [_ZZN3cub18CUB_300001_SM_10006detail6reduce28DeviceReduceSingleTileKernelINS2_10policy_hubIdjN4cuda3std3__44plusIdEEE10Policy1000EPdSC_iS9_ddNS7_10__identityEEEvT0_T1_T2_T3_T4_T6_E12temp_storage+128];
	add.f64 	%fd180, %fd179, %fd178;
	selp.f64 	%fd181, %fd180, %fd178, %p46;
	setp.gt.s32 	%p47, %r36, 448;
	ld.shared.f64 	%fd182, [_ZZN3cub18CUB_300001_SM_10006detail6reduce28DeviceReduceSingleTileKernelINS2_10policy_hubIdjN4cuda3std3__44plusIdEEE10Policy1000EPdSC_iS9_ddNS7_10__identityEEEvT0_T1_T2_T3_T4_T6_E12temp_storage+136];
	add.f64 	%fd183, %fd182, %fd181;
	selp.f64 	%fd184, %fd183, %fd181, %p47;
	setp.gt.s32 	%p48, %r36, 480;
	ld.shared.f64 	%fd185, [_ZZN3cub18CUB_300001_SM_10006detail6reduce28DeviceReduceSingleTileKernelINS2_10policy_hubIdjN4cuda3std3__44plusIdEEE10Policy1000EPdSC_iS9_ddNS7_10__identityEEEvT0_T1_T2_T3_T4_T6_E12temp_storage+144];
	add.f64 	%fd186, %fd185, %fd184;
	selp.f64 	%fd187, %fd186, %fd184, %p48;
	setp.gt.s32 	%p49, %r36, 512;
	ld.shared.f64 	%fd188, [_ZZN3cub18CUB_300001_SM_10006detail6reduce28DeviceReduceSingleTileKernelINS2_10policy_hubIdjN4cuda3std3__44plusIdEEE10Policy1000EPdSC_iS9_ddNS7_10__identityEEEvT0_T1_T2_T3_T4_T6_E12temp_storage+152];
	add.f64 	%fd189, %fd188, %fd187;
	selp.f64 	%fd190, %fd189, %fd187, %p49;
	setp.gt.s32 	%p50, %r36, 544;
	ld.shared.f64 	%fd191, [_ZZN3cub18CUB_300001_SM_10006detail6reduce28DeviceReduceSingleTileKernelINS2_10policy_hubIdjN4cuda3std3__44plusIdEEE10Policy1000EPdSC_iS9_ddNS7_10__identityEEEvT0_T1_T2_T3_T4_T6_E12temp_storage+160];
	add.f64 	%fd192, %fd191, %fd190;
	selp.f64 	%fd193, %fd192, %fd190, %p50;
	setp.gt.s32 	%p51, %r36, 576;
	ld.shared.f64 	%fd194, [_ZZN3cub18CUB_300001_SM_10006detail6reduce28DeviceReduceSingleTileKernelINS2_10policy_hubIdjN4cuda3std3__44plusIdEEE10Policy1000EPdSC_iS9_ddNS7_10__identityEEEvT0_T1_T2_T3_T4_T6_E12temp_storage+168];
	add.f64 	%fd195, %fd194, %fd193;
	selp.f64 	%fd196, %fd195, %fd193, %p51;
	setp.gt.s32 	%p52, %r36, 608;
	ld.shared.f64 	%fd197, [_ZZN3cub18CUB_300001_SM_10006detail6reduce28DeviceReduceSingleTileKernelINS2_10policy_hubIdjN4cuda3std3__44plusIdEEE10Policy1000EPdSC_iS9_ddNS7_10__identityEEEvT0_T1_T2_T3_T4_T6_E12temp_storage+176];
	add.f64 	%fd198, %fd197, %fd196;
	selp.f64 	%fd263, %fd198, %fd196, %p52;
	bra.uni 	$L__BB6_37;
$L__BB6_21:
	mov.u32 	%r14, %tid.x;
	mul.wide.u32 	%rd27, %r14, 8;
	add.s64 	%rd12, %rd9, %rd27;
	// begin inline asm
	ld.global.nc.u64 %rd11, [%rd12];
	// end inline asm
	mov.b64 	%fd31, %rd11;
	add.s64 	%rd14, %rd12, 5120;
	// begin inline asm
	ld.global.nc.u64 %rd13, [%rd14];
	// end inline asm
	mov.b64 	%fd32, %rd13;
	add.s64 	%rd16, %rd12, 10240;
	// begin inline asm
	ld.global.nc.u64 %rd15, [%rd16];
	// end inline asm
	mov.b64 	%fd33, %rd15;
	add.s64 	%rd18, %rd12, 15360;
	// begin inline asm
	ld.global.nc.u64 %rd17, [%rd18];
	// end inline asm
	mov.b64 	%fd34, %rd17;
	add.s64 	%rd20, %rd12, 20480;
	// begin inline asm
	ld.global.nc.u64 %rd19, [%rd20];
	// end inline asm
	mov.b64 	%fd35, %rd19;
	add.s64 	%rd22, %rd12, 25600;
	// begin inline asm
	ld.global.nc.u64 %rd21, [%rd22];
	// end inline asm
	mov.b64 	%fd36, %rd21;
	add.s64 	%rd24, %rd12, 30720;
	// begin inline asm
	ld.global.nc.u64 %rd23, [%rd24];
	// end inline asm
	mov.b64 	%fd37, %rd23;
	add.s64 	%rd26, %rd12, 35840;
	// begin inline asm
	ld.global.nc.u64 %rd25, [%rd26];
	// end inline asm
	mov.b64 	%fd38, %rd25;
	add.f64 	%fd39, %fd31, %fd32;
	add.f64 	%fd40, %fd39, %fd33;
	add.f64 	%fd41, %fd40, %fd34;
	add.f64 	%fd42, %fd41, %fd35;
	add.f64 	%fd43, %fd42, %fd36;
	add.f64 	%fd44, %fd43, %fd37;
	add.f64 	%fd262, %fd44, %fd38;
	setp.lt.u32 	%p3, %r36, 10240;
	mov.b32 	%r232, 5120;
	@%p3 bra 	$L__BB6_25;
	add.s32 	%r15, %r36, -5120;
	mov.b32 	%r232, 5120;
$L__BB6_23:
	mul.wide.s32 	%rd44, %r232, 8;
	add.s64 	%rd29, %rd12, %rd44;
	// begin inline asm
	ld.global.nc.u64 %rd28, [%rd29];
	// end inline asm
	mov.b64 	%fd45, %rd28;
	add.s64 	%rd31, %rd29, 5120;
	// begin inline asm
	ld.global.nc.u64 %rd30, [%rd31];
	// end inline asm
	mov.b64 	%fd46, %rd30;
	add.s64 	%rd33, %rd29, 10240;
	// begin inline asm
	ld.global.nc.u64 %rd32, [%rd33];
	// end inline asm
	mov.b64 	%fd47, %rd32;
	add.s64 	%rd35, %rd29, 15360;
	// begin inline asm
	ld.global.nc.u64 %rd34, [%rd35];
	// end inline asm
	mov.b64 	%fd48, %rd34;
	add.s64 	%rd37, %rd29, 20480;
	// begin inline asm
	ld.global.nc.u64 %rd36, [%rd37];
	// end inline asm
	mov.b64 	%fd49, %rd36;
	add.s64 	%rd39, %rd29, 25600;
	// begin inline asm
	ld.global.nc.u64 %rd38, [%rd39];
	// end inline asm
	mov.b64 	%fd50, %rd38;
	add.s64 	%rd41, %rd29, 30720;
	// begin inline asm
	ld.global.nc.u64 %rd40, [%rd41];
	// end inline asm
	mov.b64 	%fd51, %rd40;
	add.s64 	%rd43, %rd29, 35840;
	// begin inline asm
	ld.global.nc.u64 %rd42, [%rd43];
	// end inline asm
	mov.b64 	%fd52, %rd42;
	add.f64 	%fd53, %fd262, %fd45;
	add.f64 	%fd54, %fd53, %fd46;
	add.f64 	%fd55, %fd54, %fd47;
	add.f64 	%fd56, %fd55, %fd48;
	add.f64 	%fd57, %fd56, %fd49;
	add.f64 	%fd58, %fd57, %fd50;
	add.f64 	%fd59, %fd58, %fd51;
	add.f64 	%fd262, %fd59, %fd52;
	sub.s32 	%r39, %r36, %r232;
	setp.lt.s32 	%p4, %r39, 5120;
	@%p4 bra 	$L__BB6_33;
	add.s32 	%r232, %r232, 5120;
	setp.le.s32 	%p5, %r232, %r15;
	@%p5 bra 	$L__BB6_23;
$L__BB6_25:
	setp.le.s32 	%p6, %r36, %r232;
	@%p6 bra 	$L__BB6_33;
	sub.s32 	%r19, %r36, %r232;
	setp.ge.s32 	%p7, %r14, %r19;
	@%p7 bra 	$L__BB6_33;
	not.b32 	%r40, %r14;
	add.s32 	%r41, %r36, %r40;
	sub.s32 	%r20, %r41, %r232;
	mul.hi.u32 	%r42, %r20, -858993459;
	shr.u32 	%r43, %r42, 9;
	add.s32 	%r21, %r43, 1;
	and.b32  	%r44, %r43, 3;
	setp.eq.s32 	%p8, %r44, 3;
	mov.u32 	%r236, %r14;
	@%p8 bra 	$L__BB6_30;
	add.s32 	%r234, %r14, %r232;
	and.b32  	%r45, %r21, 3;
	neg.s32 	%r233, %r45;
	mov.u32 	%r236, %r14;
$L__BB6_29:
	.pragma "nounroll";
	mul.wide.u32 	%rd47, %r234, 8;
	add.s64 	%rd46, %rd9, %rd47;
	// begin inline asm
	ld.global.nc.u64 %rd45, [%rd46];
	// end inline asm
	mov.b64 	%fd61, %rd45;
	add.f64 	%fd262, %fd262, %fd61;
	add.s32 	%r236, %r236, 640;
	add.s32 	%r234, %r234, 640;
	add.s32 	%r233, %r233, 1;
	setp.ne.s32 	%p9, %r233, 0;
	@%p9 bra 	$L__BB6_29;
$L__BB6_30:
	setp.lt.u32 	%p10, %r20, 1920;
	@%p10 bra 	$L__BB6_33;
	cvt.u64.u32 	%rd48, %r236;
	cvt.u64.u32 	%rd49, %r232;
	add.s64 	%rd50, %rd48, %rd49;
	shl.b64 	%rd51, %rd50, 3;
	add.s64 	%rd52, %rd51, %rd9;
	add.s64 	%rd108, %rd52, 10240;
	add.s32 	%r237, %r236, %r232;
$L__BB6_32:
	mul.wide.u32 	%rd61, %r237, 8;
	add.s64 	%rd54, %rd9, %rd61;
	// begin inline asm
	ld.global.nc.u64 %rd53, [%rd54];
	// end inline asm
	mov.b64 	%fd62, %rd53;
	add.f64 	%fd63, %fd262, %fd62;
	add.s64 	%rd56, %rd108, -5120;
	// begin inline asm
	ld.global.nc.u64 %rd55, [%rd56];
	// end inline asm
	mov.b64 	%fd64, %rd55;
	add.f64 	%fd65, %fd63, %fd64;
	// begin inline asm
	ld.global.nc.u64 %rd57, [%rd108];
	// end inline asm
	mov.b64 	%fd66, %rd57;
	add.f64 	%fd67, %fd65, %fd66;
	add.s64 	%rd60, %rd108, 5120;
	// begin inline asm
	ld.global.nc.u64 %rd59, [%rd60];
	// end inline asm
	mov.b64 	%fd68, %rd59;
	add.f64 	%fd262, %fd67, %fd68;
	add.s32 	%r236, %r236, 2560;
	add.s64 	%rd108, %rd108, 20480;
	add.s32 	%r237, %r237, 2560;
	setp.lt.s32 	%p11, %r236, %r19;
	@%p11 bra 	$L__BB6_32;
$L__BB6_33:
	// begin inline asm
	mov.u32 %r46, %laneid;
	// end inline asm
	mov.b64 	%rd62, %fd262;
	mov.b64 	{%r48, %r53}, %rd62;
	mov.b32 	%r54, 1;
	mov.b32 	%r95, 31;
	mov.b32 	%r96, -1;
	// begin inline asm
	shfl.sync.down.b32 %r47, %r48, %r54, %r95, %r96;
	// end inline asm
	// begin inline asm
	shfl.sync.down.b32 %r52, %r53, %r54, %r95, %r96;
	// end inline asm
	mov.b64 	%rd63, {%r47, %r52};
	mov.b64 	%fd69, %rd63;
	setp.gt.s32 	%p12, %r46, 30;
	add.f64 	%fd70, %fd262, %fd69;
	selp.f64 	%fd71, %fd262, %fd70, %p12;
	mov.b64 	%rd64, %fd71;
	mov.b64 	{%r58, %r63}, %rd64;
	mov.b32 	%r64, 2;
	// begin inline asm
	shfl.sync.down.b32 %r57, %r58, %r64, %r95, %r96;
	// end inline asm
	// begin inline asm
	shfl.sync.down.b32 %r62, %r63, %r64, %r95, %r96;
	// end inline asm
	mov.b64 	%rd65, {%r57, %r62};
	mov.b64 	%fd72, %rd65;
	setp.gt.s32 	%p13, %r46, 29;
	add.f64 	%fd73, %fd71, %fd72;
	selp.f64 	%fd74, %fd71, %fd73, %p13;
	mov.b64 	%rd66, %fd74;
	mov.b64 	{%r68, %r73}, %rd66;
	mov.b32 	%r74, 4;
	// begin inline asm
	shfl.sync.down.b32 %r67, %r68, %r74, %r95, %r96;
	// end inline asm
	// begin inline asm
	shfl.sync.down.b32 %r72, %r73, %r74, %r95, %r96;
	// end inline asm
	mov.b64 	%rd67, {%r67, %r72};
	mov.b64 	%fd75, %rd67;
	setp.gt.s32 	%p14, %r46, 27;
	add.f64 	%fd76, %fd74, %fd75;
	selp.f64 	%fd77, %fd74, %fd76, %p14;
	mov.b64 	%rd68, %fd77;
	mov.b64 	{%r78, %r83}, %rd68;
	mov.b32 	%r84, 8;
	// begin inline asm
	shfl.sync.down.b32 %r77, %r78, %r84, %r95, %r96;
	// end inline asm
	// begin inline asm
	shfl.sync.down.b32 %r82, %r83, %r84, %r95, %r96;
	// end inline asm
	mov.b64 	%rd69, {%r77, %r82};
	mov.b64 	%fd78, %rd69;
	setp.gt.s32 	%p15, %r46, 23;
	add.f64 	%fd79, %fd77, %fd78;
	selp.f64 	%fd80, %fd77, %fd79, %p15;
	mov.b64 	%rd70, %fd80;
	mov.b64 	{%r88, %r93}, %rd70;
	mov.b32 	%r94, 16;
	// begin inline asm
	shfl.sync.down.b32 %r87, %r88, %r94, %r95, %r96;
	// end inline asm
	// begin inline asm
	shfl.sync.down.b32 %r92, %r93, %r94, %r95, %r96;
	// end inline asm
	mov.b64 	%rd71, {%r87, %r92};
	mov.b64 	%fd81, %rd71;
	setp.gt.s32 	%p16, %r46, 15;
	add.f64 	%fd26, %fd80, %fd81;
	selp.f64 	%fd263, %fd80, %fd26, %p16;
	setp.ne.s32 	%p17, %r46, 0;
	@%p17 bra 	$L__BB6_35;
	shr.u32 	%r97, %r14, 2;
	and.b32  	%r98, %r97, 248;
	mov.u32 	%r99, _ZZN3cub18CUB_300001_SM_10006detail6reduce28DeviceReduceSingleTileKernelINS2_10policy_hubIdjN4cuda3std3__44plusIdEEE10Policy1000EPdSC_iS9_ddNS7_10__identityEEEvT0_T1_T2_T3_T4_T6_E12temp_storage;
	add.s32 	%r100, %r99, %r98;
	st.shared.f64 	[%r100+24], %fd26;
$L__BB6_35:
	bar.sync 	0;
	setp.ne.s32 	%p18, %r14, 0;
	@%p18 bra 	$L__BB6_37;
	ld.shared.f64 	%fd82, [_ZZN3cub18CUB_300001_SM_10006detail6reduce28DeviceReduceSingleTileKernelINS2_10policy_hubIdjN4cuda3std3__44plusIdEEE10Policy1000EPdSC_iS9_ddNS7_10__identityEEEvT0_T1_T2_T3_T4_T6_E12temp_storage+32];
	add.f64 	%fd83, %fd263, %fd82;
	ld.shared.f64 	%fd84, [_ZZN3cub18CUB_300001_SM_10006detail6reduce28DeviceReduceSingleTileKernelINS2_10policy_hubIdjN4cuda3std3__44plusIdEEE10Policy1000EPdSC_iS9_ddNS7_10__identityEEEvT0_T1_T2_T3_T4_T6_E12temp_storage+40];
	add.f64 	%fd85, %fd83, %fd84;
	ld.shared.f64 	%fd86, [_ZZN3cub18CUB_300001_SM_10006detail6reduce28DeviceReduceSingleTileKernelINS2_10policy_hubIdjN4cuda3std3__44plusIdEEE10Policy1000EPdSC_iS9_ddNS7_10__identityEEEvT0_T1_T2_T3_T4_T6_E12temp_storage+48];
	add.f64 	%fd87, %fd85, %fd86;
	ld.shared.f64 	%fd88, [_ZZN3cub18CUB_300001_SM_10006detail6reduce28DeviceReduceSingleTileKernelINS2_10policy_hubIdjN4cuda3std3__44plusIdEEE10Policy1000EPdSC_iS9_ddNS7_10__identityEEEvT0_T1_T2_T3_T4_T6_E12temp_storage+56];
	add.f64 	%fd89, %fd87, %fd88;
	ld.shared.f64 	%fd90, [_ZZN3cub18CUB_300001_SM_10006detail6reduce28DeviceReduceSingleTileKernelINS2_10policy_hubIdjN4cuda3std3__44plusIdEEE10Policy1000EPdSC_iS9_ddNS7_10__identityEEEvT0_T1_T2_T3_T4_T6_E12temp_storage+64];
	add.f64 	%fd91, %fd89, %fd90;
	ld.shared.f64 	%fd92, [_ZZN3cub18CUB_300001_SM_10006detail6reduce28DeviceReduceSingleTileKernelINS2_10policy_hubIdjN4cuda3std3__44plusIdEEE10Policy1000EPdSC_iS9_ddNS7_10__identityEEEvT0_T1_T2_T3_T4_T6_E12temp_storage+72];
	add.f64 	%fd93, %fd91, %fd92;
	ld.shared.f64 	%fd94, [_ZZN3cub18CUB_300001_SM_10006detail6reduce28DeviceReduceSingleTileKernelINS2_10policy_hubIdjN4cuda3std3__44plusIdEEE10Policy1000EPdSC_iS9_ddNS7_10__identityEEEvT0_T1_T2_T3_T4_T6_E12temp_storage+80];
	add.f64 	%fd95, %fd93, %fd94;
	ld.shared.f64 	%fd96, [_ZZN3cub18CUB_300001_SM_10006detail6reduce28DeviceReduceSingleTileKernelINS2_10policy_hubIdjN4cuda3std3__44plusIdEEE10Policy1000EPdSC_iS9_ddNS7_10__identityEEEvT0_T1_T2_T3_T4_T6_E12temp_storage+88];
	add.f64 	%fd97, %fd95, %fd96;
	ld.shared.f64 	%fd98, [_ZZN3cub18CUB_300001_SM_10006detail6reduce28DeviceReduceSingleTileKernelINS2_10policy_hubIdjN4cuda3std3__44plusIdEEE10Policy1000EPdSC_iS9_ddNS7_10__identityEEEvT0_T1_T2_T3_T4_T6_E12temp_storage+96];
	add.f64 	%fd99, %fd97, %fd98;
	ld.shared.f64 	%fd100, [_ZZN3cub18CUB_300001_SM_10006detail6reduce28DeviceReduceSingleTileKernelINS2_10policy_hubIdjN4cuda3std3__44plusIdEEE10Policy1000EPdSC_iS9_ddNS7_10__identityEEEvT0_T1_T2_T3_T4_T6_E12temp_storage+104];
	add.f64 	%fd101, %fd99, %fd100;
	ld.shared.f64 	%fd102, [_ZZN3cub18CUB_300001_SM_10006detail6reduce28DeviceReduceSingleTileKernelINS2_10policy_hubIdjN4cuda3std3__44plusIdEEE10Policy1000EPdSC_iS9_ddNS7_10__identityEEEvT0_T1_T2_T3_T4_T6_E12temp_storage+112];
	add.f64 	%fd103, %fd101, %fd102;
	ld.shared.f64 	%fd104, [_ZZN3cub18CUB_300001_SM_10006detail6reduce28DeviceReduceSingleTileKernelINS2_10policy_hubIdjN4cuda3std3__44plusIdEEE10Policy1000EPdSC_iS9_ddNS7_10__identityEEEvT0_T1_T2_T3_T4_T6_E12temp_storage+120];
	add.f64 	%fd105, %fd103, %fd104;
	ld.shared.f64 	%fd106, [_ZZN3cub18CUB_300001_SM_10006detail6reduce28DeviceReduceSingleTileKernelINS2_10policy_hubIdjN4cuda3std3__44plusIdEEE10Policy1000EPdSC_iS9_ddNS7_10__identityEEEvT0_T1_T2_T3_T4_T6_E12temp_storage+128];
	add.f64 	%fd107, %fd105, %fd106;
	ld.shared.f64 	%fd108, [_ZZN3cub18CUB_300001_SM_10006detail6reduce28DeviceReduceSingleTileKernelINS2_10policy_hubIdjN4cuda3std3__44plusIdEEE10Policy1000EPdSC_iS9_ddNS7_10__identityEEEvT0_T1_T2_T3_T4_T6_E12temp_storage+136];
	add.f64 	%fd109, %fd107, %fd108;
	ld.shared.f64 	%fd110, [_ZZN3cub18CUB_300001_SM_10006detail6reduce28DeviceReduceSingleTileKernelINS2_10policy_hubIdjN4cuda3std3__44plusIdEEE10Policy1000EPdSC_iS9_ddNS7_10__identityEEEvT0_T1_T2_T3_T4_T6_E12temp_storage+144];
	add.f64 	%fd111, %fd109, %fd110;
	ld.shared.f64 	%fd112, [_ZZN3cub18CUB_300001_SM_10006detail6reduce28DeviceReduceSingleTileKernelINS2_10policy_hubIdjN4cuda3std3__44plusIdEEE10Policy1000EPdSC_iS9_ddNS7_10__identityEEEvT0_T1_T2_T3_T4_T6_E12temp_storage+152];
	add.f64 	%fd113, %fd111, %fd112;
	ld.shared.f64 	%fd114, [_ZZN3cub18CUB_300001_SM_10006detail6reduce28DeviceReduceSingleTileKernelINS2_10policy_hubIdjN4cuda3std3__44plusIdEEE10Policy1000EPdSC_iS9_ddNS7_10__identityEEEvT0_T1_T2_T3_T4_T6_E12temp_storage+160];
	add.f64 	%fd115, %fd113, %fd114;
	ld.shared.f64 	%fd116, [_ZZN3cub18CUB_300001_SM_10006detail6reduce28DeviceReduceSingleTileKernelINS2_10policy_hubIdjN4cuda3std3__44plusIdEEE10Policy1000EPdSC_iS9_ddNS7_10__identityEEEvT0_T1_T2_T3_T4_T6_E12temp_storage+168];
	add.f64 	%fd117, %fd115, %fd116;
	ld.shared.f64 	%fd118, [_ZZN3cub18CUB_300001_SM_10006detail6reduce28DeviceReduceSingleTileKernelINS2_10policy_hubIdjN4cuda3std3__44plusIdEEE10Policy1000EPdSC_iS9_ddNS7_10__identityEEEvT0_T1_T2_T3_T4_T6_E12temp_storage+176];
	add.f64 	%fd263, %fd117, %fd118;
$L__BB6_37:
	mov.u32 	%r224, %tid.x;
	setp.ne.s32 	%p60, %r224, 0;
	@%p60 bra 	$L__BB6_39;
	add.f64 	%fd249, %fd30, %fd263;
	st.global.f64 	[%rd1], %fd249;
$L__BB6_39:
	ret;

}
	// .globl	_ZN3cub18CUB_300001_SM_10006detail6reduce28DeviceReduceSingleTileKernelINS2_10policy_hubIdyN4cuda3std3__44plusIdEEE10Policy1000EN6thrust24THRUST_300001_SM_1000_NS6detail15normal_iteratorINSD_10device_ptrIdEEEEPdyS9_ddNS7_10__identityEEEvT0_T1_T2_T3_T4_T6_
.visible .entry _ZN3cub18CUB_300001_SM_10006detail6reduce28DeviceReduceSingleTileKernelINS2_10policy_hubIdyN4cuda3std3__44plusIdEEE10Policy1000EN6thrust24THRUST_300001_SM_1000_NS6detail15normal_iteratorINSD_10device_ptrIdEEEEPdyS9_ddNS7_10__identityEEEvT0_T1_T2_T3_T4_T6_(
	.param .align 8 .b8 _ZN3cub18CUB_300001_SM_10006detail6reduce28DeviceReduceSingleTileKernelINS2_10policy_hubIdyN4cuda3std3__44plusIdEEE10Policy1000EN6thrust24THRUST_300001_SM_1000_NS6detail15normal_iteratorINSD_10device_ptrIdEEEEPdyS9_ddNS7_10__identityEEEvT0_T1_T2_T3_T4_T6__param_0[8],
	.param .u64 .ptr .align 1 _ZN3cub18CUB_300001_SM_10006detail6reduce28DeviceReduceSingleTileKernelINS2_10policy_hubIdyN4cuda3std3__44plusIdEEE10Policy1000EN6thrust24THRUST_300001_SM_1000_NS6detail15normal_iteratorINSD_10device_ptrIdEEEEPdyS9_ddNS7_10__identityEEEvT0_T1_T2_T3_T4_T6__param_1,
	.param .u64 _ZN3cub18CUB_300001_SM_10006detail6reduce28DeviceReduceSingleTileKernelINS2_10policy_hubIdyN4cuda3std3__44plusIdEEE10Policy1000EN6thrust24THRUST_300001_SM_1000_NS6detail15normal_iteratorINSD_10device_ptrIdEEEEPdyS9_ddNS7_10__identityEEEvT0_T1_T2_T3_T4_T6__param_2,
	.param .align 1 .b8 _ZN3cub18CUB_300001_SM_10006detail6reduce28DeviceReduceSingleTileKernelINS2_10policy_hubIdyN4cuda3std3__44plusIdEEE10Policy1000EN6thrust24THRUST_300001_SM_1000_NS6detail15normal_iteratorINSD_10device_ptrIdEEEEPdyS9_ddNS7_10__identityEEEvT0_T1_T2_T3_T4_T6__param_3[1],
	.param .f64 _ZN3cub18CUB_300001_SM_10006detail6reduce28DeviceReduceSingleTileKernelINS2_10policy_hubIdyN4cuda3std3__44plusIdEEE10Policy1000EN6thrust24THRUST_300001_SM_1000_NS6detail15normal_iteratorINSD_10device_ptrIdEEEEPdyS9_ddNS7_10__identityEEEvT0_T1_T2_T3_T4_T6__param_4,
	.param .align 1 .b8 _ZN3cub18CUB_300001_SM_10006detail6reduce28DeviceReduceSingleTileKernelINS2_10policy_hubIdyN4cuda3std3__44plusIdEEE10Policy1000EN6thrust24THRUST_300001_SM_1000_NS6detail15normal_iteratorINSD_10device_ptrIdEEEEPdyS9_ddNS7_10__identityEEEvT0_T1_T2_T3_T4_T6__param_5[1]
)
.maxntid 512
.minnctapersm 1
{
	.reg .pred 	%p<67>;
	.reg .b32 	%r<246>;
	.reg .b64 	%rd<86>;
	.reg .b64 	%fd<348>;
	// demoted variable
	.shared .align 8 .b8 _ZZN3cub18CUB_300001_SM_10006detail6reduce28DeviceReduceSingleTileKernelINS2_10policy_hubIdyN4cuda3std3__44plusIdEEE10Policy1000EN6thrust24THRUST_300001_SM_1000_NS6detail15normal_iteratorINSD_10device_ptrIdEEEEPdyS9_ddNS7_10__identityEEEvT0_T1_T2_T3_T4_T6_E12temp_storage[152];
	ld.param.u64 	%rd18, [_ZN3cub18CUB_300001_SM_10006detail6reduce28DeviceReduceSingleTileKernelINS2_10policy_hubIdyN4cuda3std3__44plusIdEEE10Policy1000EN6thrust24THRUST_300001_SM_1000_NS6detail15normal_iteratorINSD_10device_ptrIdEEEEPdyS9_ddNS7_10__identityEEEvT0_T1_T2_T3_T4_T6__param_0];
	ld.param.u64 	%rd20, [_ZN3cub18CUB_300001_SM_10006detail6reduce28DeviceReduceSingleTileKernelINS2_10policy_hubIdyN4cuda3std3__44plusIdEEE10Policy1000EN6thrust24THRUST_300001_SM_1000_NS6detail15normal_iteratorINSD_10device_ptrIdEEEEPdyS9_ddNS7_10__identityEEEvT0_T1_T2_T3_T4_T6__param_1];
	ld.param.u64 	%rd19, [_ZN3cub18CUB_300001_SM_10006detail6reduce28DeviceReduceSingleTileKernelINS2_10policy_hubIdyN4cuda3std3__44plusIdEEE10Policy1000EN6thrust24THRUST_300001_SM_1000_NS6detail15normal_iteratorINSD_10device_ptrIdEEEEPdyS9_ddNS7_10__identityEEEvT0_T1_T2_T3_T4_T6__param_2];
	ld.param.f64 	%fd42, [_ZN3cub18CUB_300001_SM_10006detail6reduce28DeviceReduceSingleTileKernelINS2_10policy_hubIdyN4cuda3std3__44plusIdEEE10Policy1000EN6thrust24THRUST_300001_SM_1000_NS6detail15normal_iteratorINSD_10device_ptrIdEEEEPdyS9_ddNS7_10__identityEEEvT0_T1_T2_T3_T4_T6__param_4];
	cvta.to.global.u64 	%rd1, %rd20;
	setp.ne.s64 	%p1, %rd19, 0;
	@%p1 bra 	$L__BB7_3;
	mov.u32 	%r231, %tid.x;
	setp.ne.s32 	%p66, %r231, 0;
	@%p66 bra 	$L__BB7_51;
	st.global.f64 	[%rd1], %fd42;
	bra.uni 	$L__BB7_51;
$L__BB7_3:
	cvta.to.global.u64 	%rd2, %rd18;
	setp.gt.u64 	%p2, %rd19, 3583;
	@%p2 bra 	$L__BB7_28;
	cvt.u32.u64 	%r1, %rd19;
	mov.u32 	%r2, %tid.x;
	setp.ge.u32 	%p24, %r2, %r1;
	mov.f64 	%fd335, 0d0000000000000000;
	mov.u32 	%r235, %r2;
	@%p24 bra 	$L__BB7_6;
	mul.wide.u32 	%rd51, %r2, 8;
	add.s64 	%rd52, %rd2, %rd51;
	ld.global.f64 	%fd335, [%rd52];
	add.s32 	%r235, %r2, 512;
$L__BB7_6:
	setp.ge.u32 	%p25, %r235, %r1;
	@%p25 bra 	$L__BB7_19;
	not.b32 	%r108, %r235;
	add.s32 	%r109, %r108, %r1;
	shr.u32 	%r110, %r109, 9;
	add.s32 	%r5, %r110, 1;
	and.b32  	%r6, %r5, 15;
	setp.lt.u32 	%p26, %r109, 7680;
	@%p26 bra 	$L__BB7_10;
	and.b32  	%r111, %r5, 16777200;
	neg.s32 	%r233, %r111;
	mul.wide.u32 	%rd53, %r235, 8;
	add.s64 	%rd54, %rd53, %rd2;
	add.s64 	%rd81, %rd54, 32768;
$L__BB7_9:
	.pragma "nounroll";
	ld.global.f64 	%fd169, [%rd81+-32768];
	add.f64 	%fd170, %fd335, %fd169;
	ld.global.f64 	%fd171, [%rd81+-28672];
	add.f64 	%fd172, %fd170, %fd171;
	ld.global.f64 	%fd173, [%rd81+-24576];
	add.f64 	%fd174, %fd172, %fd173;
	ld.global.f64 	%fd175, [%rd81+-20480];
	add.f64 	%fd176, %fd174, %fd175;
	ld.global.f64 	%fd177, [%rd81+-16384];
	add.f64 	%fd178, %fd176, %fd177;
	ld.global.f64 	%fd179, [%rd81+-12288];
	add.f64 	%fd180, %fd178, %fd179;
	ld.global.f64 	%fd181, [%rd81+-8192];
	add.f64 	%fd182, %fd180, %fd181;
	ld.global.f64 	%fd183, [%rd81+-4096];
	add.f64 	%fd184, %fd182, %fd183;
	ld.global.f64 	%fd185, [%rd81];
	add.f64 	%fd186, %fd184, %fd185;
	ld.global.f64 	%fd187, [%rd81+4096];
	add.f64 	%fd188, %fd186, %fd187;
	ld.global.f64 	%fd189, [%rd81+8192];
	add.f64 	%fd190, %fd188, %fd189;
	ld.global.f64 	%fd191, [%rd81+12288];
	add.f64 	%fd192, %fd190, %fd191;
	ld.global.f64 	%fd193, [%rd81+16384];
	add.f64 	%fd194, %fd192, %fd193;
	ld.global.f64 	%fd195, [%rd81+20480];
	add.f64 	%fd196, %fd194, %fd195;
	ld.global.f64 	%fd197, [%rd81+24576];
	add.f64 	%fd198, %fd196, %fd197;
	ld.global.f64 	%fd199, [%rd81+28672];
	add.f64 	%fd335, %fd198, %fd199;
	add.s32 	%r235, %r235, 8192;
	add.s32 	%r233, %r233, 16;
	add.s64 	%rd81, %rd81, 65536;
	setp.ne.s32 	%p27, %r233, 0;
	@%p27 bra 	$L__BB7_9;
$L__BB7_10:
	setp.eq.s32 	%p28, %r6, 0;
	@%p28 bra 	$L__BB7_19;
	and.b32  	%r13, %r5, 7;
	setp.lt.u32 	%p29, %r6, 8;
	@%p29 bra 	$L__BB7_13;
	mul.wide.s32 	%rd55, %r235, 8;
	add.s64 	%rd56, %rd2, %rd55;
	ld.global.f64 	%fd201, [%rd56];
	add.f64 	%fd202, %fd335, %fd201;
	ld.global.f64 	%fd203, [%rd56+4096];
	add.f64 	%fd204, %fd202, %fd203;
	ld.global.f64 	%fd205, [%rd56+8192];
	add.f64 	%fd206, %fd204, %fd205;
	ld.global.f64 	%fd207, [%rd56+12288];
	add.f64 	%fd208, %fd206, %fd207;
	ld.global.f64 	%fd209, [%rd56+16384];
	add.f64 	%fd210, %fd208, %fd209;
	ld.global.f64 	%fd211, [%rd56+20480];
	add.f64 	%fd212, %fd210, %fd211;
	ld.global.f64 	%fd213, [%rd56+24576];
	add.f64 	%fd214, %fd212, %fd213;
	ld.global.f64 	%fd215, [%rd56+28672];
	add.f64 	%fd335, %fd214, %fd215;
	add.s32 	%r235, %r235, 4096;
$L__BB7_13:
	setp.eq.s32 	%p30, %r13, 0;
	@%p30 bra 	$L__BB7_19;
	and.b32  	%r16, %r5, 3;
	setp.lt.u32 	%p31, %r13, 4;
	@%p31 bra 	$L__BB7_16;
	mul.wide.s32 	%rd57, %r235, 8;
	add.s64 	%rd58, %rd2, %rd57;
	ld.global.f64 	%fd217, [%rd58];
	add.f64 	%fd218, %fd335, %fd217;
	ld.global.f64 	%fd219, [%rd58+4096];
	add.f64 	%fd220, %fd218, %fd219;
	ld.global.f64 	%fd221, [%rd58+8192];
	add.f64 	%fd222, %fd220, %fd221;
	ld.global.f64 	%fd223, [%rd58+12288];
	add.f64 	%fd335, %fd222, %fd223;
	add.s32 	%r235, %r235, 2048;
$L__BB7_16:
	setp.eq.s32 	%p32, %r16, 0;
	@%p32 bra 	$L__BB7_19;
	neg.s32 	%r238, %r16;
$L__BB7_18:
	.pragma "nounroll";
	mul.wide.s32 	%rd59, %r235, 8;
	add.s64 	%rd60, %rd2, %rd59;
	ld.global.f64 	%fd224, [%rd60];
	add.f64 	%fd335, %fd335, %fd224;
	add.s32 	%r235, %r235, 512;
	add.s32 	%r238, %r238, 1;
	setp.ne.s32 	%p33, %r238, 0;
	@%p33 bra 	$L__BB7_18;
$L__BB7_19:
	setp.lt.u64 	%p34, %rd19, 512;
	@%p34 bra 	$L__BB7_24;
	// begin inline asm
	mov.u32 %r175, %laneid;
	// end inline asm
	mov.b64 	%rd71, %fd335;
	mov.b64 	{%r177, %r182}, %rd71;
	mov.b32 	%r183, 1;
	mov.b32 	%r224, 31;
	mov.b32 	%r225, -1;
	// begin inline asm
	shfl.sync.down.b32 %r176, %r177, %r183, %r224, %r225;
	// end inline asm
	// begin inline asm
	shfl.sync.down.b32 %r181, %r182, %r183, %r224, %r225;
	// end inline asm
	mov.b64 	%rd72, {%r176, %r181};
	mov.b64 	%fd283, %rd72;
	setp.gt.s32 	%p58, %r175, 30;
	add.f64 	%fd284, %fd335, %fd283;
	selp.f64 	%fd285, %fd335, %fd284, %p58;
	mov.b64 	%rd73, %fd285;
	mov.b64 	{%r187, %r192}, %rd73;
	mov.b32 	%r193, 2;
	// begin inline asm
	shfl.sync.down.b32 %r186, %r187, %r193, %r224, %r225;
	// end inline asm
	// begin inline asm
	shfl.sync.down.b32 %r191, %r192, %r193, %r224, %r225;
	// end inline asm
	mov.b64 	%rd74, {%r186, %r191};
	mov.b64 	%fd286, %rd74;
	setp.gt.s32 	%p59, %r175, 29;
	add.f64 	%fd287, %fd285, %fd286;
	selp.f64 	%fd288, %fd285, %fd287, %p59;
	mov.b64 	%rd75, %fd288;
	mov.b64 	{%r197, %r202}, %rd75;
	mov.b32 	%r203, 4;
	// begin inline asm
	shfl.sync.down.b32 %r196, %r197, %r203, %r224, %r225;
	// end inline asm
	// begin inline asm
	shfl.sync.down.b32 %r201, %r202, %r203, %r224, %r225;
	// end inline asm
	mov.b64 	%rd76, {%r196, %r201};
	mov.b64 	%fd289, %rd76;
	setp.gt.s32 	%p60, %r175, 27;
	add.f64 	%fd290, %fd288, %fd289;
	selp.f64 	%fd291, %fd288, %fd290, %p60;
	mov.b64 	%rd77, %fd291;
	mov.b64 	{%r207, %r212}, %rd77;
	mov.b32 	%r213, 8;
	// begin inline asm
	shfl.sync.down.b32 %r206, %r207, %r213, %r224, %r225;
	// end inline asm
	// begin inline asm
	shfl.sync.down.b32 %r211, %r212, %r213, %r224, %r225;
	// end inline asm
	mov.b64 	%rd78, {%r206, %r211};
	mov.b64 	%fd292, %rd78;
	setp.gt.s32 	%p61, %r175, 23;
	add.f64 	%fd293, %fd291, %fd292;
	selp.f64 	%fd294, %fd291, %fd293, %p61;
	mov.b64 	%rd79, %fd294;
	mov.b64 	{%r217, %r222}, %rd79;
	mov.b32 	%r223, 16;
	// begin inline asm
	shfl.sync.down.b32 %r216, %r217, %r223, %r224, %r225;
	// end inline asm
	// begin inline asm
	shfl.sync.down.b32 %r221, %r222, %r223, %r224, %r225;
	// end inline asm
	mov.b64 	%rd80, {%r216, %r221};
	mov.b64 	%fd295, %rd80;
	setp.gt.s32 	%p62, %r175, 15;
	add.f64 	%fd16, %fd294, %fd295;
	selp.f64 	%fd347, %fd294, %fd16, %p62;
	setp.ne.s32 	%p63, %r175, 0;
	@%p63 bra 	$L__BB7_22;
	shr.u32 	%r226, %r2, 2;
	and.b32  	%r227, %r226, 248;
	mov.u32 	%r228, _ZZN3cub18CUB_300001_SM_10006detail6reduce28DeviceReduceSingleTileKernelINS2_10policy_hubIdyN4cuda3std3__44plusIdEEE10Policy1000EN6thrust24THRUST_300001_SM_1000_NS6detail15normal_iteratorINSD_10device_ptrIdEEEEPdyS9_ddNS7_10__identityEEEvT0_T1_T2_T3_T4_T6_E12temp_storage;
	add.s32 	%r229, %r228, %r227;
	st.shared.f64 	[%r229+16], %fd16;
$L__BB7_22:
	bar.sync 	0;
	setp.ne.s32 	%p64, %r2, 0;
	@%p64 bra 	$L__BB7_49;
	ld.shared.f64 	%fd296, [_ZZN3cub18CUB_300001_SM_10006detail6reduce28DeviceReduceSingleTileKernelINS2_10policy_hubIdyN4cuda3std3__44plusIdEEE10Policy1000EN6thrust24THRUST_300001_SM_1000_NS6detail15normal_iteratorINSD_10device_ptrIdEEEEPdyS9_ddNS7_10__identityEEEvT0_T1_T2_T3_T4_T6_E12temp_storage+24];
	add.f64 	%fd297, %fd347, %fd296;
	ld.shared.f64 	%fd298, [_ZZN3cub18CUB_300001_SM_10006detail6reduce28DeviceReduceSingleTileKernelINS2_10policy_hubIdyN4cuda3std3__44plusIdEEE10Policy1000EN6thrust24THRUST_300001_SM_1000_NS6detail15normal_iteratorINSD_10device_ptrIdEEEEPdyS9_ddNS7_10__identityEEEvT0_T1_T2_T3_T4_T6_E12temp_storage+32];
	add.f64 	%fd299, %fd297, %fd298;
	ld.shared.f64 	%fd300, [_ZZN3cub18CUB_300001_SM_10006detail6reduce28DeviceReduceSingleTileKernelINS2_10policy_hubIdyN4cuda3std3__44plusIdEEE10Policy1000EN6thrust24THRUST_300001_SM_1000_NS6detail15normal_iteratorINSD_10device_ptrIdEEEEPdyS9_ddNS7_10__identityEEEvT0_T1_T2_T3_T4_T6_E12temp_storage+40];
	add.f64 	%fd301, %fd299, %fd300;
	ld.shared.f64 	%fd302, [_ZZN3cub18CUB_300001_SM_10006detail6reduce28DeviceReduceSingleTileKernelINS2_10policy_hubIdyN4cuda3std3__44plusIdEEE10Policy1000EN6thrust24THRUST_300001_SM_1000_NS6detail15normal_iteratorINSD_10device_ptrIdEEEEPdyS9_ddNS7_10__identityEEEvT0_T1_T2_T3_T4_T6_E12temp_storage+48];
	add.f64 	%fd303, %fd301, %fd302;
	ld.shared.f64 	%fd304, [_ZZN3cub18CUB_300001_SM_10006detail6reduce28DeviceReduceSingleTileKernelINS2_10policy_hubIdyN4cuda3std3__44plusIdEEE10Policy1000EN6thrust24THRUST_300001_SM_1000_NS6detail15normal_iteratorINSD_10device_ptrIdEEEEPdyS9_ddNS7_10__identityEEEvT0_T1_T2_T3_T4_T6_E12temp_storage+56];
	add.f64 	%fd305, %fd303, %fd304;
	ld.shared.f64 	%fd306, [_ZZN3cub18CUB_300001_SM_10006detail6reduce28DeviceReduceSingleTileKernelINS2_10policy_hubIdyN4cuda3std3__44plusIdEEE10Policy1000EN6thrust24THRUST_300001_SM_1000_NS6detail15normal_iteratorINSD_10device_ptrIdEEEEPdyS9_ddNS7_10__identityEEEvT0_T1_T2_T3_T4_T6_E12temp_storage+64];
	add.f64 	%fd307, %fd305, %fd306;
	ld.shared.f64 	%fd308, [_ZZN3cub18CUB_300001_SM_10006detail6reduce28DeviceReduceSingleTileKernelINS2_10policy_hubIdyN4cuda3std3__44plusIdEEE10Policy1000EN6thrust24THRUST_300001_SM_1000_NS6detail15normal_iteratorINSD_10device_ptrIdEEEEPdyS9_ddNS7_10__identityEEEvT0_T1_T2_T3_T4_T6_E12temp_storage+72];
	add.f64 	%fd309, %fd307, %fd308;
	ld.shared.f64 	%fd310, [_ZZN3cub18CUB_300001_SM_10006detail6reduce28DeviceReduceSingleTileKernelINS2_10policy_hubIdyN4cuda3std3__44plusIdEEE10Policy1000EN6thrust24THRUST_300001_SM_1000_NS6detail15normal_iteratorINSD_10device_ptrIdEEEEPdyS9_ddNS7_10__identityEEEvT0_T1_T2_T3_T4_T6_E12temp_storage+80];
	add.f64 	%fd311, %fd309, %fd310;
	ld.shared.f64 	%fd312, [_ZZN3cub18CUB_300001_SM_10006detail6reduce28DeviceReduceSingleTileKernelINS2_10policy_hubIdyN4cuda3std3__44plusIdEEE10Policy1000EN6thrust24THRUST_300001_SM_1000_NS6detail15normal_iteratorINSD_10device_ptrIdEEEEPdyS9_ddNS7_10__identityEEEvT0_T1_T2_T3_T4_T6_E12temp_storage+88];
	add.f64 	%fd313, %fd311, %fd312;
	ld.shared.f64 	%fd314, [_ZZN3cub18CUB_300001_SM_10006detail6reduce28DeviceReduceSingleTileKernelINS2_10policy_hubIdyN4cuda3std3__44plusIdEEE10Policy1000EN6thrust24THRUST_300001_SM_1000_NS6detail15normal_iteratorINSD_10device_ptrIdEEEEPdyS9_ddNS7_10__identityEEEvT0_T1_T2_T3_T4_T6_E12temp_storage+96];
	add.f64 	%fd315, %fd313, %fd314;
	ld.shared.f64 	%fd316, [_ZZN3cub18CUB_300001_SM_10006detail6reduce28DeviceReduceSingleTileKernelINS2_10policy_hubIdyN4cuda3std3__44plusIdEEE10Policy1000EN6thrust24THRUST_300001_SM_1000_NS6detail15normal_iteratorINSD_10device_ptrIdEEEEPdyS9_ddNS7_10__identityEEEvT0_T1_T2_T3_T4_T6_E12temp_storage+104];
	add.f64 	%fd317, %fd315, %fd316;
	ld.shared.f64 	%fd318, [_ZZN3cub18CUB_300001_SM_10006detail6reduce28DeviceReduceSingleTileKernelINS2_10policy_hubIdyN4cuda3std3__44plusIdEEE10Policy1000EN6thrust24THRUST_300001_SM_1000_NS6detail15normal_iteratorINSD_10device_ptrIdEEEEPdyS9_ddNS7_10__identityEEEvT0_T1_T2_T3_T4_T6_E12temp_storage+112];
	add.f64 	%fd319, %fd317, %fd318;
	ld.shared.f64 	%fd320, [_ZZN3cub18CUB_300001_SM_10006detail6reduce28DeviceReduceSingleTileKernelINS2_10policy_hubIdyN4cuda3std3__44plusIdEEE10Policy1000EN6thrust24THRUST_300001_SM_1000_NS6detail15normal_iteratorINSD_10device_ptrIdEEEEPdyS9_ddNS7_10__identityEEEvT0_T1_T2_T3_T4_T6_E12temp_storage+120];
	add.f64 	%fd321, %fd319, %fd320;
	ld.shared.f64 	%fd322, [_ZZN3cub18CUB_300001_SM_10006detail6reduce28DeviceReduceSingleTileKernelINS2_10policy_hubIdyN4cuda3std3__44plusIdEEE10Policy1000EN6thrust24THRUST_300001_SM_1000_NS6detail15normal_iteratorINSD_10device_ptrIdEEEEPdyS9_ddNS7_10__identityEEEvT0_T1_T2_T3_T4_T6_E12temp_storage+128];
	add.f64 	%fd323, %fd321, %fd322;
	ld.shared.f64 	%fd324, [_ZZN3cub18CUB_300001_SM_10006detail6reduce28DeviceReduceSingleTileKernelINS2_10policy_hubIdyN4cuda3std3__44plusIdEEE10Policy1000EN6thrust24THRUST_300001_SM_1000_NS6detail15normal_iteratorINSD_10device_ptrIdEEEEPdyS9_ddNS7_10__identityEEEvT0_T1_T2_T3_T4_T6_E12temp_storage+136];
	add.f64 	%fd347, %fd323, %fd324;
	bra.uni 	$L__BB7_49;
$L__BB7_24:
	// begin inline asm
	mov.u32 %r112, %laneid;
	// end inline asm
	and.b32  	%r163, %r2, 992;
	add.s32 	%r164, %r163, 32;
	setp.gt.u32 	%p35, %r164, %r1;
	not.b32 	%r165, %r163;
	add.s32 	%r166, %r1, %r165;
	selp.b32 	%r161, %r166, 31, %p35;
	mov.b64 	%rd61, %fd335;
	mov.b64 	{%r114, %r119}, %rd61;
	mov.b32 	%r120, 1;
	mov.b32 	%r162, -1;
	// begin inline asm
	shfl.sync.down.b32 %r113, %r114, %r120, %r161, %r162;
	// end inline asm
	// begin inline asm
	shfl.sync.down.b32 %r118, %r119, %r120, %r161, %r162;
	// end inline asm
	mov.b64 	%rd62, {%r113, %r118};
	mov.b64 	%fd225, %rd62;
	setp.lt.s32 	%p36, %r112, %r161;
	add.f64 	%fd226, %fd335, %fd225;
	selp.f64 	%fd227, %fd226, %fd335, %p36;
	mov.b64 	%rd63, %fd227;
	mov.b64 	{%r124, %r129}, %rd63;
	mov.b32 	%r130, 2;
	// begin inline asm
	shfl.sync.down.b32 %r123, %r124, %r130, %r161, %r162;
	// end inline asm
	// begin inline asm
	shfl.sync.down.b32 %r128, %r129, %r130, %r161, %r162;
	// end inline asm
	mov.b64 	%rd64, {%r123, %r128};
	mov.b64 	%fd228, %rd64;
	add.s32 	%r167, %r112, 2;
	setp.gt.s32 	%p37, %r167, %r161;
	add.f64 	%fd229, %fd227, %fd228;
	selp.f64 	%fd230, %fd227, %fd229, %p37;
	mov.b64 	%rd65, %fd230;
	mov.b64 	{%r134, %r139}, %rd65;
	mov.b32 	%r140, 4;
	// begin inline asm
	shfl.sync.down.b32 %r133, %r134, %r140, %r161, %r162;
	// end inline asm
	// begin inline asm
	shfl.sync.down.b32 %r138, %r139, %r140, %r161, %r162;
	// end inline asm
	mov.b64 	%rd66, {%r133, %r138};
	mov.b64 	%fd231, %rd66;
	add.s32 	%r168, %r112, 4;
	setp.gt.s32 	%p38, %r168, %r161;
	add.f64 	%fd232, %fd230, %fd231;
	selp.f64 	%fd233, %fd230, %fd232, %p38;
	mov.b64 	%rd67, %fd233;
	mov.b64 	{%r144, %r149}, %rd67;
	mov.b32 	%r150, 8;
	// begin inline asm
	shfl.sync.down.b32 %r143, %r144, %r150, %r161, %r162;
	// end inline asm
	// begin inline asm
	shfl.sync.down.b32 %r148, %r149, %r150, %r161, %r162;
	// end inline asm
	mov.b64 	%rd68, {%r143, %r148};
	mov.b64 	%fd234, %rd68;
	add.s32 	%r169, %r112, 8;
	setp.gt.s32 	%p39, %r169, %r161;
	add.f64 	%fd235, %fd233, %fd234;
	selp.f64 	%fd236, %fd233, %fd235, %p39;
	mov.b64 	%rd69, %fd236;
	mov.b64 	{%r154, %r159}, %rd69;
	mov.b32 	%r160, 16;
	// begin inline asm
	shfl.sync.down.b32 %r153, %r154, %r160, %r161, %r162;
	// end inline asm
	// begin inline asm
	shfl.sync.down.b32 %r158, %r159, %r160, %r161, %r162;
	// end inline asm
	mov.b64 	%rd70, {%r153, %r158};
	mov.b64 	%fd237, %rd70;
	add.s32 	%r170, %r112, 16;
	setp.gt.s32 	%p40, %r170, %r161;
	add.f64 	%fd238, %fd236, %fd237;
	selp.f64 	%fd347, %fd236, %fd238, %p40;
	setp.ne.s32 	%p41, %r112, 0;
	@%p41 bra 	$L__BB7_26;
	shr.u32 	%r171, %r2, 2;
	and.b32  	%r172, %r171, 248;
	mov.u32 	%r173, _ZZN3cub18CUB_300001_SM_10006detail6reduce28DeviceReduceSingleTileKernelINS2_10policy_hubIdyN4cuda3std3__44plusIdEEE10Policy1000EN6thrust24THRUST_300001_SM_1000_NS6detail15normal_iteratorINSD_10device_ptrIdEEEEPdyS9_ddNS7_10__identityEEEvT0_T1_T2_T3_T4_T6_E12temp_storage;
	add.s32 	%r174, %r173, %r172;
	st.shared.f64 	[%r174+16], %fd347;
$L__BB7_26:
	bar.sync 	0;
	setp.ne.s32 	%p42, %r2, 0;
	@%p42 bra 	$L__BB7_49;
	setp.gt.u64 	%p43, %rd19, 32;
	ld.shared.f64 	%fd239, [_ZZN3cub18CUB_300001_SM_10006detail6reduce28DeviceReduceSingleTileKernelINS2_10policy_hubIdyN4cuda3std3__44plusIdEEE10Policy1000EN6thrust24THRUST_300001_SM_1000_NS6detail15normal_iteratorINSD_10device_ptrIdEEEEPdyS9_ddNS7_10__identityEEEvT0_T1_T2_T3_T4_T6_E12temp_storage+24];
	add.f64 	%fd240, %fd347, %fd239;
	selp.f64 	%fd241, %fd240, %fd347, %p43;
	setp.gt.u64 	%p44, %rd19, 64;
	ld.shared.f64 	%fd242, [_ZZN3cub18CUB_300001_SM_10006detail6reduce28DeviceReduceSingleTileKernelINS2_10policy_hubIdyN4cuda3std3__44plusIdEEE10Policy1000EN6thrust24THRUST_300001_SM_1000_NS6detail15normal_iteratorINSD_10device_ptrIdEEEEPdyS9_ddNS7_10__identityEEEvT0_T1_T2_T3_T4_T6_E12temp_storage+32];
	add.f64 	%fd243, %fd242, %fd241;
	selp.f64 	%fd244, %fd243, %fd241, %p44;
	setp.gt.u64 	%p45, %rd19, 96;
	ld.shared.f64 	%fd245, [_ZZN3cub18CUB_300001_SM_10006detail6reduce28DeviceReduceSingleTileKernelINS2_10policy_hubIdyN4cuda3std3__44plusIdEEE10Policy1000EN6thrust24THRUST_300001_SM_1000_NS6detail15normal_iteratorINSD_10device_ptrIdEEEEPdyS9_ddNS7_10__identityEEEvT0_T1_T2_T3_T4_T6_E12temp_storage+40];
	add.f64 	%fd246, %fd245, %fd244;
	selp.f64 	%fd247, %fd246, %fd244, %p45;
	setp.gt.u64 	%p46, %rd19, 128;
	ld.shared.f64 	%fd248, [_ZZN3cub18CUB_300001_SM_10006detail6reduce28DeviceReduceSingleTileKernelINS2_10policy_hubIdyN4cuda3std3__44plusIdEEE10Policy1000EN6thrust24THRUST_300001_SM_1000_NS6detail15normal_iteratorINSD_10device_ptrIdEEEEPdyS9_ddNS7_10__identityEEEvT0_T1_T2_T3_T4_T6_E12temp_storage+48];
	add.f64 	%fd249, %fd248, %fd247;
	selp.f64 	%fd250, %fd249, %fd247, %p46;
	setp.gt.u64 	%p47, %rd19, 160;
	ld.shared.f64 	%fd251, [_ZZN3cub18CUB_300001_SM_10006detail6reduce28DeviceReduceSingleTileKernelINS2_10policy_hubIdyN4cuda3std3__44plusIdEEE10Policy1000EN6thrust24THRUST_300001_SM_1000_NS6detail15normal_iteratorINSD_10device_ptrIdEEEEPdyS9_ddNS7_10__identityEEEvT0_T1_T2_T3_T4_T6_E12temp_storage+56];
	add.f64 	%fd252, %fd251, %fd250;
	selp.f64 	%fd253, %fd252, %fd250, %p47;
	setp.gt.u64 	%p48, %rd19, 192;
	ld.shared.f64 	%fd254, [_ZZN3cub18CUB_300001_SM_10006detail6reduce28DeviceReduceSingleTileKernelINS2_10policy_hubIdyN4cuda3std3__44plusIdEEE10Policy1000EN6thrust24THRUST_300001_SM_1000_NS6detail15normal_iteratorINSD_10device_ptrIdEEEEPdyS9_ddNS7_10__identityEEEvT0_T1_T2_T3_T4_T6_E12temp_storage+64];
	add.f64 	%fd255, %fd254, %fd253;
	selp.f64 	%fd256, %fd255, %fd253, %p48;
	setp.gt.u64 	%p49, %rd19, 224;
	ld.shared.f64 	%fd257, [_ZZN3cub18CUB_300001_SM_10006detail6reduce28DeviceReduceSingleTileKernelINS2_10policy_hubIdyN4cuda3std3__44plusIdEEE10Policy1000EN6thrust24THRUST_300001_SM_1000_NS6detail15normal_iteratorINSD_10device_ptrIdEEEEPdyS9_ddNS7_10__identityEEEvT0_T1_T2_T3_T4_T6_E12temp_storage+72];
	add.f64 	%fd258, %fd257, %fd256;
	selp.f64 	%fd259, %fd258, %fd256, %p49;
	setp.gt.u64 	%p50, %rd19, 256;
	ld.shared.f64 	%fd260, [_ZZN3cub18CUB_300001_SM_10006detail6reduce28DeviceReduceSingleTileKernelINS2_10policy_hubIdyN4cuda3std3__44plusIdEEE10Policy1000EN6thrust24THRUST_300001_SM_1000_NS6detail15normal_iteratorINSD_10device_ptrIdEEEEPdyS9_ddNS7_10__identityEEEvT0_T1_T2_T3_T4_T6_E12temp_storage+80];
	add.f64 	%fd261, %fd260, %fd259;
	selp.f64 	%fd262, %fd261, %fd259, %p50;
	setp.gt.u64 	%p51, %rd19, 288;
	ld.shared.f64 	%fd263, [_ZZN3cub18CUB_300001_SM_10006detail6reduce28DeviceReduceSingleTileKernelINS2_10policy_hubIdyN4cuda3std3__44plusIdEEE10Policy1000EN6thrust24THRUST_300001_SM_1000_NS6detail15normal_iteratorINSD_10device_ptrIdEEEEPdyS9_ddNS7_10__identityEEEvT0_T1_T2_T3_T4_T6_E12temp_storage+88];
	add.f64 	%fd264, %fd263, %fd262;
	selp.f64 	%fd265, %fd264, %fd262, %p51;
	setp.gt.u64 	%p52, %rd19, 320;
	ld.shared.f64 	%fd266, [_ZZN3cub18CUB_300001_SM_10006detail6reduce28DeviceReduceSingleTileKernelINS2_10policy_hubIdyN4cuda3std3__44plusIdEEE10Policy1000EN6thrust24THRUST_300001_SM_1000_NS6detail15normal_iteratorINSD_10device_ptrIdEEEEPdyS9_ddNS7_10__identityEEEvT0_T1_T2_T3_T4_T6_E12temp_storage+96];
	add.f64 	%fd267, %fd266, %fd265;
	selp.f64 	%fd268, %fd267, %fd265, %p52;
	setp.gt.u64 	%p53, %rd19, 352;
	ld.shared.f64 	%fd269, [_ZZN3cub18CUB_300001_SM_10006detail6reduce28DeviceReduceSingleTileKernelINS2_10policy_hubIdyN4cuda3std3__44plusIdEEE10Policy1000EN6thrust24THRUST_300001_SM_1000_NS6detail15normal_iteratorINSD_10device_ptrIdEEEEPdyS9_ddNS7_10__identityEEEvT0_T1_T2_T3_T4_T6_E12temp_storage+104];
	add.f64 	%fd270, %fd269, %fd268;
	selp.f64 	%fd271, %fd270, %fd268, %p53;
	setp.gt.u64 	%p54, %rd19, 384;
	ld.shared.f64 	%fd272, [_ZZN3cub18CUB_300001_SM_10006detail6reduce28DeviceReduceSingleTileKernelINS2_10policy_hubIdyN4cuda3std3__44plusIdEEE10Policy1000EN6thrust24THRUST_300001_SM_1000_NS6detail15normal_iteratorINSD_10device_ptrIdEEEEPdyS9_ddNS7_10__identityEEEvT0_T1_T2_T3_T4_T6_E12temp_storage+112];
	add.f64 	%fd273, %fd272, %fd271;
	selp.f64 	%fd274, %fd273, %fd271, %p54;
	setp.gt.u64 	%p55, %rd19, 416;
	ld.shared.f64 	%fd275, [_ZZN3cub18CUB_300001_SM_10006detail6reduce28DeviceReduceSingleTileKernelINS2_10policy_hubIdyN4cuda3std3__44plusIdEEE10Policy1000EN6thrust24THRUST_300001_SM_1000_NS6detail15normal_iteratorINSD_10device_ptrIdEEEEPdyS9_ddNS7_10__identityEEEvT0_T1_T2_T3_T4_T6_E12temp_storage+120];
	add.f64 	%fd276, %fd275, %fd274;
	selp.f64 	%fd277, %fd276, %fd274, %p55;
	setp.gt.u64 	%p56, %rd19, 448;
	ld.shared.f64 	%fd278, [_ZZN3cub18CUB_300001_SM_10006detail6reduce28DeviceReduceSingleTileKernelINS2_10policy_hubIdyN4cuda3std3__44plusIdEEE10Policy1000EN6thrust24THRUST_300001_SM_1000_NS6detail15normal_iteratorINSD_10device_ptrIdEEEEPdyS9_ddNS7_10__identityEEEvT0_T1_T2_T3_T4_T6_E12temp_storage+128];
	add.f64 	%fd279, %fd278, %fd277;
	selp.f64 	%fd280, %fd279, %fd277, %p56;
	setp.gt.u64 	%p57, %rd19, 480;
	ld.shared.f64 	%fd281, [_ZZN3cub18CUB_300001_SM_10006detail6reduce28DeviceReduceSingleTileKernelINS2_10policy_hubIdyN4cuda3std3__44plusIdEEE10Policy1000EN6thrust24THRUST_300001_SM_1000_NS6detail15normal_iteratorINSD_10device_ptrIdEEEEPdyS9_ddNS7_10__identityEEEvT0_T1_T2_T3_T4_T6_E12temp_storage+136];
	add.f64 	%fd282, %fd281, %fd280;
	selp.f64 	%fd347, %fd282, %fd280, %p57;
	bra.uni 	$L__BB7_49;
$L__BB7_28:
	mov.u32 	%r24, %tid.x;
	cvt.u64.u32 	%rd6, %r24;
	mul.wide.u32 	%rd22, %r24, 8;
	add.s64 	%rd7, %rd2, %rd22;
	ld.global.f64 	%fd43, [%rd7];
	ld.global.f64 	%fd44, [%rd7+4096];
	ld.global.f64 	%fd45, [%rd7+8192];
	ld.global.f64 	%fd46, [%rd7+12288];
	ld.global.f64 	%fd47, [%rd7+16384];
	ld.global.f64 	%fd48, [%rd7+20480];
	ld.global.f64 	%fd49, [%rd7+24576];
	add.f64 	%fd50, %fd43, %fd44;
	add.f64 	%fd51, %fd50, %fd45;
	add.f64 	%fd52, %fd51, %fd46;
	add.f64 	%fd53, %fd52, %fd47;
	add.f64 	%fd54, %fd53, %fd48;
	add.f64 	%fd346, %fd54, %fd49;
	add.s64 	%rd8, %rd19, -3584;
	setp.lt.u64 	%p3, %rd8, 3584;
	mov.b64 	%rd83, 3584;
	@%p3 bra 	$L__BB7_32;
	mov.b64 	%rd83, 3584;
$L__BB7_30:
	shl.b64 	%rd24, %rd83, 3;
	add.s64 	%rd25, %rd7, %rd24;
	ld.global.f64 	%fd55, [%rd25];
	ld.global.f64 	%fd56, [%rd25+4096];
	ld.global.f64 	%fd57, [%rd25+8192];
	ld.global.f64 	%fd58, [%rd25+12288];
	ld.global.f64 	%fd59, [%rd25+16384];
	ld.global.f64 	%fd60, [%rd25+20480];
	ld.global.f64 	%fd61, [%rd25+24576];
	add.f64 	%fd62, %fd346, %fd55;
	add.f64 	%fd63, %fd62, %fd56;
	add.f64 	%fd64, %fd63, %fd57;
	add.f64 	%fd65, %fd64, %fd58;
	add.f64 	%fd66, %fd65, %fd59;
	add.f64 	%fd67, %fd66, %fd60;
	add.f64 	%fd346, %fd67, %fd61;
	sub.s64 	%rd26, %rd19, %rd83;
	setp.lt.u64 	%p4, %rd26, 3584;
	@%p4 bra 	$L__BB7_45;
	add.s64 	%rd83, %rd83, 3584;
	setp.le.u64 	%p5, %rd83, %rd8;
	@%p5 bra 	$L__BB7_30;
$L__BB7_32:
	setp.le.u64 	%p6, %rd19, %rd83;
	cvt.u32.u64 	%r42, %rd83;
	cvt.u32.u64 	%r43, %rd19;
	sub.s32 	%r44, %r43, %r42;
	setp.ge.s32 	%p7, %r24, %r44;
	or.pred  	%p8, %p6, %p7;
	@%p8 bra 	$L__BB7_45;
	not.b32 	%r47, %r24;
	add.s32 	%r48, %r47, %r43;
	sub.s32 	%r50, %r48, %r42;
	shr.u32 	%r51, %r50, 9;
	add.s32 	%r25, %r51, 1;
	and.b32  	%r26, %r25, 15;
	setp.lt.u32 	%p9, %r50, 7680;
	mov.u32 	%r242, %r24;
	@%p9 bra 	$L__BB7_36;
	and.b32  	%r52, %r25, 16777200;
	neg.s32 	%r240, %r52;
	add.s64 	%rd27, %rd83, %rd6;
	shl.b64 	%rd28, %rd27, 3;
	add.s64 	%rd29, %rd28, %rd2;
	add.s64 	%rd84, %rd29, 32768;
	mov.u32 	%r242, %r24;
$L__BB7_35:
	.pragma "nounroll";
	ld.global.f64 	%fd69, [%rd84+-32768];
	add.f64 	%fd70, %fd346, %fd69;
	ld.global.f64 	%fd71, [%rd84+-28672];
	add.f64 	%fd72, %fd70, %fd71;
	ld.global.f64 	%fd73, [%rd84+-24576];
	add.f64 	%fd74, %fd72, %fd73;
	ld.global.f64 	%fd75, [%rd84+-20480];
	add.f64 	%fd76, %fd74, %fd75;
	ld.global.f64 	%fd77, [%rd84+-16384];
	add.f64 	%fd78, %fd76, %fd77;
	ld.global.f64 	%fd79, [%rd84+-12288];
	add.f64 	%fd80, %fd78, %fd79;
	ld.global.f64 	%fd81, [%rd84+-8192];
	add.f64 	%fd82, %fd80, %fd81;
	ld.global.f64 	%fd83, [%rd84+-4096];
	add.f64 	%fd84, %fd82, %fd83;
	ld.global.f64 	%fd85, [%rd84];
	add.f64 	%fd86, %fd84, %fd85;
	ld.global.f64 	%fd87, [%rd84+4096];
	add.f64 	%fd88, %fd86, %fd87;
	ld.global.f64 	%fd89, [%rd84+8192];
	add.f64 	%fd90, %fd88, %fd89;
	ld.global.f64 	%fd91, [%rd84+12288];
	add.f64 	%fd92, %fd90, %fd91;
	ld.global.f64 	%fd93, [%rd84+16384];
	add.f64 	%fd94, %fd92, %fd93;
	ld.global.f64 	%fd95, [%rd84+20480];
	add.f64 	%fd96, %fd94, %fd95;
	ld.global.f64 	%fd97, [%rd84+24576];
	add.f64 	%fd98, %fd96, %fd97;
	ld.global.f64 	%fd99, [%rd84+28672];
	add.f64 	%fd346, %fd98, %fd99;
	add.s32 	%r242, %r242, 8192;
	add.s32 	%r240, %r240, 16;
	add.s64 	%rd84, %rd84, 65536;
	setp.ne.s32 	%p10, %r240, 0;
	@%p10 bra 	$L__BB7_35;
$L__BB7_36:
	setp.eq.s32 	%p11, %r26, 0;
	@%p11 bra 	$L__BB7_45;
	and.b32  	%r33, %r25, 7;
	setp.lt.u32 	%p12, %r26, 8;
	@%p12 bra 	$L__BB7_39;
	cvt.u64.u32 	%rd30, %r242;
	add.s64 	%rd31, %rd83, %rd30;
	shl.b64 	%rd32, %rd31, 3;
	add.s64 	%rd33, %rd2, %rd32;
	ld.global.f64 	%fd101, [%rd33];
	add.f64 	%fd102, %fd346, %fd101;
	ld.global.f64 	%fd103, [%rd33+4096];
	add.f64 	%fd104, %fd102, %fd103;
	ld.global.f64 	%fd105, [%rd33+8192];
	add.f64 	%fd106, %fd104, %fd105;
	ld.global.f64 	%fd107, [%rd33+12288];
	add.f64 	%fd108, %fd106, %fd107;
	ld.global.f64 	%fd109, [%rd33+16384];
	add.f64 	%fd110, %fd108, %fd109;
	ld.global.f64 	%fd111, [%rd33+20480];
	add.f64 	%fd112, %fd110, %fd111;
	ld.global.f64 	%fd113, [%rd33+24576];
	add.f64 	%fd114, %fd112, %fd113;
	ld.global.f64 	%fd115, [%rd33+28672];
	add.f64 	%fd346, %fd114, %fd115;
	add.s32 	%r242, %r242, 4096;
$L__BB7_39:
	setp.eq.s32 	%p13, %r33, 0;
	@%p13 bra 	$L__BB7_45;
	and.b32  	%r36, %r25, 3;
	setp.lt.u32 	%p14, %r33, 4;
	@%p14 bra 	$L__BB7_42;
	cvt.u64.u32 	%rd34, %r242;
	add.s64 	%rd35, %rd83, %rd34;
	shl.b64 	%rd36, %rd35, 3;
	add.s64 	%rd37, %rd2, %rd36;
	ld.global.f64 	%fd117, [%rd37];
	add.f64 	%fd118, %fd346, %fd117;
	ld.global.f64 	%fd119, [%rd37+4096];
	add.f64 	%fd120, %fd118, %fd119;
	ld.global.f64 	%fd121, [%rd37+8192];
	add.f64 	%fd122, %fd120, %fd121;
	ld.global.f64 	%fd123, [%rd37+12288];
	add.f64 	%fd346, %fd122, %fd123;
	add.s32 	%r242, %r242, 2048;
$L__BB7_42:
	setp.eq.s32 	%p15, %r36, 0;
	@%p15 bra 	$L__BB7_45;
	cvt.u64.u32 	%rd38, %r242;
	add.s64 	%rd39, %rd83, %rd38;
	shl.b64 	%rd40, %rd39, 3;
	add.s64 	%rd85, %rd2, %rd40;
	neg.s32 	%r245, %r36;
$L__BB7_44:
	.pragma "nounroll";
	ld.global.f64 	%fd124, [%rd85];
	add.f64 	%fd346, %fd346, %fd124;
	add.s64 	%rd85, %rd85, 4096;
	add.s32 	%r245, %r245, 1;
	setp.ne.s32 	%p16, %r245, 0;
	@%p16 bra 	$L__BB7_44;
$L__BB7_45:
	// begin inline asm
	mov.u32 %r53, %laneid;
	// end inline asm
	mov.b64 	%rd41, %fd346;
	mov.b64 	{%r55, %r60}, %rd41;
	mov.b32 	%r61, 1;
	mov.b32 	%r102, 31;
	mov.b32 	%r103, -1;
	// begin inline asm
	shfl.sync.down.b32 %r54, %r55, %r61, %r102, %r103;
	// end inline asm
	// begin inline asm
	shfl.sync.down.b32 %r59, %r60, %r61, %r102, %r103;
	// end inline asm
	mov.b64 	%rd42, {%r54, %r59};
	mov.b64 	%fd125, %rd42;
	setp.gt.s32 	%p17, %r53, 30;
	add.f64 	%fd126, %fd346, %fd125;
	selp.f64 	%fd127, %fd346, %fd126, %p17;
	mov.b64 	%rd43, %fd127;
	mov.b64 	{%r65, %r70}, %rd43;
	mov.b32 	%r71, 2;
	// begin inline asm
	shfl.sync.down.b32 %r64, %r65, %r71, %r102, %r103;
	// end inline asm
	// begin inline asm
	shfl.sync.down.b32 %r69, %r70, %r71, %r102, %r103;
	// end inline asm
	mov.b64 	%rd44, {%r64, %r69};
	mov.b64 	%fd128, %rd44;
	setp.gt.s32 	%p18, %r53, 29;
	add.f64 	%fd129, %fd127, %fd128;
	selp.f64 	%fd130, %fd127, %fd129, %p18;
	mov.b64 	%rd45, %fd130;
	mov.b64 	{%r75, %r80}, %rd45;
	mov.b32 	%r81, 4;
	// begin inline asm
	shfl.sync.down.b32 %r74, %r75, %r81, %r102, %r103;
	// end inline asm
	// begin inline asm
	shfl.sync.down.b32 %r79, %r80, %r81, %r102, %r103;
	// end inline asm
	mov.b64 	%rd46, {%r74, %r79};
	mov.b64 	%fd131, %rd46;
	setp.gt.s32 	%p19, %r53, 27;
	add.f64 	%fd132, %fd130, %fd131;
	selp.f64 	%fd133, %fd130, %fd132, %p19;
	mov.b64 	%rd47, %fd133;
	mov.b64 	{%r85, %r90}, %rd47;
	mov.b32 	%r91, 8;
	// begin inline asm
	shfl.sync.down.b32 %r84, %r85, %r91, %r102, %r103;
	// end inline asm
	// begin inline asm
	shfl.sync.down.b32 %r89, %r90, %r91, %r102, %r103;
	// end inline asm
	mov.b64 	%rd48, {%r84, %r89};
	mov.b64 	%fd134, %rd48;
	setp.gt.s32 	%p20, %r53, 23;
	add.f64 	%fd135, %fd133, %fd134;
	selp.f64 	%fd136, %fd133, %fd135, %p20;
	mov.b64 	%rd49, %fd136;
	mov.b64 	{%r95, %r100}, %rd49;
	mov.b32 	%r101, 16;
	// begin inline asm
	shfl.sync.down.b32 %r94, %r95, %r101, %r102, %r103;
	// end inline asm
	// begin inline asm
	shfl.sync.down.b32 %r99, %r100, %r101, %r102, %r103;
	// end inline asm
	mov.b64 	%rd50, {%r94, %r99};
	mov.b64 	%fd137, %rd50;
	setp.gt.s32 	%p21, %r53, 15;
	add.f64 	%fd38, %fd136, %fd137;
	selp.f64 	%fd347, %fd136, %fd38, %p21;
	setp.ne.s32 	%p22, %r53, 0;
	@%p22 bra 	$L__BB7_47;
	shr.u32 	%r104, %r24, 2;
	and.b32  	%r105, %r104, 248;
	mov.u32 	%r106, _ZZN3cub18CUB_300001_SM_10006detail6reduce28DeviceReduceSingleTileKernelINS2_10policy_hubIdyN4cuda3std3__44plusIdEEE10Policy1000EN6thrust24THRUST_300001_SM_1000_NS6detail15normal_iteratorINSD_10device_ptrIdEEEEPdyS9_ddNS7_10__identityEEEvT0_T1_T2_T3_T4_T6_E12temp_storage;
	add.s32 	%r107, %r106, %r105;
	st.shared.f64 	[%r107+16], %fd38;
$L__BB7_47:
	bar.sync 	0;
	setp.ne.s32 	%p23, %r24, 0;
	@%p23 bra 	$L__BB7_49;
	ld.shared.f64 	%fd138, [_ZZN3cub18CUB_300001_SM_10006detail6reduce28DeviceReduceSingleTileKernelINS2_10policy_hubIdyN4cuda3std3__44plusIdEEE10Policy1000EN6thrust24THRUST_300001_SM_1000_NS6detail15normal_iteratorINSD_10device_ptrIdEEEEPdyS9_ddNS7_10__identityEEEvT0_T1_T2_T3_T4_T6_E12temp_storage+24];
	add.f64 	%fd139, %fd347, %fd138;
	ld.shared.f64 	%fd140, [_ZZN3cub18CUB_300001_SM_10006detail6reduce28DeviceReduceSingleTileKernelINS2_10policy_hubIdyN4cuda3std3__44plusIdEEE10Policy1000EN6thrust24THRUST_300001_SM_1000_NS6detail15normal_iteratorINSD_10device_ptrIdEEEEPdyS9_ddNS7_10__identityEEEvT0_T1_T2_T3_T4_T6_E12temp_storage+32];
	add.f64 	%fd141, %fd139, %fd140;
	ld.shared.f64 	%fd142, [_ZZN3cub18CUB_300001_SM_10006detail6reduce28DeviceReduceSingleTileKernelINS2_10policy_hubIdyN4cuda3std3__44plusIdEEE10Policy1000EN6thrust24THRUST_300001_SM_1000_NS6detail15normal_iteratorINSD_10device_ptrIdEEEEPdyS9_ddNS7_10__identityEEEvT0_T1_T2_T3_T4_T6_E12temp_storage+40];
	add.f64 	%fd143, %fd141, %fd142;
	ld.shared.f64 	%fd144, [_ZZN3cub18CUB_300001_SM_10006detail6reduce28DeviceReduceSingleTileKernelINS2_10policy_hubIdyN4cuda3std3__44plusIdEEE10Policy1000EN6thrust24THRUST_300001_SM_1000_NS6detail15normal_iteratorINSD_10device_ptrIdEEEEPdyS9_ddNS7_10__identityEEEvT0_T1_T2_T3_T4_T6_E12temp_storage+48];
	add.f64 	%fd145, %fd143, %fd144;
	ld.shared.f64 	%fd146, [_ZZN3cub18CUB_300001_SM_10006detail6reduce28DeviceReduceSingleTileKernelINS2_10policy_hubIdyN4cuda3std3__44plusIdEEE10Policy1000EN6thrust24THRUST_300001_SM_1000_NS6detail15normal_iteratorINSD_10device_ptrIdEEEEPdyS9_ddNS7_10__identityEEEvT0_T1_T2_T3_T4_T6_E12temp_storage+56];
	add.f64 	%fd147, %fd145, %fd146;
	ld.shared.f64 	%fd148, [_ZZN3cub18CUB_300001_SM_10006detail6reduce28DeviceReduceSingleTileKernelINS2_10policy_hubIdyN4cuda3std3__44plusIdEEE10Policy1000EN6thrust24THRUST_300001_SM_1000_NS6detail15normal_iteratorINSD_10device_ptrIdEEEEPdyS9_ddNS7_10__identityEEEvT0_T1_T2_T3_T4_T6_E12temp_storage+64];
	add.f64 	%fd149, %fd147, %fd148;
	ld.shared.f64 	%fd150, [_ZZN3cub18CUB_300001_SM_10006detail6reduce28DeviceReduceSingleTileKernelINS2_10policy_hubIdyN4cuda3std3__44plusIdEEE10Policy1000EN6thrust24THRUST_300001_SM_1000_NS6detail15normal_iteratorINSD_10device_ptrIdEEEEPdyS9_ddNS7_10__identityEEEvT0_T1_T2_T3_T4_T6_E12temp_storage+72];
	add.f64 	%fd151, %fd149, %fd150;
	ld.shared.f64 	%fd152, [_ZZN3cub18CUB_300001_SM_10006detail6reduce28DeviceReduceSingleTileKernelINS2_10policy_hubIdyN4cuda3std3__44plusIdEEE10Policy1000EN6thrust24THRUST_300001_SM_1000_NS6detail15normal_iteratorINSD_10device_ptrIdEEEEPdyS9_ddNS7_10__identityEEEvT0_T1_T2_T3_T4_T6_E12temp_storage+80];
	add.f64 	%fd153, %fd151, %fd152;
	ld.shared.f64 	%fd154, [_ZZN3cub18CUB_300001_SM_10006detail6reduce28DeviceReduceSingleTileKernelINS2_10policy_hubIdyN4cuda3std3__44plusIdEEE10Policy1000EN6thrust24THRUST_300001_SM_1000_NS6detail15normal_iteratorINSD_10device_ptrIdEEEEPdyS9_ddNS7_10__identityEEEvT0_T1_T2_T3_T4_T6_E12temp_storage+88];
	add.f64 	%fd155, %fd153, %fd154;
	ld.shared.f64 	%fd156, [_ZZN3cub18CUB_300001_SM_10006detail6reduce28DeviceReduceSingleTileKernelINS2_10policy_hubIdyN4cuda3std3__44plusIdEEE10Policy1000EN6thrust24THRUST_300001_SM_1000_NS6detail15normal_iteratorINSD_10device_ptrIdEEEEPdyS9_ddNS7_10__identityEEEvT0_T1_T2_T3_T4_T6_E12temp_storage+96];
	add.f64 	%fd157, %fd155, %fd156;
	ld.shared.f64 	%fd158, [_ZZN3cub18CUB_300001_SM_10006detail6reduce28DeviceReduceSingleTileKernelINS2_10policy_hubIdyN4cuda3std3__44plusIdEEE10Policy1000EN6thrust24THRUST_300001_SM_1000_NS6detail15normal_iteratorINSD_10device_ptrIdEEEEPdyS9_ddNS7_10__identityEEEvT0_T1_T2_T3_T4_T6_E12temp_storage+104];
	add.f64 	%fd159, %fd157, %fd158;
	ld.shared.f64 	%fd160, [_ZZN3cub18CUB_300001_SM_10006detail6reduce28DeviceReduceSingleTileKernelINS2_10policy_hubIdyN4cuda3std3__44plusIdEEE10Policy1000EN6thrust24THRUST_300001_SM_1000_NS6detail15normal_iteratorINSD_10device_ptrIdEEEEPdyS9_ddNS7_10__identityEEEvT0_T1_T2_T3_T4_T6_E12temp_storage+112];
	add.f64 	%fd161, %fd159, %fd160;
	ld.shared.f64 	%fd162, [_ZZN3cub18CUB_300001_SM_10006detail6reduce28DeviceReduceSingleTileKernelINS2_10policy_hubIdyN4cuda3std3__44plusIdEEE10Policy1000EN6thrust24THRUST_300001_SM_1000_NS6detail15normal_iteratorINSD_10device_ptrIdEEEEPdyS9_ddNS7_10__identityEEEvT0_T1_T2_T3_T4_T6_E12temp_storage+120];
	add.f64 	%fd163, %fd161, %fd162;
	ld.shared.f64 	%fd164, [_ZZN3cub18CUB_300001_SM_10006detail6reduce28DeviceReduceSingleTileKernelINS2_10policy_hubIdyN4cuda3std3__44plusIdEEE10Policy1000EN6thrust24THRUST_300001_SM_1000_NS6detail15normal_iteratorINSD_10device_ptrIdEEEEPdyS9_ddNS7_10__identityEEEvT0_T1_T2_T3_T4_T6_E12temp_storage+128];
	add.f64 	%fd165, %fd163, %fd164;
	ld.shared.f64 	%fd166, [_ZZN3cub18CUB_300001_SM_10006detail6reduce28DeviceReduceSingleTileKernelINS2_10policy_hubIdyN4cuda3std3__44plusIdEEE10Policy1000EN6thrust24THRUST_300001_SM_1000_NS6detail15normal_iteratorINSD_10device_ptrIdEEEEPdyS9_ddNS7_10__identityEEEvT0_T1_T2_T3_T4_T6_E12temp_storage+136];
	add.f64 	%fd347, %fd165, %fd166;
$L__BB7_49:
	mov.u32 	%r230, %tid.x;
	setp.ne.s32 	%p65, %r230, 0;
	@%p65 bra 	$L__BB7_51;
	add.f64 	%fd325, %fd42, %fd347;
	st.global.f64 	[%rd1], %fd325;
$L__BB7_51:
	ret;

}
	// .globl	_ZN3cub18CUB_300001_SM_10006detail6reduce18DeviceReduceKernelINS2_10policy_hubIdyN4cuda3std3__44plusIdEEE10Policy1000EN6thrust24THRUST_300001_SM_1000_NS6detail15normal_iteratorINSD_10device_ptrIdEEEEyS9_dNS7_10__identityEEEvT0_PT3_T1_NS0_13GridEvenShareISN_EET2_T4_
.visible .entry _ZN3cub18CUB_300001_SM_10006detail6reduce18DeviceReduceKernelINS2_10policy_hubIdyN4cuda3std3__44plusIdEEE10Policy1000EN6thrust24THRUST_300001_SM_1000_NS6detail15normal_iteratorINSD_10device_ptrIdEEEEyS9_dNS7_10__identityEEEvT0_PT3_T1_NS0_13GridEvenShareISN_EET2_T4_(
	.param .align 8 .b8 _ZN3cub18CUB_300001_SM_10006detail6reduce18DeviceReduceKernelINS2_10policy_hubIdyN4cuda3std3__44plusIdEEE10Policy1000EN6thrust24THRUST_300001_SM_1000_NS6detail15normal_iteratorINSD_10device_ptrIdEEEEyS9_dNS7_10__identityEEEvT0_PT3_T1_NS0_13GridEvenShareISN_EET2_T4__param_0[8],
	.param .u64 .ptr .align 1 _ZN3cub18CUB_300001_SM_10006detail6reduce18DeviceReduceKernelINS2_10policy_hubIdyN4cuda3std3__44plusIdEEE10Policy1000EN6thrust24THRUST_300001_SM_1000_NS6detail15normal_iteratorINSD_10device_ptrIdEEEEyS9_dNS7_10__identityEEEvT0_PT3_T1_NS0_13GridEvenShareISN_EET2_T4__param_1,
	.param .u64 _ZN3cub18CUB_300001_SM_10006detail6reduce18DeviceReduceKernelINS2_10policy_hubIdyN4cuda3std3__44plusIdEEE10Policy1000EN6thrust24THRUST_300001_SM_1000_NS6detail15normal_iteratorINSD_10device_ptrIdEEEEyS9_dNS7_10__identityEEEvT0_PT3_T1_NS0_13GridEvenShareISN_EET2_T4__param_2,
	.param .align 8 .b8 _ZN3cub18CUB_300001_SM_10006detail6reduce18DeviceReduceKernelINS2_10policy_hubIdyN4cuda3std3__44plusIdEEE10Policy1000EN6thrust24THRUST_300001_SM_1000_NS6detail15normal_iteratorINSD_10device_ptrIdEEEEyS9_dNS7_10__identityEEEvT0_PT3_T1_NS0_13GridEvenShareISN_EET2_T4__param_3[72],
	.param .align 1 .b8 _ZN3cub18CUB_300001_SM_10006detail6reduce18DeviceReduceKernelINS2_10policy_hubIdyN4cuda3std3__44plusIdEEE10Policy1000EN6thrust24THRUST_300001_SM_1000_NS6detail15normal_iteratorINSD_10device_ptrIdEEEEyS9_dNS7_10__identityEEEvT0_PT3_T1_NS0_13GridEvenShareISN_EET2_T4__param_4[1],
	.param .align 1 .b8 _ZN3cub18CUB_300001_SM_10006detail6reduce18DeviceReduceKernelINS2_10policy_hubIdyN4cuda3std3__44plusIdEEE10Policy1000EN6thrust24THRUST_300001_SM_1000_NS6detail15normal_iteratorINSD_10device_ptrIdEEEEyS9_dNS7_10__identityEEEvT0_PT3_T1_NS0_13GridEvenShareISN_EET2_T4__param_5[1]
)
.maxntid 512
{
	.reg .pred 	%p<65>;
	.reg .b16 	%rs<4>;
	.reg .b32 	%r<280>;
	.reg .b64 	%rd<107>;
	.reg .b64 	%fd<344>;
	// demoted variable
	.shared .align 8 .b8 _ZZN3cub18CUB_300001_SM_10006detail6reduce18DeviceReduceKernelINS2_10policy_hubIdyN4cuda3std3__44plusIdEEE10Policy1000EN6thrust24THRUST_300001_SM_1000_NS6detail15normal_iteratorINSD_10device_ptrIdEEEEyS9_dNS7_10__identityEEEvT0_PT3_T1_NS0_13GridEvenShareISN_EET2_T4_E12temp_storage[152];
	ld.param.u64 	%rd1, [_ZN3cub18CUB_300001_SM_10006detail6reduce18DeviceReduceKernelINS2_10policy_hubIdyN4cuda3std3__44plusIdEEE10Policy1000EN6thrust24THRUST_300001_SM_1000_NS6detail15normal_iteratorINSD_10device_ptrIdEEEEyS9_dNS7_10__identityEEEvT0_PT3_T1_NS0_13GridEvenShareISN_EET2_T4__param_3+32];
	ld.param.u32 	%r1, [_ZN3cub18CUB_300001_SM_10006detail6reduce18DeviceReduceKernelINS2_10policy_hubIdyN4cuda3std3__44plusIdEEE10Policy1000EN6thrust24THRUST_300001_SM_1000_NS6detail15normal_iteratorINSD_10device_ptrIdEEEEyS9_dNS7_10__identityEEEvT0_PT3_T1_NS0_13GridEvenShareISN_EET2_T4__param_3+40];
	ld.param.u64 	%rd26, [_ZN3cub18CUB_300001_SM_10006detail6reduce18DeviceReduceKernelINS2_10policy_hubIdyN4cuda3std3__44plusIdEEE10Policy1000EN6thrust24THRUST_300001_SM_1000_NS6detail15normal_iteratorINSD_10device_ptrIdEEEEyS9_dNS7_10__identityEEEvT0_PT3_T1_NS0_13GridEvenShareISN_EET2_T4__param_0];
	cvta.to.global.u64 	%rd2, %rd26;
	mov.u32 	%r2, %ctaid.x;
	mul.lo.s32 	%r50, %r1, 3584;
	cvt.s64.s32 	%rd3, %r50;
	mul.lo.s32 	%r51, %r2, 3584;
	cvt.u64.u32 	%rd4, %r51;
	sub.s64 	%rd5, %rd1, %rd4;
	setp.gt.u64 	%p1, %rd5, 3583;
	@%p1 bra 	$L__BB8_25;
	cvt.u32.u64 	%r136, %rd4;
	cvt.u32.u64 	%r3, %rd1;
	sub.s32 	%r4, %r3, %r136;
	mov.u32 	%r5, %tid.x;
	setp.ge.s32 	%p23, %r5, %r4;
	mov.f64 	%fd332, 0d0000000000000000;
	mov.u32 	%r267, %r5;
	@%p23 bra 	$L__BB8_3;
	add.s32 	%r138, %r136, %r5;
	mul.wide.u32 	%rd60, %r138, 8;
	add.s64 	%rd61, %rd2, %rd60;
	ld.global.f64 	%fd332, [%rd61];
	add.s32 	%r267, %r5, 512;
$L__BB8_3:
	setp.ge.s32 	%p24, %r267, %r4;
	@%p24 bra 	$L__BB8_16;
	not.b32 	%r140, %r267;
	add.s32 	%r141, %r140, %r3;
	sub.s32 	%r142, %r141, %r136;
	shr.u32 	%r143, %r142, 9;
	add.s32 	%r8, %r143, 1;
	and.b32  	%r9, %r8, 15;
	setp.lt.u32 	%p25, %r142, 7680;
	@%p25 bra 	$L__BB8_7;
	and.b32  	%r144, %r8, 16777200;
	neg.s32 	%r265, %r144;
	mul.wide.u32 	%rd62, %r2, 28672;
	mul.wide.u32 	%rd63, %r267, 8;
	add.s64 	%rd64, %rd62, %rd63;
	add.s64 	%rd65, %rd64, %rd2;
	add.s64 	%rd101, %rd65, 32768;
$L__BB8_6:
	.pragma "nounroll";
	ld.global.f64 	%fd167, [%rd101+-32768];
	add.f64 	%fd168, %fd332, %fd167;
	ld.global.f64 	%fd169, [%rd101+-28672];
	add.f64 	%fd170, %fd168, %fd169;
	ld.global.f64 	%fd171, [%rd101+-24576];
	add.f64 	%fd172, %fd170, %fd171;
	ld.global.f64 	%fd173, [%rd101+-20480];
	add.f64 	%fd174, %fd172, %fd173;
	ld.global.f64 	%fd175, [%rd101+-16384];
	add.f64 	%fd176, %fd174, %fd175;
	ld.global.f64 	%fd177, [%rd101+-12288];
	add.f64 	%fd178, %fd176, %fd177;
	ld.global.f64 	%fd179, [%rd101+-8192];
	add.f64 	%fd180, %fd178, %fd179;
	ld.global.f64 	%fd181, [%rd101+-4096];
	add.f64 	%fd182, %fd180, %fd181;
	ld.global.f64 	%fd183, [%rd101];
	add.f64 	%fd184, %fd182, %fd183;
	ld.global.f64 	%fd185, [%rd101+4096];
	add.f64 	%fd186, %fd184, %fd185;
	ld.global.f64 	%fd187, [%rd101+8192];
	add.f64 	%fd188, %fd186, %fd187;
	ld.global.f64 	%fd189, [%rd101+12288];
	add.f64 	%fd190, %fd188, %fd189;
	ld.global.f64 	%fd191, [%rd101+16384];
	add.f64 	%fd192, %fd190, %fd191;
	ld.global.f64 	%fd193, [%rd101+20480];
	add.f64 	%fd194, %fd192, %fd193;
	ld.global.f64 	%fd195, [%rd101+24576];
	add.f64 	%fd196, %fd194, %fd195;
	ld.global.f64 	%fd197, [%rd101+28672];
	add.f64 	%fd332, %fd196, %fd197;
	add.s32 	%r267, %r267, 8192;
	add.s32 	%r265, %r265, 16;
	add.s64 	%rd101, %rd101, 65536;
	setp.ne.s32 	%p26, %r265, 0;
	@%p26 bra 	$L__BB8_6;
$L__BB8_7:
	setp.eq.s32 	%p27, %r9, 0;
	@%p27 bra 	$L__BB8_16;
	and.b32  	%r16, %r8, 7;
	setp.lt.u32 	%p28, %r9, 8;
	@%p28 bra 	$L__BB8_10;
	cvt.s64.s32 	%rd66, %r267;
	add.s64 	%rd67, %rd66, %rd4;
	shl.b64 	%rd68, %rd67, 3;
	add.s64 	%rd69, %rd2, %rd68;
	ld.global.f64 	%fd199, [%rd69];
	add.f64 	%fd200, %fd332, %fd199;
	ld.global.f64 	%fd201, [%rd69+4096];
	add.f64 	%fd202, %fd200, %fd201;
	ld.global.f64 	%fd203, [%rd69+8192];
	add.f64 	%fd204, %fd202, %fd203;
	ld.global.f64 	%fd205, [%rd69+12288];
	add.f64 	%fd206, %fd204, %fd205;
	ld.global.f64 	%fd207, [%rd69+16384];
	add.f64 	%fd208, %fd206, %fd207;
	ld.global.f64 	%fd209, [%rd69+20480];
	add.f64 	%fd210, %fd208, %fd209;
	ld.global.f64 	%fd211, [%rd69+24576];
	add.f64 	%fd212, %fd210, %fd211;
	ld.global.f64 	%fd213, [%rd69+28672];
	add.f64 	%fd332, %fd212, %fd213;
	add.s32 	%r267, %r267, 4096;
$L__BB8_10:
	setp.eq.s32 	%p29, %r16, 0;
	@%p29 bra 	$L__BB8_16;
	and.b32  	%r19, %r8, 3;
	setp.lt.u32 	%p30, %r16, 4;
	@%p30 bra 	$L__BB8_13;
	cvt.s64.s32 	%rd70, %r267;
	add.s64 	%rd71, %rd70, %rd4;
	shl.b64 	%rd72, %rd71, 3;
	add.s64 	%rd73, %rd2, %rd72;
	ld.global.f64 	%fd215, [%rd73];
	add.f64 	%fd216, %fd332, %fd215;
	ld.global.f64 	%fd217, [%rd73+4096];
	add.f64 	%fd218, %fd216, %fd217;
	ld.global.f64 	%fd219, [%rd73+8192];
	add.f64 	%fd220, %fd218, %fd219;
	ld.global.f64 	%fd221, [%rd73+12288];
	add.f64 	%fd332, %fd220, %fd221;
	add.s32 	%r267, %r267, 2048;
$L__BB8_13:
	setp.eq.s32 	%p31, %r19, 0;
	@%p31 bra 	$L__BB8_16;
	mul.wide.u32 	%rd74, %r2, 28672;
	add.s64 	%rd9, %rd2, %rd74;
	neg.s32 	%r270, %r19;
$L__BB8_15:
	.pragma "nounroll";
	mul.wide.s32 	%rd75, %r267, 8;
	add.s64 	%rd76, %rd9, %rd75;
	ld.global.f64 	%fd222, [%rd76];
	add.f64 	%fd332, %fd332, %fd222;
	add.s32 	%r267, %r267, 512;
	add.s32 	%r270, %r270, 1;
	setp.ne.s32 	%p32, %r270, 0;
	@%p32 bra 	$L__BB8_15;
$L__BB8_16:
	setp.lt.s32 	%p33, %r4, 512;
	@%p33 bra 	$L__BB8_21;
	// begin inline asm
	mov.u32 %r208, %laneid;
	// end inline asm
	mov.b64 	%rd87, %fd332;
	mov.b64 	{%r210, %r215}, %rd87;
	mov.b32 	%r216, 1;
	mov.b32 	%r257, 31;
	mov.b32 	%r258, -1;
	// begin inline asm
	shfl.sync.down.b32 %r209, %r210, %r216, %r257, %r258;
	// end inline asm
	// begin inline asm
	shfl.sync.down.b32 %r214, %r215, %r216, %r257, %r258;
	// end inline asm
	mov.b64 	%rd88, {%r209, %r214};
	mov.b64 	%fd281, %rd88;
	setp.gt.s32 	%p57, %r208, 30;
	add.f64 	%fd282, %fd332, %fd281;
	selp.f64 	%fd283, %fd332, %fd282, %p57;
	mov.b64 	%rd89, %fd283;
	mov.b64 	{%r220, %r225}, %rd89;
	mov.b32 	%r226, 2;
	// begin inline asm
	shfl.sync.down.b32 %r219, %r220, %r226, %r257, %r258;
	// end inline asm
	// begin inline asm
	shfl.sync.down.b32 %r224, %r225, %r226, %r257, %r258;
	// end inline asm
	mov.b64 	%rd90, {%r219, %r224};
	mov.b64 	%fd284, %rd90;
	setp.gt.s32 	%p58, %r208, 29;
	add.f64 	%fd285, %fd283, %fd284;
	selp.f64 	%fd286, %fd283, %fd285, %p58;
	mov.b64 	%rd91, %fd286;
	mov.b64 	{%r230, %r235}, %rd91;
	mov.b32 	%r236, 4;
	// begin inline asm
	shfl.sync.down.b32 %r229, %r230, %r236, %r257, %r258;
	// end inline asm
	// begin inline asm
	shfl.sync.down.b32 %r234, %r235, %r236, %r257, %r258;
	// end inline asm
	mov.b64 	%rd92, {%r229, %r234};
	mov.b64 	%fd287, %rd92;
	setp.gt.s32 	%p59, %r208, 27;
	add.f64 	%fd288, %fd286, %fd287;
	selp.f64 	%fd289, %fd286, %fd288, %p59;
	mov.b64 	%rd93, %fd289;
	mov.b64 	{%r240, %r245}, %rd93;
	mov.b32 	%r246, 8;
	// begin inline asm
	shfl.sync.down.b32 %r239, %r240, %r246, %r257, %r258;
	// end inline asm
	// begin inline asm
	shfl.sync.down.b32 %r244, %r245, %r246, %r257, %r258;
	// end inline asm
	mov.b64 	%rd94, {%r239, %r244};
	mov.b64 	%fd290, %rd94;
	setp.gt.s32 	%p60, %r208, 23;
	add.f64 	%fd291, %fd289, %fd290;
	selp.f64 	%fd292, %fd289, %fd291, %p60;
	mov.b64 	%rd95, %fd292;
	mov.b64 	{%r250, %r255}, %rd95;
	mov.b32 	%r256, 16;
	// begin inline asm
	shfl.sync.down.b32 %r249, %r250, %r256, %r257, %r258;
	// end inline asm
	// begin inline asm
	shfl.sync.down.b32 %r254, %r255, %r256, %r257, %r258;
	// end inline asm
	mov.b64 	%rd96, {%r249, %r254};
	mov.b64 	%fd293, %rd96;
	setp.gt.s32 	%p61, %r208, 15;
	add.f64 	%fd16, %fd292, %fd293;
	selp.f64 	%fd343, %fd292, %fd16, %p61;
	setp.ne.s32 	%p62, %r208, 0;
	@%p62 bra 	$L__BB8_19;
	shr.u32 	%r259, %r5, 2;
	and.b32  	%r260, %r259, 248;
	mov.u32 	%r261, _ZZN3cub18CUB_300001_SM_10006detail6reduce18DeviceReduceKernelINS2_10policy_hubIdyN4cuda3std3__44plusIdEEE10Policy1000EN6thrust24THRUST_300001_SM_1000_NS6detail15normal_iteratorINSD_10device_ptrIdEEEEyS9_dNS7_10__identityEEEvT0_PT3_T1_NS0_13GridEvenShareISN_EET2_T4_E12temp_storage;
	add.s32 	%r262, %r261, %r260;
	st.shared.f64 	[%r262+16], %fd16;
$L__BB8_19:
	bar.sync 	0;
	setp.ne.s32 	%p63, %r5, 0;
	@%p63 bra 	$L__BB8_46;
	ld.shared.f64 	%fd294, [_ZZN3cub18CUB_300001_SM_10006detail6reduce18DeviceReduceKernelINS2_10policy_hubIdyN4cuda3std3__44plusIdEEE10Policy1000EN6thrust24THRUST_300001_SM_1000_NS6detail15normal_iteratorINSD_10device_ptrIdEEEEyS9_dNS7_10__identityEEEvT0_PT3_T1_NS0_13GridEvenShareISN_EET2_T4_E12temp_storage+24];
	add.f64 	%fd295, %fd343, %fd294;
	ld.shared.f64 	%fd296, [_ZZN3cub18CUB_300001_SM_10006detail6reduce18DeviceReduceKernelINS2_10policy_hubIdyN4cuda3std3__44plusIdEEE10Policy1000EN6thrust24THRUST_300001_SM_1000_NS6detail15normal_iteratorINSD_10device_ptrIdEEEEyS9_dNS7_10__identityEEEvT0_PT3_T1_NS0_13GridEvenShareISN_EET2_T4_E12temp_storage+32];
	add.f64 	%fd297, %fd295, %fd296;
	ld.shared.f64 	%fd298, [_ZZN3cub18CUB_300001_SM_10006detail6reduce18DeviceReduceKernelINS2_10policy_hubIdyN4cuda3std3__44plusIdEEE10Policy1000EN6thrust24THRUST_300001_SM_1000_NS6detail15normal_iteratorINSD_10device_ptrIdEEEEyS9_dNS7_10__identityEEEvT0_PT3_T1_NS0_13GridEvenShareISN_EET2_T4_E12temp_storage+40];
	add.f64 	%fd299, %fd297, %fd298;
	ld.shared.f64 	%fd300, [_ZZN3cub18CUB_300001_SM_10006detail6reduce18DeviceReduceKernelINS2_10policy_hubIdyN4cuda3std3__44plusIdEEE10Policy1000EN6thrust24THRUST_300001_SM_1000_NS6detail15normal_iteratorINSD_10device_ptrIdEEEEyS9_dNS7_10__identityEEEvT0_PT3_T1_NS0_13GridEvenShareISN_EET2_T4_E12temp_storage+48];
	add.f64 	%fd301, %fd299, %fd300;
	ld.shared.f64 	%fd302, [_ZZN3cub18CUB_300001_SM_10006detail6reduce18DeviceReduceKernelINS2_10policy_hubIdyN4cuda3std3__44plusIdEEE10Policy1000EN6thrust24THRUST_300001_SM_1000_NS6detail15normal_iteratorINSD_10device_ptrIdEEEEyS9_dNS7_10__identityEEEvT0_PT3_T1_NS0_13GridEvenShareISN_EET2_T4_E12temp_storage+56];
	add.f64 	%fd303, %fd301, %fd302;
	ld.shared.f64 	%fd304, [_ZZN3cub18CUB_300001_SM_10006detail6reduce18DeviceReduceKernelINS2_10policy_hubIdyN4cuda3std3__44plusIdEEE10Policy1000EN6thrust24THRUST_300001_SM_1000_NS6detail15normal_iteratorINSD_10device_ptrIdEEEEyS9_dNS7_10__identityEEEvT0_PT3_T1_NS0_13GridEvenShareISN_EET2_T4_E12temp_storage+64];
	add.f64 	%fd305, %fd303, %fd304;
	ld.shared.f64 	%fd306, [_ZZN3cub18CUB_300001_SM_10006detail6reduce18DeviceReduceKernelINS2_10policy_hubIdyN4cuda3std3__44plusIdEEE10Policy1000EN6thrust24THRUST_300001_SM_1000_NS6detail15normal_iteratorINSD_10device_ptrIdEEEEyS9_dNS7_10__identityEEEvT0_PT3_T1_NS0_13GridEvenShareISN_EET2_T4_E12temp_storage+72];
	add.f64 	%fd307, %fd305, %fd306;
	ld.shared.f64 	%fd308, [_ZZN3cub18CUB_300001_SM_10006detail6reduce18DeviceReduceKernelINS2_10policy_hubIdyN4cuda3std3__44plusIdEEE10Policy1000EN6thrust24THRUST_300001_SM_1000_NS6detail15normal_iteratorINSD_10device_ptrIdEEEEyS9_dNS7_10__identityEEEvT0_PT3_T1_NS0_13GridEvenShareISN_EET2_T4_E12temp_storage+80];
	add.f64 	%fd309, %fd307, %fd308;
	ld.shared.f64 	%fd310, [_ZZN3cub18CUB_300001_SM_10006detail6reduce18DeviceReduceKernelINS2_10policy_hubIdyN4cuda3std3__44plusIdEEE10Policy1000EN6thrust24THRUST_300001_SM_1000_NS6detail15normal_iteratorINSD_10device_ptrIdEEEEyS9_dNS7_10__identityEEEvT0_PT3_T1_NS0_13GridEvenShareISN_EET2_T4_E12temp_storage+88];
	add.f64 	%fd311, %fd309, %fd310;
	ld.shared.f64 	%fd312, [_ZZN3cub18CUB_300001_SM_10006detail6reduce18DeviceReduceKernelINS2_10policy_hubIdyN4cuda3std3__44plusIdEEE10Policy1000EN6thrust24THRUST_300001_SM_1000_NS6detail15normal_iteratorINSD_10device_ptrIdEEEEyS9_dNS7_10__identityEEEvT0_PT3_T1_NS0_13GridEvenShareISN_EET2_T4_E12temp_storage+96];
	add.f64 	%fd313, %fd311, %fd312;
	ld.shared.f64 	%fd314, [_ZZN3cub18CUB_300001_SM_10006detail6reduce18DeviceReduceKernelINS2_10policy_hubIdyN4cuda3std3__44plusIdEEE10Policy1000EN6thrust24THRUST_300001_SM_1000_NS6detail15normal_iteratorINSD_10device_ptrIdEEEEyS9_dNS7_10__identityEEEvT0_PT3_T1_NS0_13GridEvenShareISN_EET2_T4_E12temp_storage+104];
	add.f64 	%fd315, %fd313, %fd314;
	ld.shared.f64 	%fd316, [_ZZN3cub18CUB_300001_SM_10006detail6reduce18DeviceReduceKernelINS2_10policy_hubIdyN4cuda3std3__44plusIdEEE10Policy1000EN6thrust24THRUST_300001_SM_1000_NS6detail15normal_iteratorINSD_10device_ptrIdEEEEyS9_dNS7_10__identityEEEvT0_PT3_T1_NS0_13GridEvenShareISN_EET2_T4_E12temp_storage+112];
	add.f64 	%fd317, %fd315, %fd316;
	ld.shared.f64 	%fd318, [_ZZN3cub18CUB_300001_SM_10006detail6reduce18DeviceReduceKernelINS2_10policy_hubIdyN4cuda3std3__44plusIdEEE10Policy1000EN6thrust24THRUST_300001_SM_1000_NS6detail15normal_iteratorINSD_10device_ptrIdEEEEyS9_dNS7_10__identityEEEvT0_PT3_T1_NS0_13GridEvenShareISN_EET2_T4_E12temp_storage+120];
	add.f64 	%fd319, %fd317, %fd318;
	ld.shared.f64 	%fd320, [_ZZN3cub18CUB_300001_SM_10006detail6reduce18DeviceReduceKernelINS2_10policy_hubIdyN4cuda3std3__44plusIdEEE10Policy1000EN6thrust24THRUST_300001_SM_1000_NS6detail15normal_iteratorINSD_10device_ptrIdEEEEyS9_dNS7_10__identityEEEvT0_PT3_T1_NS0_13GridEvenShareISN_EET2_T4_E12temp_storage+128];
	add.f64 	%fd321, %fd319, %fd320;
	ld.shared.f64 	%fd322, [_ZZN3cub18CUB_300001_SM_10006detail6reduce18DeviceReduceKernelINS2_10policy_hubIdyN4cuda3std3__44plusIdEEE10Policy1000EN6thrust24THRUST_300001_SM_1000_NS6detail15normal_iteratorINSD_10device_ptrIdEEEEyS9_dNS7_10__identityEEEvT0_PT3_T1_NS0_13GridEvenShareISN_EET2_T4_E12temp_storage+136];
	add.f64 	%fd343, %fd321, %fd322;
	bra.uni 	$L__BB8_46;
$L__BB8_21:
	// begin inline asm
	mov.u32 %r145, %laneid;
	// end inline asm
	and.b32  	%r196, %r5, 992;
	add.s32 	%r197, %r196, 32;
	setp.gt.s32 	%p34, %r197, %r4;
	not.b32 	%r198, %r196;
	add.s32 	%r199, %r4, %r198;
	selp.b32 	%r194, %r199, 31, %p34;
	mov.b64 	%rd77, %fd332;
	mov.b64 	{%r147, %r152}, %rd77;
	mov.b32 	%r153, 1;
	mov.b32 	%r195, -1;
	// begin inline asm
	shfl.sync.down.b32 %r146, %r147, %r153, %r194, %r195;
	// end inline asm
	// begin inline asm
	shfl.sync.down.b32 %r151, %r152, %r153, %r194, %r195;
	// end inline asm
	mov.b64 	%rd78, {%r146, %r151};
	mov.b64 	%fd223, %rd78;
	setp.lt.s32 	%p35, %r145, %r194;
	add.f64 	%fd224, %fd332, %fd223;
	selp.f64 	%fd225, %fd224, %fd332, %p35;
	mov.b64 	%rd79, %fd225;
	mov.b64 	{%r157, %r162}, %rd79;
	mov.b32 	%r163, 2;
	// begin inline asm
	shfl.sync.down.b32 %r156, %r157, %r163, %r194, %r195;
	// end inline asm
	// begin inline asm
	shfl.sync.down.b32 %r161, %r162, %r163, %r194, %r195;
	// end inline asm
	mov.b64 	%rd80, {%r156, %r161};
	mov.b64 	%fd226, %rd80;
	add.s32 	%r200, %r145, 2;
	setp.gt.s32 	%p36, %r200, %r194;
	add.f64 	%fd227, %fd225, %fd226;
	selp.f64 	%fd228, %fd225, %fd227, %p36;
	mov.b64 	%rd81, %fd228;
	mov.b64 	{%r167, %r172}, %rd81;
	mov.b32 	%r173, 4;
	// begin inline asm
	shfl.sync.down.b32 %r166, %r167, %r173, %r194, %r195;
	// end inline asm
	// begin inline asm
	shfl.sync.down.b32 %r171, %r172, %r173, %r194, %r195;
	// end inline asm
	mov.b64 	%rd82, {%r166, %r171};
	mov.b64 	%fd229, %rd82;
	add.s32 	%r201, %r145, 4;
	setp.gt.s32 	%p37, %r201, %r194;
	add.f64 	%fd230, %fd228, %fd229;
	selp.f64 	%fd231, %fd228, %fd230, %p37;
	mov.b64 	%rd83, %fd231;
	mov.b64 	{%r177, %r182}, %rd83;
	mov.b32 	%r183, 8;
	// begin inline asm
	shfl.sync.down.b32 %r176, %r177, %r183, %r194, %r195;
	// end inline asm
	// begin inline asm
	shfl.sync.down.b32 %r181, %r182, %r183, %r194, %r195;
	// end inline asm
	mov.b64 	%rd84, {%r176, %r181};
	mov.b64 	%fd232, %rd84;
	add.s32 	%r202, %r145, 8;
	setp.gt.s32 	%p38, %r202, %r194;
	add.f64 	%fd233, %fd231, %fd232;
	selp.f64 	%fd234, %fd231, %fd233, %p38;
	mov.b64 	%rd85, %fd234;
	mov.b64 	{%r187, %r192}, %rd85;
	mov.b32 	%r193, 16;
	// begin inline asm
	shfl.sync.down.b32 %r186, %r187, %r193, %r194, %r195;
	// end inline asm
	// begin inline asm
	shfl.sync.down.b32 %r191, %r192, %r193, %r194, %r195;
	// end inline asm
	mov.b64 	%rd86, {%r186, %r191};
	mov.b64 	%fd235, %rd86;
	add.s32 	%r203, %r145, 16;
	setp.gt.s32 	%p39, %r203, %r194;
	add.f64 	%fd236, %fd234, %fd235;
	selp.f64 	%fd343, %fd234, %fd236, %p39;
	setp.ne.s32 	%p40, %r145, 0;
	@%p40 bra 	$L__BB8_23;
	shr.u32 	%r204, %r5, 2;
	and.b32  	%r205, %r204, 248;
	mov.u32 	%r206, _ZZN3cub18CUB_300001_SM_10006detail6reduce18DeviceReduceKernelINS2_10policy_hubIdyN4cuda3std3__44plusIdEEE10Policy1000EN6thrust24THRUST_300001_SM_1000_NS6detail15normal_iteratorINSD_10device_ptrIdEEEEyS9_dNS7_10__identityEEEvT0_PT3_T1_NS0_13GridEvenShareISN_EET2_T4_E12temp_storage;
	add.s32 	%r207, %r206, %r205;
	st.shared.f64 	[%r207+16], %fd343;
$L__BB8_23:
	bar.sync 	0;
	setp.ne.s32 	%p41, %r5, 0;
	@%p41 bra 	$L__BB8_46;
	setp.gt.s32 	%p42, %r4, 32;
	ld.shared.f64 	%fd237, [_ZZN3cub18CUB_300001_SM_10006detail6reduce18DeviceReduceKernelINS2_10policy_hubIdyN4cuda3std3__44plusIdEEE10Policy1000EN6thrust24THRUST_300001_SM_1000_NS6detail15normal_iteratorINSD_10device_ptrIdEEEEyS9_dNS7_10__identityEEEvT0_PT3_T1_NS0_13GridEvenShareISN_EET2_T4_E12temp_storage+24];
	add.f64 	%fd238, %fd343, %fd237;
	selp.f64 	%fd239, %fd238, %fd343, %p42;
	setp.gt.s32 	%p43, %r4, 64;
	ld.shared.f64 	%fd240, [_ZZN3cub18CUB_300001_SM_10006detail6reduce18DeviceReduceKernelINS2_10policy_hubIdyN4cuda3std3__44plusIdEEE10Policy1000EN6thrust24THRUST_300001_SM_1000_NS6detail15normal_iteratorINSD_10device_ptrIdEEEEyS9_dNS7_10__identityEEEvT0_PT3_T1_NS0_13GridEvenShareISN_EET2_T4_E12temp_storage+32];
	add.f64 	%fd241, %fd240, %fd239;
	selp.f64 	%fd242, %fd241, %fd239, %p43;
	setp.gt.s32 	%p44, %r4, 96;
	ld.shared.f64 	%fd243, [_ZZN3cub18CUB_300001_SM_10006detail6reduce18DeviceReduceKernelINS2_10policy_hubIdyN4cuda3std3__44plusIdEEE10Policy1000EN6thrust24THRUST_300001_SM_1000_NS6detail15normal_iteratorINSD_10device_ptrIdEEEEyS9_dNS7_10__identityEEEvT0_PT3_T1_NS0_13GridEvenShareISN_EET2_T4_E12temp_storage+40];
	add.f64 	%fd244, %fd243, %fd242;
	selp.f64 	%fd245, %fd244, %fd242, %p44;
	setp.gt.s32 	%p45, %r4, 128;
	ld.shared.f64 	%fd246, [_ZZN3cub18CUB_300001_SM_10006detail6reduce18DeviceReduceKernelINS2_10policy_hubIdyN4cuda3std3__44plusIdEEE10Policy1000EN6thrust24THRUST_300001_SM_1000_NS6detail15normal_iteratorINSD_10device_ptrIdEEEEyS9_dNS7_10__identityEEEvT0_PT3_T1_NS0_13GridEvenShareISN_EET2_T4_E12temp_storage+48];
	add.f64 	%fd247, %fd246, %fd245;
	selp.f64 	%fd248, %fd247, %fd245, %p45;
	setp.gt.s32 	%p46, %r4, 160;
	ld.shared.f64 	%fd249, [_ZZN3cub18CUB_300001_SM_10006detail6reduce18DeviceReduceKernelINS2_10policy_hubIdyN4cuda3std3__44plusIdEEE10Policy1000EN6thrust24THRUST_300001_SM_1000_NS6detail15normal_iteratorINSD_10device_ptrIdEEEEyS9_dNS7_10__identityEEEvT0_PT3_T1_NS0_13GridEvenShareISN_EET2_T4_E12temp_storage+56];
	add.f64 	%fd250, %fd249, %fd248;
	selp.f64 	%fd251, %fd250, %fd248, %p46;
	setp.gt.s32 	%p47, %r4, 192;
	ld.shared.f64 	%fd252, [_ZZN3cub18CUB_300001_SM_10006detail6reduce18DeviceReduceKernelINS2_10policy_hubIdyN4cuda3std3__44plusIdEEE10Policy1000EN6thrust24THRUST_300001_SM_1000_NS6detail15normal_iteratorINSD_10device_ptrIdEEEEyS9_dNS7_10__identityEEEvT0_PT3_T1_NS0_13GridEvenShareISN_EET2_T4_E12temp_storage+64];
	add.f64 	%fd253, %fd252, %fd251;
	selp.f64 	%fd254, %fd253, %fd251, %p47;
	setp.gt.s32 	%p48, %r4, 224;
	ld.shared.f64 	%fd255, [_ZZN3cub18CUB_300001_SM_10006detail6reduce18DeviceReduceKernelINS2_10policy_hubIdyN4cuda3std3__44plusIdEEE10Policy1000EN6thrust24THRUST_300001_SM_1000_NS6detail15normal_iteratorINSD_10device_ptrIdEEEEyS9_dNS7_10__identityEEEvT0_PT3_T1_NS0_13GridEvenShareISN_EET2_T4_E12temp_storage+72];
	add.f64 	%fd256, %fd255, %fd254;
	selp.f64 	%fd257, %fd256, %fd254, %p48;
	setp.gt.s32 	%p49, %r4, 256;
	ld.shared.f64 	%fd258, [_ZZN3cub18CUB_300001_SM_10006detail6reduce18DeviceReduceKernelINS2_10policy_hubIdyN4cuda3std3__44plusIdEEE10Policy1000EN6thrust24THRUST_300001_SM_1000_NS6detail15normal_iteratorINSD_10device_ptrIdEEEEyS9_dNS7_10__identityEEEvT0_PT3_T1_NS0_13GridEvenShareISN_EET2_T4_E12temp_storage+80];
	add.f64 	%fd259, %fd258, %fd257;
	selp.f64 	%fd260, %fd259, %fd257, %p49;
	setp.gt.s32 	%p50, %r4, 288;
	ld.shared.f64 	%fd261, [_ZZN3cub18CUB_300001_SM_10006detail6reduce18DeviceReduceKernelINS2_10policy_hubIdyN4cuda3std3__44plusIdEEE10Policy1000EN6thrust24THRUST_300001_SM_1000_NS6detail15normal_iteratorINSD_10device_ptrIdEEEEyS9_dNS7_10__identityEEEvT0_PT3_T1_NS0_13GridEvenShareISN_EET2_T4_E12temp_storage+88];
	add.f64 	%fd262, %fd261, %fd260;
	selp.f64 	%fd263, %fd262, %fd260, %p50;
	setp.gt.s32 	%p51, %r4, 320;
	ld.shared.f64 	%fd264, [_ZZN3cub18CUB_300001_SM_10006detail6reduce18DeviceReduceKernelINS2_10policy_hubIdyN4cuda3std3__44plusIdEEE10Policy1000EN6thrust24THRUST_300001_SM_1000_NS6detail15normal_iteratorINSD_10device_ptrIdEEEEyS9_dNS7_10__identityEEEvT0_PT3_T1_NS0_13GridEvenShareISN_EET2_T4_E12temp_storage+96];
	add.f64 	%fd265, %fd264, %fd263;
	selp.f64 	%fd266, %fd265, %fd263, %p51;
	setp.gt.s32 	%p52, %r4, 352;
	ld.shared.f64 	%fd267, [_ZZN3cub18CUB_300001_SM_10006detail6reduce18DeviceReduceKernelINS2_10policy_hubIdyN4cuda3std3__44plusIdEEE10Policy1000EN6thrust24THRUST_300001_SM_1000_NS6detail15normal_iteratorINSD_10device_ptrIdEEEEyS9_dNS7_10__identityEEEvT0_PT3_T1_NS0_13GridEvenShareISN_EET2_T4_E12temp_storage+104];
	add.f64 	%fd268, %fd267, %fd266;
	selp.f64 	%fd269, %fd268, %fd266, %p52;
	setp.gt.s32 	%p53, %r4, 384;
	ld.shared.f64 	%fd270, [_ZZN3cub18CUB_300001_SM_10006detail6reduce18DeviceReduceKernelINS2_10policy_hubIdyN4cuda3std3__44plusIdEEE10Policy1000EN6thrust24THRUST_300001_SM_1000_NS6detail15normal_iteratorINSD_10device_ptrIdEEEEyS9_dNS7_10__identityEEEvT0_PT3_T1_NS0_13GridEvenShareISN_EET2_T4_E12temp_storage+112];
	add.f64 	%fd271, %fd270, %fd269;
	selp.f64 	%fd272, %fd271, %fd269, %p53;
	setp.gt.s32 	%p54, %r4, 416;
	ld.shared.f64 	%fd273, [_ZZN3cub18CUB_300001_SM_10006detail6reduce18DeviceReduceKernelINS2_10policy_hubIdyN4cuda3std3__44plusIdEEE10Policy1000EN6thrust24THRUST_300001_SM_1000_NS6detail15normal_iteratorINSD_10device_ptrIdEEEEyS9_dNS7_10__identityEEEvT0_PT3_T1_NS0_13GridEvenShareISN_EET2_T4_E12temp_storage+120];
	add.f64 	%fd274, %fd273, %fd272;
	selp.f64 	%fd275, %fd274, %fd272, %p54;
	setp.gt.s32 	%p55, %r4, 448;
	ld.shared.f64 	%fd276, [_ZZN3cub18CUB_300001_SM_10006detail6reduce18DeviceReduceKernelINS2_10policy_hubIdyN4cuda3std3__44plusIdEEE10Policy1000EN6thrust24THRUST_300001_SM_1000_NS6detail15normal_iteratorINSD_10device_ptrIdEEEEyS9_dNS7_10__identityEEEvT0_PT3_T1_NS0_13GridEvenShareISN_EET2_T4_E12temp_storage+128];
	add.f64 	%fd277, %fd276, %fd275;
	selp.f64 	%fd278, %fd277, %fd275, %p55;
	setp.gt.s32 	%p56, %r4, 480;
	ld.shared.f64 	%fd279, [_ZZN3cub18CUB_300001_SM_10006detail6reduce18DeviceReduceKernelINS2_10policy_hubIdyN4cuda3std3__44plusIdEEE10Policy1000EN6thrust24THRUST_300001_SM_1000_NS6detail15normal_iteratorINSD_10device_ptrIdEEEEyS9_dNS7_10__identityEEEvT0_PT3_T1_NS0_13GridEvenShareISN_EET2_T4_E12temp_storage+136];
	add.f64 	%fd280, %fd279, %fd278;
	selp.f64 	%fd343, %fd280, %fd278, %p56;
	bra.uni 	$L__BB8_46;
$L__BB8_25:
	cvt.u32.u64 	%r52, %rd4;
	mov.u32 	%r27, %tid.x;
	add.s32 	%r53, %r52, %r27;
	mul.wide.u32 	%rd27, %r53, 8;
	add.s64 	%rd28, %rd2, %rd27;
	ld.global.f64 	%fd41, [%rd28];
	ld.global.f64 	%fd42, [%rd28+4096];
	ld.global.f64 	%fd43, [%rd28+8192];
	ld.global.f64 	%fd44, [%rd28+12288];
	ld.global.f64 	%fd45, [%rd28+16384];
	ld.global.f64 	%fd46, [%rd28+20480];
	ld.global.f64 	%fd47, [%rd28+24576];
	add.f64 	%fd48, %fd41, %fd42;
	add.f64 	%fd49, %fd48, %fd43;
	add.f64 	%fd50, %fd49, %fd44;
	add.f64 	%fd51, %fd50, %fd45;
	add.f64 	%fd52, %fd51, %fd46;
	add.f64 	%fd342, %fd52, %fd47;
	setp.lt.u64 	%p2, %rd5, %rd3;
	@%p2 bra 	$L__BB8_42;
	cvt.u32.u64 	%r55, %rd3;
	cvt.u64.u32 	%rd10, %r27;
	add.s64 	%rd103, %rd4, %rd3;
	cvt.u32.u64 	%r28, %rd1;
	not.b32 	%r57, %r27;
	add.s32 	%r58, %r57, %r28;
	sub.s32 	%r59, %r58, %r55;
	sub.s32 	%r272, %r59, %r52;
	add.s64 	%rd29, %rd103, %rd10;
	shl.b64 	%rd30, %rd29, 3;
	add.s64 	%rd31, %rd30, %rd2;
	add.s64 	%rd102, %rd31, 32768;
	mov.b32 	%r273, 0;
	mov.u64 	%rd104, %rd4;
$L__BB8_27:
	cvt.s64.s32 	%rd16, %r50;
	add.s64 	%rd104, %rd104, %rd16;
	add.s64 	%rd32, %rd1, -3584;
	setp.gt.u64 	%p3, %rd104, %rd32;
	@%p3 bra 	$L__BB8_29;
	mul.lo.s32 	%r61, %r1, 3584;
	cvt.s64.s32 	%rd33, %r61;
	add.s64 	%rd34, %rd104, %rd10;
	shl.b64 	%rd35, %rd34, 3;
	add.s64 	%rd36, %rd2, %rd35;
	ld.global.f64 	%fd53, [%rd36];
	ld.global.f64 	%fd54, [%rd36+4096];
	ld.global.f64 	%fd55, [%rd36+8192];
	ld.global.f64 	%fd56, [%rd36+12288];
	ld.global.f64 	%fd57, [%rd36+16384];
	ld.global.f64 	%fd58, [%rd36+20480];
	ld.global.f64 	%fd59, [%rd36+24576];
	add.f64 	%fd60, %fd342, %fd53;
	add.f64 	%fd61, %fd60, %fd54;
	add.f64 	%fd62, %fd61, %fd55;
	add.f64 	%fd63, %fd62, %fd56;
	add.f64 	%fd64, %fd63, %fd57;
	add.f64 	%fd65, %fd64, %fd58;
	add.f64 	%fd342, %fd65, %fd59;
	sub.s64 	%rd37, %rd1, %rd104;
	setp.lt.u64 	%p4, %rd37, %rd33;
	add.s32 	%r273, %r273, 1;
	add.s64 	%rd103, %rd103, %rd33;
	sub.s32 	%r272, %r272, %r61;
	mul.wide.s32 	%rd38, %r61, 8;
	add.s64 	%rd102, %rd102, %rd38;
	@%p4 bra 	$L__BB8_42;
	bra.uni 	$L__BB8_27;
$L__BB8_29:
	setp.le.u64 	%p5, %rd1, %rd104;
	cvt.u32.u64 	%r62, %rd104;
	cvt.u32.u64 	%r63, %rd1;
	sub.s32 	%r64, %r63, %r62;
	setp.ge.s32 	%p6, %r27, %r64;
	or.pred  	%p7, %p5, %p6;
	@%p7 bra 	$L__BB8_42;
	cvt.u32.u64 	%r66, %rd16;
	cvt.u32.u64 	%r67, %rd4;
	not.b32 	%r68, %r27;
	add.s32 	%r69, %r68, %r28;
	add.s32 	%r70, %r66, %r67;
	sub.s32 	%r71, %r69, %r70;
	mul.lo.s32 	%r72, %r1, %r273;
	mad.lo.s32 	%r73, %r72, -3584, %r71;
	shr.u32 	%r74, %r73, 9;
	add.s32 	%r34, %r74, 1;
	and.b32  	%r35, %r34, 15;
	setp.lt.u32 	%p8, %r73, 7680;
	mov.u32 	%r276, %r27;
	@%p8 bra 	$L__BB8_33;
	shr.u32 	%r75, %r272, 9;
	add.s32 	%r76, %r75, 1;
	and.b32  	%r77, %r76, 16777200;
	neg.s32 	%r274, %r77;
	mov.u32 	%r276, %r27;
$L__BB8_32:
	.pragma "nounroll";
	ld.global.f64 	%fd67, [%rd102+-32768];
	add.f64 	%fd68, %fd342, %fd67;
	ld.global.f64 	%fd69, [%rd102+-28672];
	add.f64 	%fd70, %fd68, %fd69;
	ld.global.f64 	%fd71, [%rd102+-24576];
	add.f64 	%fd72, %fd70, %fd71;
	ld.global.f64 	%fd73, [%rd102+-20480];
	add.f64 	%fd74, %fd72, %fd73;
	ld.global.f64 	%fd75, [%rd102+-16384];
	add.f64 	%fd76, %fd74, %fd75;
	ld.global.f64 	%fd77, [%rd102+-12288];
	add.f64 	%fd78, %fd76, %fd77;
	ld.global.f64 	%fd79, [%rd102+-8192];
	add.f64 	%fd80, %fd78, %fd79;
	ld.global.f64 	%fd81, [%rd102+-4096];
	add.f64 	%fd82, %fd80, %fd81;
	ld.global.f64 	%fd83, [%rd102];
	add.f64 	%fd84, %fd82, %fd83;
	ld.global.f64 	%fd85, [%rd102+4096];
	add.f64 	%fd86, %fd84, %fd85;
	ld.global.f64 	%fd87, [%rd102+8192];
	add.f64 	%fd88, %fd86, %fd87;
	ld.global.f64 	%fd89, [%rd102+12288];
	add.f64 	%fd90, %fd88, %fd89;
	ld.global.f64 	%fd91, [%rd102+16384];
	add.f64 	%fd92, %fd90, %fd91;
	ld.global.f64 	%fd93, [%rd102+20480];
	add.f64 	%fd94, %fd92, %fd93;
	ld.global.f64 	%fd95, [%rd102+24576];
	add.f64 	%fd96, %fd94, %fd95;
	ld.global.f64 	%fd97, [%rd102+28672];
	add.f64 	%fd342, %fd96, %fd97;
	add.s32 	%r276, %r276, 8192;
	add.s32 	%r274, %r274, 16;
	add.s64 	%rd102, %rd102, 65536;
	setp.ne.s32 	%p9, %r274, 0;
	@%p9 bra 	$L__BB8_32;
$L__BB8_33:
	setp.eq.s32 	%p10, %r35, 0;
	@%p10 bra 	$L__BB8_42;
	and.b32  	%r42, %r34, 7;
	setp.lt.u32 	%p11, %r35, 8;
	@%p11 bra 	$L__BB8_36;
	cvt.u64.u32 	%rd39, %r276;
	add.s64 	%rd40, %rd104, %rd39;
	shl.b64 	%rd41, %rd40, 3;
	add.s64 	%rd42, %rd2, %rd41;
	ld.global.f64 	%fd99, [%rd42];
	add.f64 	%fd100, %fd342, %fd99;
	ld.global.f64 	%fd101, [%rd42+4096];
	add.f64 	%fd102, %fd100, %fd101;
	ld.global.f64 	%fd103, [%rd42+8192];
	add.f64 	%fd104, %fd102, %fd103;
	ld.global.f64 	%fd105, [%rd42+12288];
	add.f64 	%fd106, %fd104, %fd105;
	ld.global.f64 	%fd107, [%rd42+16384];
	add.f64 	%fd108, %fd106, %fd107;
	ld.global.f64 	%fd109, [%rd42+20480];
	add.f64 	%fd110, %fd108, %fd109;
	ld.global.f64 	%fd111, [%rd42+24576];
	add.f64 	%fd112, %fd110, %fd111;
	ld.global.f64 	%fd113, [%rd42+28672];
	add.f64 	%fd342, %fd112, %fd113;
	add.s32 	%r276, %r276, 4096;
$L__BB8_36:
	setp.eq.s32 	%p12, %r42, 0;
	@%p12 bra 	$L__BB8_42;
	setp.lt.u32 	%p13, %r42, 4;
	@%p13 bra 	$L__BB8_39;
	cvt.u64.u32 	%rd43, %r276;
	add.s64 	%rd44, %rd104, %rd43;
	shl.b64 	%rd45, %rd44, 3;
	add.s64 	%rd46, %rd2, %rd45;
	ld.global.f64 	%fd115, [%rd46];
	add.f64 	%fd116, %fd342, %fd115;
	ld.global.f64 	%fd117, [%rd46+4096];
	add.f64 	%fd118, %fd116, %fd117;
	ld.global.f64 	%fd119, [%rd46+8192];
	add.f64 	%fd120, %fd118, %fd119;
	ld.global.f64 	%fd121, [%rd46+12288];
	add.f64 	%fd342, %fd120, %fd121;
	add.s32 	%r276, %r276, 2048;
$L__BB8_39:
	and.b32  	%r78, %r34, 3;
	setp.eq.s32 	%p14, %r78, 0;
	@%p14 bra 	$L__BB8_42;
	cvt.u64.u32 	%rd47, %r276;
	add.s64 	%rd48, %rd47, %rd103;
	shl.b64 	%rd49, %rd48, 3;
	add.s64 	%rd106, %rd2, %rd49;
	cvt.u16.u32 	%rs1, %r272;
	shr.u16 	%rs2, %rs1, 9;
	add.s16 	%rs3, %rs2, 1;
	cvt.u32.u16 	%r79, %rs3;
	and.b32  	%r80, %r79, 3;
	neg.s32 	%r279, %r80;
$L__BB8_41:
	.pragma "nounroll";
	ld.global.f64 	%fd122, [%rd106];
	add.f64 	%fd342, %fd342, %fd122;
	add.s64 	%rd106, %rd106, 4096;
	add.s32 	%r279, %r279, 1;
	setp.ne.s32 	%p15, %r279, 0;
	@%p15 bra 	$L__BB8_41;
$L__BB8_42:
	// begin inline asm
	mov.u32 %r81, %laneid;
	// end inline asm
	mov.b64 	%rd50, %fd342;
	mov.b64 	{%r83, %r88}, %rd50;
	mov.b32 	%r89, 1;
	mov.b32 	%r130, 31;
	mov.b32 	%r131, -1;
	// begin inline asm
	shfl.sync.down.b32 %r82, %r83, %r89, %r130, %r131;
	// end inline asm
	// begin inline asm
	shfl.sync.down.b32 %r87, %r88, %r89, %r130, %r131;
	// end inline asm
	mov.b64 	%rd51, {%r82, %r87};
	mov.b64 	%fd123, %rd51;
	setp.gt.s32 	%p16, %r81, 30;
	add.f64 	%fd124, %fd342, %fd123;
	selp.f64 	%fd125, %fd342, %fd124, %p16;
	mov.b64 	%rd52, %fd125;
	mov.b64 	{%r93, %r98}, %rd52;
	mov.b32 	%r99, 2;
	// begin inline asm
	shfl.sync.down.b32 %r92, %r93, %r99, %r130, %r131;
	// end inline asm
	// begin inline asm
	shfl.sync.down.b32 %r97, %r98, %r99, %r130, %r131;
	// end inline asm
	mov.b64 	%rd53, {%r92, %r97};
	mov.b64 	%fd126, %rd53;
	setp.gt.s32 	%p17, %r81, 29;
	add.f64 	%fd127, %fd125, %fd126;
	selp.f64 	%fd128, %fd125, %fd127, %p17;
	mov.b64 	%rd54, %fd128;
	mov.b64 	{%r103, %r108}, %rd54;
	mov.b32 	%r109, 4;
	// begin inline asm
	shfl.sync.down.b32 %r102, %r103, %r109, %r130, %r131;
	// end inline asm
	// begin inline asm
	shfl.sync.down.b32 %r107, %r108, %r109, %r130, %r131;
	// end inline asm
	mov.b64 	%rd55, {%r102, %r107};
	mov.b64 	%fd129, %rd55;
	setp.gt.s32 	%p18, %r81, 27;
	add.f64 	%fd130, %fd128, %fd129;
	selp.f64 	%fd131, %fd128, %fd130, %p18;
	mov.b64 	%rd56, %fd131;
	mov.b64 	{%r113, %r118}, %rd56;
	mov.b32 	%r119, 8;
	// begin inline asm
	shfl.sync.down.b32 %r112, %r113, %r119, %r130, %r131;
	// end inline asm
	// begin inline asm
	shfl.sync.down.b32 %r117, %r118, %r119, %r130, %r131;
	// end inline asm
	mov.b64 	%rd57, {%r112, %r117};
	mov.b64 	%fd132, %rd57;
	setp.gt.s32 	%p19, %r81, 23;
	add.f64 	%fd133, %fd131, %fd132;
	selp.f64 	%fd134, %fd131, %fd133, %p19;
	mov.b64 	%rd58, %fd134;
	mov.b64 	{%r123, %r128}, %rd58;
	mov.b32 	%r129, 16;
	// begin inline asm
	shfl.sync.down.b32 %r122, %r123, %r129, %r130, %r131;
	// end inline asm
	// begin inline asm
	shfl.sync.down.b32 %r127, %r128, %r129, %r130, %r131;
	// end inline asm
	mov.b64 	%rd59, {%r122, %r127};
	mov.b64 	%fd135, %rd59;
	setp.gt.s32 	%p20, %r81, 15;
	add.f64 	%fd37, %fd134, %fd135;
	selp.f64 	%fd343, %fd134, %fd37, %p20;
	setp.ne.s32 	%p21, %r81, 0;
	@%p21 bra 	$L__BB8_44;
	shr.u32 	%r132, %r27, 2;
	and.b32  	%r133, %r132, 248;
	mov.u32 	%r134, _ZZN3cub18CUB_300001_SM_10006detail6reduce18DeviceReduceKernelINS2_10policy_hubIdyN4cuda3std3__44plusIdEEE10Policy1000EN6thrust24THRUST_300001_SM_1000_NS6detail15normal_iteratorINSD_10device_ptrIdEEEEyS9_dNS7_10__identityEEEvT0_PT3_T1_NS0_13GridEvenShareISN_EET2_T4_E12temp_storage;
	add.s32 	%r135, %r134, %r133;
	st.shared.f64 	[%r135+16], %fd37;
$L__BB8_44:
	bar.sync 	0;
	setp.ne.s32 	%p22, %r27, 0;
	@%p22 bra 	$L__BB8_46;
	ld.shared.f64 	%fd136, [_ZZN3cub18CUB_300001_SM_10006detail6reduce18DeviceReduceKernelINS2_10policy_hubIdyN4cuda3std3__44plusIdEEE10Policy1000EN6thrust24THRUST_300001_SM_1000_NS6detail15normal_iteratorINSD_10device_ptrIdEEEEyS9_dNS7_10__identityEEEvT0_PT3_T1_NS0_13GridEvenShareISN_EET2_T4_E12temp_storage+24];
	add.f64 	%fd137, %fd343, %fd136;
	ld.shared.f64 	%fd138, [_ZZN3cub18CUB_300001_SM_10006detail6reduce18DeviceReduceKernelINS2_10policy_hubIdyN4cuda3std3__44plusIdEEE10Policy1000EN6thrust24THRUST_300001_SM_1000_NS6detail15normal_iteratorINSD_10device_ptrIdEEEEyS9_dNS7_10__identityEEEvT0_PT3_T1_NS0_13GridEvenShareISN_EET2_T4_E12temp_storage+32];
	add.f64 	%fd139, %fd137, %fd138;
	ld.shared.f64 	%fd140, [_ZZN3cub18CUB_300001_SM_10006detail6reduce18DeviceReduceKernelINS2_10policy_hubIdyN4cuda3std3__44plusIdEEE10Policy1000EN6thrust24THRUST_300001_SM_1000_NS6detail15normal_iteratorINSD_10device_ptrIdEEEEyS9_dNS7_10__identityEEEvT0_PT3_T1_NS0_13GridEvenShareISN_EET2_T4_E12temp_storage+40];
	add.f64 	%fd141, %fd139, %fd140;
	ld.shared.f64 	%fd142, [_ZZN3cub18CUB_300001_SM_10006detail6reduce18DeviceReduceKernelINS2_10policy_hubIdyN4cuda3std3__44plusIdEEE10Policy1000EN6thrust24THRUST_300001_SM_1000_NS6detail15normal_iteratorINSD_10device_ptrIdEEEEyS9_dNS7_10__identityEEEvT0_PT3_T1_NS0_13GridEvenShareISN_EET2_T4_E12temp_storage+48];
	add.f64 	%fd143, %fd141, %fd142;
	ld.shared.f64 	%fd144, [_ZZN3cub18CUB_300001_SM_10006detail6reduce18DeviceReduceKernelINS2_10policy_hubIdyN4cuda3std3__44plusIdEEE10Policy1000EN6thrust24THRUST_300001_SM_1000_NS6detail15normal_iteratorINSD_10device_ptrIdEEEEyS9_dNS7_10__identityEEEvT0_PT3_T1_NS0_13GridEvenShareISN_EET2_T4_E12temp_storage+56];
	add.f64 	%fd145, %fd143, %fd144;
	ld.shared.f64 	%fd146, [_ZZN3cub18CUB_300001_SM_10006detail6reduce18DeviceReduceKernelINS2_10policy_hubIdyN4cuda3std3__44plusIdEEE10Policy1000EN6thrust24THRUST_300001_SM_1000_NS6detail15normal_iteratorINSD_10device_ptrIdEEEEyS9_dNS7_10__identityEEEvT0_PT3_T1_NS0_13GridEvenShareISN_EET2_T4_E12temp_storage+64];
	add.f64 	%fd147, %fd145, %fd146;
	ld.shared.f64 	%fd148, [_ZZN3cub18CUB_300001_SM_10006detail6reduce18DeviceReduceKernelINS2_10policy_hubIdyN4cuda3std3__44plusIdEEE10Policy1000EN6thrust24THRUST_300001_SM_1000_NS6detail15normal_iteratorINSD_10device_ptrIdEEEEyS9_dNS7_10__identityEEEvT0_PT3_T1_NS0_13GridEvenShareISN_EET2_T4_E12temp_storage+72];
	add.f64 	%fd149, %fd147, %fd148;
	ld.shared.f64 	%fd150, [_ZZN3cub18CUB_300001_SM_10006detail6reduce18DeviceReduceKernelINS2_10policy_hubIdyN4cuda3std3__44plusIdEEE10Policy1000EN6thrust24THRUST_300001_SM_1000_NS6detail15normal_iteratorINSD_10device_ptrIdEEEEyS9_dNS7_10__identityEEEvT0_PT3_T1_NS0_13GridEvenShareISN_EET2_T4_E12temp_storage+80];
	add.f64 	%fd151, %fd149, %fd150;
	ld.shared.f64 	%fd152, [_ZZN3cub18CUB_300001_SM_10006detail6reduce18DeviceReduceKernelINS2_10policy_hubIdyN4cuda3std3__44plusIdEEE10Policy1000EN6thrust24THRUST_300001_SM_1000_NS6detail15normal_iteratorINSD_10device_ptrIdEEEEyS9_dNS7_10__identityEEEvT0_PT3_T1_NS0_13GridEvenShareISN_EET2_T4_E12temp_storage+88];
	add.f64 	%fd153, %fd151, %fd152;
	ld.shared.f64 	%fd154, [_ZZN3cub18CUB_300001_SM_10006detail6reduce18DeviceReduceKernelINS2_10policy_hubIdyN4cuda3std3__44plusIdEEE10Policy1000EN6thrust24THRUST_300001_SM_1000_NS6detail15normal_iteratorINSD_10device_ptrIdEEEEyS9_dNS7_10__identityEEEvT0_PT3_T1_NS0_13GridEvenShareISN_EET2_T4_E12temp_storage+96];
	add.f64 	%fd155, %fd153, %fd154;
	ld.shared.f64 	%fd156, [_ZZN3cub18CUB_300001_SM_10006detail6reduce18DeviceReduceKernelINS2_10policy_hubIdyN4cuda3std3__44plusIdEEE10Policy1000EN6thrust24THRUST_300001_SM_1000_NS6detail15normal_iteratorINSD_10device_ptrIdEEEEyS9_dNS7_10__identityEEEvT0_PT3_T1_NS0_13GridEvenShareISN_EET2_T4_E12temp_storage+104];
	add.f64 	%fd157, %fd155, %fd156;
	ld.shared.f64 	%fd158, [_ZZN3cub18CUB_300001_SM_10006detail6reduce18DeviceReduceKernelINS2_10policy_hubIdyN4cuda3std3__44plusIdEEE10Policy1000EN6thrust24THRUST_300001_SM_1000_NS6detail15normal_iteratorINSD_10device_ptrIdEEEEyS9_dNS7_10__identityEEEvT0_PT3_T1_NS0_13GridEvenShareISN_EET2_T4_E12temp_storage+112];
	add.f64 	%fd159, %fd157, %fd158;
	ld.shared.f64 	%fd160, [_ZZN3cub18CUB_300001_SM_10006detail6reduce18DeviceReduceKernelINS2_10policy_hubIdyN4cuda3std3__44plusIdEEE10Policy1000EN6thrust24THRUST_300001_SM_1000_NS6detail15normal_iteratorINSD_10device_ptrIdEEEEyS9_dNS7_10__identityEEEvT0_PT3_T1_NS0_13GridEvenShareISN_EET2_T4_E12temp_storage+120];
	add.f64 	%fd161, %fd159, %fd160;
	ld.shared.f64 	%fd162, [_ZZN3cub18CUB_300001_SM_10006detail6reduce18DeviceReduceKernelINS2_10policy_hubIdyN4cuda3std3__44plusIdEEE10Policy1000EN6thrust24THRUST_300001_SM_1000_NS6detail15normal_iteratorINSD_10device_ptrIdEEEEyS9_dNS7_10__identityEEEvT0_PT3_T1_NS0_13GridEvenShareISN_EET2_T4_E12temp_storage+128];
	add.f64 	%fd163, %fd161, %fd162;
	ld.shared.f64 	%fd164, [_ZZN3cub18CUB_300001_SM_10006detail6reduce18DeviceReduceKernelINS2_10policy_hubIdyN4cuda3std3__44plusIdEEE10Policy1000EN6thrust24THRUST_300001_SM_1000_NS6detail15normal_iteratorINSD_10device_ptrIdEEEEyS9_dNS7_10__identityEEEvT0_PT3_T1_NS0_13GridEvenShareISN_EET2_T4_E12temp_storage+136];
	add.f64 	%fd343, %fd163, %fd164;
$L__BB8_46:
	mov.u32 	%r263, %tid.x;
	setp.ne.s32 	%p64, %r263, 0;
	@%p64 bra 	$L__BB8_48;
	ld.param.u64 	%rd100, [_ZN3cub18CUB_300001_SM_10006detail6reduce18DeviceReduceKernelINS2_10policy_hubIdyN4cuda3std3__44plusIdEEE10Policy1000EN6thrust24THRUST_300001_SM_1000_NS6detail15normal_iteratorINSD_10device_ptrIdEEEEyS9_dNS7_10__identityEEEvT0_PT3_T1_NS0_13GridEvenShareISN_EET2_T4__param_1];
	cvta.to.global.u64 	%rd97, %rd100;
	mul.wide.u32 	%rd98, %r2, 8;
	add.s64 	%rd99, %rd97, %rd98;
	st.global.f64 	[%rd99], %fd343;
$L__BB8_48:
	ret;

}
	// .globl	_ZN3cub18CUB_300001_SM_10006detail6reduce28DeviceReduceSingleTileKernelINS2_10policy_hubIdyN4cuda3std3__44plusIdEEE10Policy1000EPdSC_iS9_ddNS7_10__identityEEEvT0_T1_T2_T3_T4_T6_
.visible .entry _ZN3cub18CUB_300001_SM_10006detail6reduce28DeviceReduceSingleTileKernelINS2_10policy_hubIdyN4cuda3std3__44plusIdEEE10Policy1000EPdSC_iS9_ddNS7_10__identityEEEvT0_T1_T2_T3_T4_T6_(
	.param .u64 .ptr .align 1 _ZN3cub18CUB_300001_SM_10006detail6reduce28DeviceReduceSingleTileKernelINS2_10policy_hubIdyN4cuda3std3__44plusIdEEE10Policy1000EPdSC_iS9_ddNS7_10__identityEEEvT0_T1_T2_T3_T4_T6__param_0,
	.param .u64 .ptr .align 1 _ZN3cub18CUB_300001_SM_10006detail6reduce28DeviceReduceSingleTileKernelINS2_10policy_hubIdyN4cuda3std3__44plusIdEEE10Policy1000EPdSC_iS9_ddNS7_10__identityEEEvT0_T1_T2_T3_T4_T6__param_1,
	.param .u32 _ZN3cub18CUB_300001_SM_10006detail6reduce28DeviceReduceSingleTileKernelINS2_10policy_hubIdyN4cuda3std3__44plusIdEEE10Policy1000EPdSC_iS9_ddNS7_10__identityEEEvT0_T1_T2_T3_T4_T6__param_2,
	.param .align 1 .b8 _ZN3cub18CUB_300001_SM_10006detail6reduce28DeviceReduceSingleTileKernelINS2_10policy_hubIdyN4cuda3std3__44plusIdEEE10Policy1000EPdSC_iS9_ddNS7_10__identityEEEvT0_T1_T2_T3_T4_T6__param_3[1],
	.param .f64 _ZN3cub18CUB_300001_SM_10006detail6reduce28DeviceReduceSingleTileKernelINS2_10policy_hubIdyN4cuda3std3__44plusIdEEE10Policy1000EPdSC_iS9_ddNS7_10__identityEEEvT0_T1_T2_T3_T4_T6__param_4,
	.param .align 1 .b8 _ZN3cub18CUB_300001_SM_10006detail6reduce28DeviceReduceSingleTileKernelINS2_10policy_hubIdyN4cuda3std3__44plusIdEEE10Policy1000EPdSC_iS9_ddNS7_10__identityEEEvT0_T1_T2_T3_T4_T6__param_5[1]
)
.maxntid 512
.minnctapersm 1
{
	.reg .pred 	%p<58>;
	.reg .b32 	%r<238>;
	.reg .b64 	%rd<104>;
	.reg .b64 	%fd<232>;
	// demoted variable
	.shared .align 8 .b8 _ZZN3cub18CUB_300001_SM_10006detail6reduce28DeviceReduceSingleTileKernelINS2_10policy_hubIdyN4cuda3std3__44plusIdEEE10Policy1000EPdSC_iS9_ddNS7_10__identityEEEvT0_T1_T2_T3_T4_T6_E12temp_storage[152];
	ld.param.u64 	%rd8, [_ZN3cub18CUB_300001_SM_10006detail6reduce28DeviceReduceSingleTileKernelINS2_10policy_hubIdyN4cuda3std3__44plusIdEEE10Policy1000EPdSC_iS9_ddNS7_10__identityEEEvT0_T1_T2_T3_T4_T6__param_0];
	ld.param.u64 	%rd9, [_ZN3cub18CUB_300001_SM_10006detail6reduce28DeviceReduceSingleTileKernelINS2_10policy_hubIdyN4cuda3std3__44plusIdEEE10Policy1000EPdSC_iS9_ddNS7_10__identityEEEvT0_T1_T2_T3_T4_T6__param_1];
	ld.param.u32 	%r34, [_ZN3cub18CUB_300001_SM_10006detail6reduce28DeviceReduceSingleTileKernelINS2_10policy_hubIdyN4cuda3std3__44plusIdEEE10Policy1000EPdSC_iS9_ddNS7_10__identityEEEvT0_T1_T2_T3_T4_T6__param_2];
	ld.param.f64 	%fd30, [_ZN3cub18CUB_300001_SM_10006detail6reduce28DeviceReduceSingleTileKernelINS2_10policy_hubIdyN4cuda3std3__44plusIdEEE10Policy1000EPdSC_iS9_ddNS7_10__identityEEEvT0_T1_T2_T3_T4_T6__param_4];
	cvta.to.global.u64 	%rd1, %rd9;
	setp.ne.s32 	%p1, %r34, 0;
	@%p1 bra 	$L__BB9_3;
	mov.u32 	%r224, %tid.x;
	setp.ne.s32 	%p57, %r224, 0;
	@%p57 bra 	$L__BB9_39;
	st.global.f64 	[%rd1], %fd30;
	bra.uni 	$L__BB9_39;
$L__BB9_3:
	setp.gt.s32 	%p2, %r34, 3583;
	@%p2 bra 	$L__BB9_21;
	mov.u32 	%r1, %tid.x;
	setp.ge.s32 	%p19, %r1, %r34;
	mov.f64 	%fd223, 0d0000000000000000;
	mov.u32 	%r228, %r1;
	@%p19 bra 	$L__BB9_6;
	mul.wide.u32 	%rd69, %r1, 8;
	add.s64 	%rd68, %rd8, %rd69;
	// begin inline asm
	ld.global.nc.u64 %rd67, [%rd68];
	// end inline asm
	mov.b64 	%fd223, %rd67;
	add.s32 	%r228, %r1, 512;
$L__BB9_6:
	setp.ge.s32 	%p20, %r228, %r34;
	@%p20 bra 	$L__BB9_12;
	not.b32 	%r100, %r228;
	add.s32 	%r4, %r34, %r100;
	and.b32  	%r101, %r4, 1536;
	setp.eq.s32 	%p21, %r101, 1536;
	@%p21 bra 	$L__BB9_10;
	mul.wide.u32 	%rd70, %r228, 8;
	add.s64 	%rd102, %rd8, %rd70;
	shr.u32 	%r102, %r4, 9;
	add.s32 	%r103, %r102, 1;
	and.b32  	%r104, %r103, 3;
	neg.s32 	%r226, %r104;
$L__BB9_9:
	.pragma "nounroll";
	// begin inline asm
	ld.global.nc.u64 %rd71, [%rd102];
	// end inline asm
	mov.b64 	%fd109, %rd71;
	add.f64 	%fd223, %fd223, %fd109;
	add.s32 	%r228, %r228, 512;
	add.s64 	%rd102, %rd102, 4096;
	add.s32 	%r226, %r226, 1;
	setp.ne.s32 	%p22, %r226, 0;
	@%p22 bra 	$L__BB9_9;
$L__BB9_10:
	setp.lt.u32 	%p23, %r4, 1536;
	@%p23 bra 	$L__BB9_12;
$L__BB9_11:
	mul.wide.s32 	%rd81, %r228, 8;
	add.s64 	%rd74, %rd8, %rd81;
	// begin inline asm
	ld.global.nc.u64 %rd73, [%rd74];
	// end inline asm
	mov.b64 	%fd110, %rd73;
	add.f64 	%fd111, %fd223, %fd110;
	add.s64 	%rd76, %rd74, 4096;
	// begin inline asm
	ld.global.nc.u64 %rd75, [%rd76];
	// end inline asm
	mov.b64 	%fd112, %rd75;
	add.f64 	%fd113, %fd111, %fd112;
	add.s64 	%rd78, %rd74, 8192;
	// begin inline asm
	ld.global.nc.u64 %rd77, [%rd78];
	// end inline asm
	mov.b64 	%fd114, %rd77;
	add.f64 	%fd115, %fd113, %fd114;
	add.s64 	%rd80, %rd74, 12288;
	// begin inline asm
	ld.global.nc.u64 %rd79, [%rd80];
	// end inline asm
	mov.b64 	%fd116, %rd79;
	add.f64 	%fd223, %fd115, %fd116;
	add.s32 	%r228, %r228, 2048;
	setp.lt.s32 	%p24, %r228, %r34;
	@%p24 bra 	$L__BB9_11;
$L__BB9_12:
	setp.lt.s32 	%p25, %r34, 512;
	@%p25 bra 	$L__BB9_17;
	// begin inline asm
	mov.u32 %r168, %laneid;
	// end inline asm
	mov.b64 	%rd92, %fd223;
	mov.b64 	{%r170, %r175}, %rd92;
	mov.b32 	%r176, 1;
	mov.b32 	%r217, 31;
	mov.b32 	%r218, -1;
	// begin inline asm
	shfl.sync.down.b32 %r169, %r170, %r176, %r217, %r218;
	// end inline asm
	// begin inline asm
	shfl.sync.down.b32 %r174, %r175, %r176, %r217, %r218;
	// end inline asm
	mov.b64 	%rd93, {%r169, %r174};
	mov.b64 	%fd175, %rd93;
	setp.gt.s32 	%p49, %r168, 30;
	add.f64 	%fd176, %fd223, %fd175;
	selp.f64 	%fd177, %fd223, %fd176, %p49;
	mov.b64 	%rd94, %fd177;
	mov.b64 	{%r180, %r185}, %rd94;
	mov.b32 	%r186, 2;
	// begin inline asm
	shfl.sync.down.b32 %r179, %r180, %r186, %r217, %r218;
	// end inline asm
	// begin inline asm
	shfl.sync.down.b32 %r184, %r185, %r186, %r217, %r218;
	// end inline asm
	mov.b64 	%rd95, {%r179, %r184};
	mov.b64 	%fd178, %rd95;
	setp.gt.s32 	%p50, %r168, 29;
	add.f64 	%fd179, %fd177, %fd178;
	selp.f64 	%fd180, %fd177, %fd179, %p50;
	mov.b64 	%rd96, %fd180;
	mov.b64 	{%r190, %r195}, %rd96;
	mov.b32 	%r196, 4;
	// begin inline asm
	shfl.sync.down.b32 %r189, %r190, %r196, %r217, %r218;
	// end inline asm
	// begin inline asm
	shfl.sync.down.b32 %r194, %r195, %r196, %r217, %r218;
	// end inline asm
	mov.b64 	%rd97, {%r189, %r194};
	mov.b64 	%fd181, %rd97;
	setp.gt.s32 	%p51, %r168, 27;
	add.f64 	%fd182, %fd180, %fd181;
	selp.f64 	%fd183, %fd180, %fd182, %p51;
	mov.b64 	%rd98, %fd183;
	mov.b64 	{%r200, %r205}, %rd98;
	mov.b32 	%r206, 8;
	// begin inline asm
	shfl.sync.down.b32 %r199, %r200, %r206, %r217, %r218;
	// end inline asm
	// begin inline asm
	shfl.sync.down.b32 %r204, %r205, %r206, %r217, %r218;
	// end inline asm
	mov.b64 	%rd99, {%r199, %r204};
	mov.b64 	%fd184, %rd99;
	setp.gt.s32 	%p52, %r168, 23;
	add.f64 	%fd185, %fd183, %fd184;
	selp.f64 	%fd186, %fd183, %fd185, %p52;
	mov.b64 	%rd100, %fd186;
	mov.b64 	{%r210, %r215}, %rd100;
	mov.b32 	%r216, 16;
	// begin inline asm
	shfl.sync.down.b32 %r209, %r210, %r216, %r217, %r218;
	// end inline asm
	// begin inline asm
	shfl.sync.down.b32 %r214, %r215, %r216, %r217, %r218;
	// end inline asm
	mov.b64 	%rd101, {%r209, %r214};
	mov.b64 	%fd187, %rd101;
	setp.gt.s32 	%p53, %r168, 15;
	add.f64 	%fd10, %fd186, %fd187;
	selp.f64 	%fd231, %fd186, %fd10, %p53;
	setp.ne.s32 	%p54, %r168, 0;
	@%p54 bra 	$L__BB9_15;
	shr.u32 	%r219, %r1, 2;
	and.b32  	%r220, %r219, 248;
	mov.u32 	%r221, _ZZN3cub18CUB_300001_SM_10006detail6reduce28DeviceReduceSingleTileKernelINS2_10policy_hubIdyN4cuda3std3__44plusIdEEE10Policy1000EPdSC_iS9_ddNS7_10__identityEEEvT0_T1_T2_T3_T4_T6_E12temp_storage;
	add.s32 	%r222, %r221, %r220;
	st.shared.f64 	[%r222+16], %fd10;
$L__BB9_15:
	bar.sync 	0;
	setp.ne.s32 	%p55, %r1, 0;
	@%p55 bra 	$L__BB9_37;
	ld.shared.f64 	%fd188, [_ZZN3cub18CUB_300001_SM_10006detail6reduce28DeviceReduceSingleTileKernelINS2_10policy_hubIdyN4cuda3std3__44plusIdEEE10Policy1000EPdSC_iS9_ddNS7_10__identityEEEvT0_T1_T2_T3_T4_T6_E12temp_storage+24];
	add.f64 	%fd189, %fd231, %fd188;
	ld.shared.f64 	%fd190, [_ZZN3cub18CUB_300001_SM_10006detail6reduce28DeviceReduceSingleTileKernelINS2_10policy_hubIdyN4cuda3std3__44plusIdEEE10Policy1000EPdSC_iS9_ddNS7_10__identityEEEvT0_T1_T2_T3_T4_T6_E12temp_storage+32];
	add.f64 	%fd191, %fd189, %fd190;
	ld.shared.f64 	%fd192, [_ZZN3cub18CUB_300001_SM_10006detail6reduce28DeviceReduceSingleTileKernelINS2_10policy_hubIdyN4cuda3std3__44plusIdEEE10Policy1000EPdSC_iS9_ddNS7_10__identityEEEvT0_T1_T2_T3_T4_T6_E12temp_storage+40];
	add.f64 	%fd193, %fd191, %fd192;
	ld.shared.f64 	%fd194, [_ZZN3cub18CUB_300001_SM_10006detail6reduce28DeviceReduceSingleTileKernelINS2_10policy_hubIdyN4cuda3std3__44plusIdEEE10Policy1000EPdSC_iS9_ddNS7_10__identityEEEvT0_T1_T2_T3_T4_T6_E12temp_storage+48];
	add.f64 	%fd195, %fd193, %fd194;
	ld.shared.f64 	%fd196, [_ZZN3cub18CUB_300001_SM_10006detail6reduce28DeviceReduceSingleTileKernelINS2_10policy_hubIdyN4cuda3std3__44plusIdEEE10Policy1000EPdSC_iS9_ddNS7_10__identityEEEvT0_T1_T2_T3_T4_T6_E12temp_storage+56];
	add.f64 	%fd197, %fd195, %fd196;
	ld.shared.f64 	%fd198, [_ZZN3cub18CUB_300001_SM_10006detail6reduce28DeviceReduceSingleTileKernelINS2_10policy_hubIdyN4cuda3std3__44plusIdEEE10Policy1000EPdSC_iS9_ddNS7_10__identityEEEvT0_T1_T2_T3_T4_T6_E12temp_storage+64];
	add.f64 	%fd199, %fd197, %fd198;
	ld.shared.f64 	%fd200, [_ZZN3cub18CUB_300001_SM_10006detail6reduce28DeviceReduceSingleTileKernelINS2_10policy_hubIdyN4cuda3std3__44plusIdEEE10Policy1000EPdSC_iS9_ddNS7_10__identityEEEvT0_T1_T2_T3_T4_T6_E12temp_storage+72];
	add.f64 	%fd201, %fd199, %fd200;
	ld.shared.f64 	%fd202, [_ZZN3cub18CUB_300001_SM_10006detail6reduce28DeviceReduceSingleTileKernelINS2_10policy_hubIdyN4cuda3std3__44plusIdEEE10Policy1000EPdSC_iS9_ddNS7_10__identityEEEvT0_T1_T2_T3_T4_T6_E12temp_storage+80];
	add.f64 	%fd203, %fd201, %fd202;
	ld.shared.f64 	%fd204, [_ZZN3cub18CUB_300001_SM_10006detail6reduce28DeviceReduceSingleTileKernelINS2_10policy_hubIdyN4cuda3std3__44plusIdEEE10Policy1000EPdSC_iS9_ddNS7_10__identityEEEvT0_T1_T2_T3_T4_T6_E12temp_storage+88];
	add.f64 	%fd205, %fd203, %fd204;
	ld.shared.f64 	%fd206, [_ZZN3cub18CUB_300001_SM_10006detail6reduce28DeviceReduceSingleTileKernelINS2_10policy_hubIdyN4cuda3std3__44plusIdEEE10Policy1000EPdSC_iS9_ddNS7_10__identityEEEvT0_T1_T2_T3_T4_T6_E12temp_storage+96];
	add.f64 	%fd207, %fd205, %fd206;
	ld.shared.f64 	%fd208, [_ZZN3cub18CUB_300001_SM_10006detail6reduce28DeviceReduceSingleTileKernelINS2_10policy_hubIdyN4cuda3std3__44plusIdEEE10Policy1000EPdSC_iS9_ddNS7_10__identityEEEvT0_T1_T2_T3_T4_T6_E12temp_storage+104];
	add.f64 	%fd209, %fd207, %fd208;
	ld.shared.f64 	%fd210, [_ZZN3cub18CUB_300001_SM_10006detail6reduce28DeviceReduceSingleTileKernelINS2_10policy_hubIdyN4cuda3std3__44plusIdEEE10Policy1000EPdSC_iS9_ddNS7_10__identityEEEvT0_T1_T2_T3_T4_T6_E12temp_storage+112];
	add.f64 	%fd211, %fd209, %fd210;
	ld.shared.f64 	%fd212, [_ZZN3cub18CUB_300001_SM_10006detail6reduce28DeviceReduceSingleTileKernelINS2_10policy_hubIdyN4cuda3std3__44plusIdEEE10Policy1000EPdSC_iS9_ddNS7_10__identityEEEvT0_T1_T2_T3_T4_T6_E12temp_storage+120];
	add.f64 	%fd213, %fd211, %fd212;
	ld.shared.f64 	%fd214, [_ZZN3cub18CUB_300001_SM_10006detail6reduce28DeviceReduceSingleTileKernelINS2_10policy_hubIdyN4cuda3std3__44plusIdEEE10Policy1000EPdSC_iS9_ddNS7_10__identityEEEvT0_T1_T2_T3_T4_T6_E12temp_storage+128];
	add.f64 	%fd215, %fd213, %fd214;
	ld.shared.f64 	%fd216, [_ZZN3cub18CUB_300001_SM_10006detail6reduce28DeviceReduceSingleTileKernelINS2_10policy_hubIdyN4cuda3std3__44plusIdEEE10Policy1000EPdSC_iS9_ddNS7_10__identityEEEvT0_T1_T2_T3_T4_T6_E12temp_storage+136];
	add.f64 	%fd231, %fd215, %fd216;
	bra.uni 	$L__BB9_37;
$L__BB9_17:
	// begin inline asm
	mov.u32 %r105, %laneid;
	// end inline asm
	and.b32  	%r156, %r1, 992;
	add.s32 	%r157, %r156, 32;
	setp.gt.s32 	%p26, %r157, %r34;
	not.b32 	%r158, %r156;
	add.s32 	%r159, %r34, %r158;
	selp.b32 	%r154, %r159, 31, %p26;
	mov.b64 	%rd82, %fd223;
	mov.b64 	{%r107, %r112}, %rd82;
	mov.b32 	%r113, 1;
	mov.b32 	%r155, -1;
	// begin inline asm
	shfl.sync.down.b32 %r106, %r107, %r113, %r154, %r155;
	// end inline asm
	// begin inline asm
	shfl.sync.down.b32 %r111, %r112, %r113, %r154, %r155;
	// end inline asm
	mov.b64 	%rd83, {%r106, %r111};
	mov.b64 	%fd117, %rd83;
	setp.lt.s32 	%p27, %r105, %r154;
	add.f64 	%fd118, %fd223, %fd117;
	selp.f64 	%fd119, %fd118, %fd223, %p27;
	mov.b64 	%rd84, %fd119;
	mov.b64 	{%r117, %r122}, %rd84;
	mov.b32 	%r123, 2;
	// begin inline asm
	shfl.sync.down.b32 %r116, %r117, %r123, %r154, %r155;
	// end inline asm
	// begin inline asm
	shfl.sync.down.b32 %r121, %r122, %r123, %r154, %r155;
	// end inline asm
	mov.b64 	%rd85, {%r116, %r121};
	mov.b64 	%fd120, %rd85;
	add.s32 	%r160, %r105, 2;
	setp.gt.s32 	%p28, %r160, %r154;
	add.f64 	%fd121, %fd119, %fd120;
	selp.f64 	%fd122, %fd119, %fd121, %p28;
	mov.b64 	%rd86, %fd122;
	mov.b64 	{%r127, %r132}, %rd86;
	mov.b32 	%r133, 4;
	// begin inline asm
	shfl.sync.down.b32 %r126, %r127, %r133, %r154, %r155;
	// end inline asm
	// begin inline asm
	shfl.sync.down.b32 %r131, %r132, %r133, %r154, %r155;
	// end inline asm
	mov.b64 	%rd87, {%r126, %r131};
	mov.b64 	%fd123, %rd87;
	add.s32 	%r161, %r105, 4;
	setp.gt.s32 	%p29, %r161, %r154;
	add.f64 	%fd124, %fd122, %fd123;
	selp.f64 	%fd125, %fd122, %fd124, %p29;
	mov.b64 	%rd88, %fd125;
	mov.b64 	{%r137, %r142}, %rd88;
	mov.b32 	%r143, 8;
	// begin inline asm
	shfl.sync.down.b32 %r136, %r137, %r143, %r154, %r155;
	// end inline asm
	// begin inline asm
	shfl.sync.down.b32 %r141, %r142, %r143, %r154, %r155;
	// end inline asm
	mov.b64 	%rd89, {%r136, %r141};
	mov.b64 	%fd126, %rd89;
	add.s32 	%r162, %r105, 8;
	setp.gt.s32 	%p30, %r162, %r154;
	add.f64 	%fd127, %fd125, %fd126;
	selp.f64 	%fd128, %fd125, %fd127, %p30;
	mov.b64 	%rd90, %fd128;
	mov.b64 	{%r147, %r152}, %rd90;
	mov.b32 	%r153, 16;
	// begin inline asm
	shfl.sync.down.b32 %r146, %r147, %r153, %r154, %r155;
	// end inline asm
	// begin inline asm
	shfl.sync.down.b32 %r151, %r152, %r153, %r154, %r155;
	// end inline asm
	mov.b64 	%rd91, {%r146, %r151};
	mov.b64 	%fd129, %rd91;
	add.s32 	%r163, %r105, 16;
	setp.gt.s32 	%p31, %r163, %r154;
	add.f64 	%fd130, %fd128, %fd129;
	selp.f64 	%fd231, %fd128, %fd130, %p31;
	setp.ne.s32 	%p32, %r105, 0;
	@%p32 bra 	$L__BB9_19;
	shr.u32 	%r164, %r1, 2;
	and.b32  	%r165, %r164, 248;
	mov.u32 	%r166, _ZZN3cub18CUB_300001_SM_10006detail6reduce28DeviceReduceSingleTileKernelINS2_10policy_hubIdyN4cuda3std3__44plusIdEEE10Policy1000EPdSC_iS9_ddNS7_10__identityEEEvT0_T1_T2_T3_T4_T6_E12temp_storage;
	add.s32 	%r167, %r166, %r165;
	st.shared.f64 	[%r167+16], %fd231;
$L__BB9_19:
	bar.sync 	0;
	setp.ne.s32 	%p33, %r1, 0;
	@%p33 bra 	$L__BB9_37;
	setp.gt.s32 	%p34, %r34, 32;
	ld.shared.f64 	%fd131, [_ZZN3cub18CUB_300001_SM_10006detail6reduce28DeviceReduceSingleTileKernelINS2_10policy_hubIdyN4cuda3std3__44plusIdEEE10Policy1000EPdSC_iS9_ddNS7_10__identityEEEvT0_T1_T2_T3_T4_T6_E12temp_storage+24];
	add.f64 	%fd132, %fd231, %fd131;
	selp.f64 	%fd133, %fd132, %fd231, %p34;
	setp.gt.s32 	%p35, %r34, 64;
	ld.shared.f64 	%fd134, [_ZZN3cub18CUB_300001_SM_10006detail6reduce28DeviceReduceSingleTileKernelINS2_10policy_hubIdyN4cuda3std3__44plusIdEEE10Policy1000EPdSC_iS9_ddNS7_10__identityEEEvT0_T1_T2_T3_T4_T6_E12temp_storage+32];
	add.f64 	%fd135, %fd134, %fd133;
	selp.f64 	%fd136, %fd135, %fd133, %p35;
	setp.gt.s32 	%p36, %r34, 96;
	ld.shared.f64 	%fd137, [_ZZN3cub18CUB_300001_SM_10006detail6reduce28DeviceReduceSingleTileKernelINS2_10policy_hubIdyN4cuda3std3__44plusIdEEE10Policy1000EPdSC_iS9_ddNS7_10__identityEEEvT0_T1_T2_T3_T4_T6_E12temp_storage+40];
	add.f64 	%fd138, %fd137, %fd136;
	selp.f64 	%fd139, %fd138, %fd136, %p36;
	setp.gt.s32 	%p37, %r34, 128;
	ld.shared.f64 	%fd140, [_ZZN3cub18CUB_300001_SM_10006detail6reduce28DeviceReduceSingleTileKernelINS2_10policy_hubIdyN4cuda3std3__44plusIdEEE10Policy1000EPdSC_iS9_ddNS7_10__identityEEEvT0_T1_T2_T3_T4_T6_E12temp_storage+48];
	add.f64 	%fd141, %fd140, %fd139;
	selp.f64 	%fd142, %fd141, %fd139, %p37;
	setp.gt.s32 	%p38, %r34, 160;
	ld.shared.f64 	%fd143, [_ZZN3cub18CUB_300001_SM_10006detail6reduce28DeviceReduceSingleTileKernelINS2_10policy_hubIdyN4cuda3std3__44plusIdEEE10Policy1000EPdSC_iS9_ddNS7_10__identityEEEvT0_T1_T2_T3_T4_T6_E12temp_storage+56];
	add.f64 	%fd144, %fd143, %fd142;
	selp.f64 	%fd145, %fd144, %fd142, %p38;
	setp.gt.s32 	%p39, %r34, 192;
	ld.shared.f64 	%fd146, [_ZZN3cub18CUB_300001_SM_10006detail6reduce28DeviceReduceSingleTileKernelINS2_10policy_hubIdyN4cuda3std3__44plusIdEEE10Policy1000EPdSC_iS9_ddNS7_10__identityEEEvT0_T1_T2_T3_T4_T6_E12temp_storage+64];
	add.f64 	%fd147, %fd146, %fd145;
	selp.f64 	%fd148, %fd147, %fd145, %p39;
	setp.gt.s32 	%p40, %r34, 224;
	ld.shared.f64 	%fd149, [_ZZN3cub18CUB_300001_SM_10006detail6reduce28DeviceReduceSingleTileKernelINS2_10policy_hubIdyN4cuda3std3__44plusIdEEE10Policy1000EPdSC_iS9_ddNS7_10__identityEEEvT0_T1_T2_T3_T4_T6_E12temp_storage+72];
	add.f64 	%fd150, %fd149, %fd148;
	selp.f64 	%fd151, %fd150, %fd148, %p40;
	setp.gt.s32 	%p41, %r34, 256;
	ld.shared.f64 	%fd152, [_ZZN3cub18CUB_300001_SM_10006detail6reduce28DeviceReduceSingleTileKernelINS2_10policy_hubIdyN4cuda3std3__44plusIdEEE10Policy1000EPdSC_iS9_ddNS7_10__identityEEEvT0_T1_T2_T3_T4_T6_E12temp_storage+80];
	add.f64 	%fd153, %fd152, %fd151;
	selp.f64 	%fd154, %fd153, %fd151, %p41;
	setp.gt.s32 	%p42, %r34, 288;
	ld.shared.f64 	%fd155, [_ZZN3cub18CUB_300001_SM_10006detail6reduce28DeviceReduceSingleTileKernelINS2_10policy_hubIdyN4cuda3std3__44plusIdEEE10Policy1000EPdSC_iS9_ddNS7_10__identityEEEvT0_T1_T2_T3_T4_T6_E12temp_storage+88];
	add.f64 	%fd156, %fd155, %fd154;
	selp.f64 	%fd157, %fd156, %fd154, %p42;
	setp.gt.s32 	%p43, %r34, 320;
	ld.shared.f64 	%fd158, [_ZZN3cub18CUB_300001_SM_10006detail6reduce28DeviceReduceSingleTileKernelINS2_10policy_hubIdyN4cuda3std3__44plusIdEEE10Policy1000EPdSC_iS9_ddNS7_10__identityEEEvT0_T1_T2_T3_T4_T6_E12temp_storage+96];
	add.f64 	%fd159, %fd158, %fd157;
	selp.f64 	%fd160, %fd159, %fd157, %p43;
	setp.gt.s32 	%p44, %r34, 352;
	ld.shared.f64 	%fd161, [_ZZN3cub18CUB_300001_SM_10006detail6reduce28DeviceReduceSingleTileKernelINS2_10policy_hubIdyN4cuda3std3__44plusIdEEE10Policy1000EPdSC_iS9_ddNS7_10__identityEEEvT0_T1_T2_T3_T4_T6_E12temp_storage+104];
	add.f64 	%fd162, %fd161, %fd160;
	selp.f64 	%fd163, %fd162, %fd160, %p44;
	setp.gt.s32 	%p45, %r34, 384;
	ld.shared.f64 	%fd164, [_ZZN3cub18CUB_300001_SM_10006detail6reduce28DeviceReduceSingleTileKernelINS2_10policy_hubIdyN4cuda3std3__44plusIdEEE10Policy1000EPdSC_iS9_ddNS7_10__identityEEEvT0_T1_T2_T3_T4_T6_E12temp_storage+112];
	add.f64 	%fd165, %fd164, %fd163;
	selp.f64 	%fd166, %fd165, %fd163, %p45;
	setp.gt.s32 	%p46, %r34, 416;
	ld.shared.f64 	%fd167, [_ZZN3cub18CUB_300001_SM_10006detail6reduce28DeviceReduceSingleTileKernelINS2_10policy_hubIdyN4cuda3std3__44plusIdEEE10Policy1000EPdSC_iS9_ddNS7_10__identityEEEvT0_T1_T2_T3_T4_T6_E12temp_storage+120];
	add.f64 	%fd168, %fd167, %fd166;
	selp.f64 	%fd169, %fd168, %fd166, %p46;
	setp.gt.s32 	%p47, %r34, 448;
	ld.shared.f64 	%fd170, [_ZZN3cub18CUB_300001_SM_10006detail6reduce28DeviceReduceSingleTileKernelINS2_10policy_hubIdyN4cuda3std3__44plusIdEEE10Policy1000EPdSC_iS9_ddNS7_10__identityEEEvT0_T1_T2_T3_T4_T6_E12temp_storage+128];
	add.f64 	%fd171, %fd170, %fd169;
	selp.f64 	%fd172, %fd171, %fd169, %p47;
	setp.gt.s32 	%p48, %r34, 480;
	ld.shared.f64 	%fd173, [_ZZN3cub18CUB_300001_SM_10006detail6reduce28DeviceReduceSingleTileKernelINS2_10policy_hubIdyN4cuda3std3__44plusIdEEE10Policy1000EPdSC_iS9_ddNS7_10__identityEEEvT0_T1_T2_T3_T4_T6_E12temp_storage+136];
	add.f64 	%fd174, %fd173, %fd172;
	selp.f64 	%fd231, %fd174, %fd172, %p48;
	bra.uni 	$L__BB9_37;
$L__BB9_21:
	mov.u32 	%r13, %tid.x;
	mul.wide.u32 	%rd24, %r13, 8;
	add.s64 	%rd11, %rd8, %rd24;
	// begin inline asm
	ld.global.nc.u64 %rd10, [%rd11];
	// end inline asm
	mov.b64 	%fd31, %rd10;
	add.s64 	%rd13, %rd11, 4096;
	// begin inline asm
	ld.global.nc.u64 %rd12, [%rd13];
	// end inline asm
	mov.b64 	%fd32, %rd12;
	add.s64 	%rd15, %rd11, 8192;
	// begin inline asm
	ld.global.nc.u64 %rd14, [%rd15];
	// end inline asm
	mov.b64 	%fd33, %rd14;
	add.s64 	%rd17, %rd11, 12288;
	// begin inline asm
	ld.global.nc.u64 %rd16, [%rd17];
	// end inline asm
	mov.b64 	%fd34, %rd16;
	add.s64 	%rd19, %rd11, 16384;
	// begin inline asm
	ld.global.nc.u64 %rd18, [%rd19];
	// end inline asm
	mov.b64 	%fd35, %rd18;
	add.s64 	%rd21, %rd11, 20480;
	// begin inline asm
	ld.global.nc.u64 %rd20, [%rd21];
	// end inline asm
	mov.b64 	%fd36, %rd20;
	add.s64 	%rd23, %rd11, 24576;
	// begin inline asm
	ld.global.nc.u64 %rd22, [%rd23];
	// end inline asm
	mov.b64 	%fd37, %rd22;
	add.f64 	%fd38, %fd31, %fd32;
	add.f64 	%fd39, %fd38, %fd33;
	add.f64 	%fd40, %fd39, %fd34;
	add.f64 	%fd41, %fd40, %fd35;
	add.f64 	%fd42, %fd41, %fd36;
	add.f64 	%fd230, %fd42, %fd37;
	setp.lt.u32 	%p3, %r34, 7168;
	mov.b32 	%r231, 3584;
	@%p3 bra 	$L__BB9_25;
	add.s32 	%r14, %r34, -3584;
	mov.b32 	%r231, 3584;
$L__BB9_23:
	add.s32 	%r37, %r231, %r13;
	mul.wide.u32 	%rd39, %r37, 8;
	add.s64 	%rd26, %rd8, %rd39;
	// begin inline asm
	ld.global.nc.u64 %rd25, [%rd26];
	// end inline asm
	mov.b64 	%fd43, %rd25;
	add.s64 	%rd28, %rd26, 4096;
	// begin inline asm
	ld.global.nc.u64 %rd27, [%rd28];
	// end inline asm
	mov.b64 	%fd44, %rd27;
	add.s64 	%rd30, %rd26, 8192;
	// begin inline asm
	ld.global.nc.u64 %rd29, [%rd30];
	// end inline asm
	mov.b64 	%fd45, %rd29;
	add.s64 	%rd32, %rd26, 12288;
	// begin inline asm
	ld.global.nc.u64 %rd31, [%rd32];
	// end inline asm
	mov.b64 	%fd46, %rd31;
	add.s64 	%rd34, %rd26, 16384;
	// begin inline asm
	ld.global.nc.u64 %rd33, [%rd34];
	// end inline asm
	mov.b64 	%fd47, %rd33;
	add.s64 	%rd36, %rd26, 20480;
	// begin inline asm
	ld.global.nc.u64 %rd35, [%rd36];
	// end inline asm
	mov.b64 	%fd48, %rd35;
	add.s64 	%rd38, %rd26, 24576;
	// begin inline asm
	ld.global.nc.u64 %rd37, [%rd38];
	// end inline asm
	mov.b64 	%fd49, %rd37;
	add.f64 	%fd50, %fd230, %fd43;
	add.f64 	%fd51, %fd50, %fd44;
	add.f64 	%fd52, %fd51, %fd45;
	add.f64 	%fd53, %fd52, %fd46;
	add.f64 	%fd54, %fd53, %fd47;
	add.f64 	%fd55, %fd54, %fd48;
	add.f64 	%fd230, %fd55, %fd49;
	sub.s32 	%r38, %r34, %r231;
	setp.lt.s32 	%p4, %r38, 3584;
	@%p4 bra 	$L__BB9_33;
	add.s32 	%r231, %r231, 3584;
	setp.le.s32 	%p5, %r231, %r14;
	@%p5 bra 	$L__BB9_23;
$L__BB9_25:
	setp.le.s32 	%p6, %r34, %r231;
	@%p6 bra 	$L__BB9_33;
	sub.s32 	%r18, %r34, %r231;
	setp.ge.s32 	%p7, %r13, %r18;
	@%p7 bra 	$L__BB9_33;
	not.b32 	%r39, %r13;
	add.s32 	%r40, %r34, %r39;
	sub.s32 	%r19, %r40, %r231;
	and.b32  	%r41, %r19, 1536;
	setp.eq.s32 	%p8, %r41, 1536;
	mov.u32 	%r235, %r13;
	@%p8 bra 	$L__BB9_30;
	add.s32 	%r233, %r13, %r231;
	shr.u32 	%r42, %r19, 9;
	add.s32 	%r43, %r42, 1;
	and.b32  	%r44, %r43, 3;
	neg.s32 	%r232, %r44;
	mov.u32 	%r235, %r13;
$L__BB9_29:
	.pragma "nounroll";
	mul.wide.u32 	%rd42, %r233, 8;
	add.s64 	%rd41, %rd8, %rd42;
	// begin inline asm
	ld.global.nc.u64 %rd40, [%rd41];
	// end inline asm
	mov.b64 	%fd57, %rd40;
	add.f64 	%fd230, %fd230, %fd57;
	add.s32 	%r235, %r235, 512;
	add.s32 	%r233, %r233, 512;
	add.s32 	%r232, %r232, 1;
	setp.ne.s32 	%p9, %r232, 0;
	@%p9 bra 	$L__BB9_29;
$L__BB9_30:
	setp.lt.u32 	%p10, %r19, 1536;
	@%p10 bra 	$L__BB9_33;
	cvt.u64.u32 	%rd43, %r235;
	cvt.u64.u32 	%rd44, %r231;
	add.s64 	%rd45, %rd43, %rd44;
	shl.b64 	%rd46, %rd45, 3;
	add.s64 	%rd47, %rd46, %rd8;
	add.s64 	%rd103, %rd47, 8192;
	add.s32 	%r236, %r235, %r231;
$L__BB9_32:
	mul.wide.u32 	%rd56, %r236, 8;
	add.s64 	%rd49, %rd8, %rd56;
	// begin inline asm
	ld.global.nc.u64 %rd48, [%rd49];
	// end inline asm
	mov.b64 	%fd58, %rd48;
	add.f64 	%fd59, %fd230, %fd58;
	add.s64 	%rd51, %rd103, -4096;
	// begin inline asm
	ld.global.nc.u64 %rd50, [%rd51];
	// end inline asm
	mov.b64 	%fd60, %rd50;
	add.f64 	%fd61, %fd59, %fd60;
	// begin inline asm
	ld.global.nc.u64 %rd52, [%rd103];
	// end inline asm
	mov.b64 	%fd62, %rd52;
	add.f64 	%fd63, %fd61, %fd62;
	add.s64 	%rd55, %rd103, 4096;
	// begin inline asm
	ld.global.nc.u64 %rd54, [%rd55];
	// end inline asm
	mov.b64 	%fd64, %rd54;
	add.f64 	%fd230, %fd63, %fd64;
	add.s32 	%r235, %r235, 2048;
	add.s64 	%rd103, %rd103, 16384;
	add.s32 	%r236, %r236, 2048;
	setp.lt.s32 	%p11, %r235, %r18;
	@%p11 bra 	$L__BB9_32;
$L__BB9_33:
	// begin inline asm
	mov.u32 %r45, %laneid;
	// end inline asm
	mov.b64 	%rd57, %fd230;
	mov.b64 	{%r47, %r52}, %rd57;
	mov.b32 	%r53, 1;
	mov.b32 	%r94, 31;
	mov.b32 	%r95, -1;
	// begin inline asm
	shfl.sync.down.b32 %r46, %r47, %r53, %r94, %r95;
	// end inline asm
	// begin inline asm
	shfl.sync.down.b32 %r51, %r52, %r53, %r94, %r95;
	// end inline asm
	mov.b64 	%rd58, {%r46, %r51};
	mov.b64 	%fd65, %rd58;
	setp.gt.s32 	%p12, %r45, 30;
	add.f64 	%fd66, %fd230, %fd65;
	selp.f64 	%fd67, %fd230, %fd66, %p12;
	mov.b64 	%rd59, %fd67;
	mov.b64 	{%r57, %r62}, %rd59;
	mov.b32 	%r63, 2;
	// begin inline asm
	shfl.sync.down.b32 %r56, %r57, %r63, %r94, %r95;
	// end inline asm
	// begin inline asm
	shfl.sync.down.b32 %r61, %r62, %r63, %r94, %r95;
	// end inline asm
	mov.b64 	%rd60, {%r56, %r61};
	mov.b64 	%fd68, %rd60;
	setp.gt.s32 	%p13, %r45, 29;
	add.f64 	%fd69, %fd67, %fd68;
	selp.f64 	%fd70, %fd67, %fd69, %p13;
	mov.b64 	%rd61, %fd70;
	mov.b64 	{%r67, %r72}, %rd61;
	mov.b32 	%r73, 4;
	// begin inline asm
	shfl.sync.down.b32 %r66, %r67, %r73, %r94, %r95;
	// end inline asm
	// begin inline asm
	shfl.sync.down.b32 %r71, %r72, %r73, %r94, %r95;
	// end inline asm
	mov.b64 	%rd62, {%r66, %r71};
	mov.b64 	%fd71, %rd62;
	setp.gt.s32 	%p14, %r45, 27;
	add.f64 	%fd72, %fd70, %fd71;
	selp.f64 	%fd73, %fd70, %fd72, %p14;
	mov.b64 	%rd63, %fd73;
	mov.b64 	{%r77, %r82}, %rd63;
	mov.b32 	%r83, 8;
	// begin inline asm
	shfl.sync.down.b32 %r76, %r77, %r83, %r94, %r95;
	// end inline asm
	// begin inline asm
	shfl.sync.down.b32 %r81, %r82, %r83, %r94, %r95;
	// end inline asm
	mov.b64 	%rd64, {%r76, %r81};
	mov.b64 	%fd74, %rd64;
	setp.gt.s32 	%p15, %r45, 23;
	add.f64 	%fd75, %fd73, %fd74;
	selp.f64 	%fd76, %fd73, %fd75, %p15;
	mov.b64 	%rd65, %fd76;
	mov.b64 	{%r87, %r92}, %rd65;
	mov.b32 	%r93, 16;
	// begin inline asm
	shfl.sync.down.b32 %r86, %r87, %r93, %r94, %r95;
	// end inline asm
	// begin inline asm
	shfl.sync.down.b32 %r91, %r92, %r93, %r94, %r95;
	// end inline asm
	mov.b64 	%rd66, {%r86, %r91};
	mov.b64 	%fd77, %rd66;
	setp.gt.s32 	%p16, %r45, 15;
	add.f64 	%fd26, %fd76, %fd77;
	selp.f64 	%fd231, %fd76, %fd26, %p16;
	setp.ne.s32 	%p17, %r45, 0;
	@%p17 bra 	$L__BB9_35;
	shr.u32 	%r96, %r13, 2;
	and.b32  	%r97, %r96, 248;
	mov.u32 	%r98, _ZZN3cub18CUB_300001_SM_10006detail6reduce28DeviceReduceSingleTileKernelINS2_10policy_hubIdyN4cuda3std3__44plusIdEEE10Policy1000EPdSC_iS9_ddNS7_10__identityEEEvT0_T1_T2_T3_T4_T6_E12temp_storage;
	add.s32 	%r99, %r98, %r97;
	st.shared.f64 	[%r99+16], %fd26;
$L__BB9_35:
	bar.sync 	0;
	setp.ne.s32 	%p18, %r13, 0;
	@%p18 bra 	$L__BB9_37;
	ld.shared.f64 	%fd78, [_ZZN3cub18CUB_300001_SM_10006detail6reduce28DeviceReduceSingleTileKernelINS2_10policy_hubIdyN4cuda3std3__44plusIdEEE10Policy1000EPdSC_iS9_ddNS7_10__identityEEEvT0_T1_T2_T3_T4_T6_E12temp_storage+24];
	add.f64 	%fd79, %fd231, %fd78;
	ld.shared.f64 	%fd80, [_ZZN3cub18CUB_300001_SM_10006detail6reduce28DeviceReduceSingleTileKernelINS2_10policy_hubIdyN4cuda3std3__44plusIdEEE10Policy1000EPdSC_iS9_ddNS7_10__identityEEEvT0_T1_T2_T3_T4_T6_E12temp_storage+32];
	add.f64 	%fd81, %fd79, %fd80;
	ld.shared.f64 	%fd82, [_ZZN3cub18CUB_300001_SM_10006detail6reduce28DeviceReduceSingleTileKernelINS2_10policy_hubIdyN4cuda3std3__44plusIdEEE10Policy1000EPdSC_iS9_ddNS7_10__identityEEEvT0_T1_T2_T3_T4_T6_E12temp_storage+40];
	add.f64 	%fd83, %fd81, %fd82;
	ld.shared.f64 	%fd84, [_ZZN3cub18CUB_300001_SM_10006detail6reduce28DeviceReduceSingleTileKernelINS2_10policy_hubIdyN4cuda3std3__44plusIdEEE10Policy1000EPdSC_iS9_ddNS7_10__identityEEEvT0_T1_T2_T3_T4_T6_E12temp_storage+48];
	add.f64 	%fd85, %fd83, %fd84;
	ld.shared.f64 	%fd86, [_ZZN3cub18CUB_300001_SM_10006detail6reduce28DeviceReduceSingleTileKernelINS2_10policy_hubIdyN4cuda3std3__44plusIdEEE10Policy1000EPdSC_iS9_ddNS7_10__identityEEEvT0_T1_T2_T3_T4_T6_E12temp_storage+56];
	add.f64 	%fd87, %fd85, %fd86;
	ld.shared.f64 	%fd88, [_ZZN3cub18CUB_300001_SM_10006detail6reduce28DeviceReduceSingleTileKernelINS2_10policy_hubIdyN4cuda3std3__44plusIdEEE10Policy1000EPdSC_iS9_ddNS7_10__identityEEEvT0_T1_T2_T3_T4_T6_E12temp_storage+64];
	add.f64 	%fd89, %fd87, %fd88;
	ld.shared.f64 	%fd90, [_ZZN3cub18CUB_300001_SM_10006detail6reduce28DeviceReduceSingleTileKernelINS2_10policy_hubIdyN4cuda3std3__44plusIdEEE10Policy1000EPdSC_iS9_ddNS7_10__identityEEEvT0_T1_T2_T3_T4_T6_E12temp_storage+72];
	add.f64 	%fd91, %fd89, %fd90;
	ld.shared.f64 	%fd92, [_ZZN3cub18CUB_300001_SM_10006detail6reduce28DeviceReduceSingleTileKernelINS2_10policy_hubIdyN4cuda3std3__44plusIdEEE10Policy1000EPdSC_iS9_ddNS7_10__identityEEEvT0_T1_T2_T3_T4_T6_E12temp_storage+80];
	add.f64 	%fd93, %fd91, %fd92;
	ld.shared.f64 	%fd94, [_ZZN3cub18CUB_300001_SM_10006detail6reduce28DeviceReduceSingleTileKernelINS2_10policy_hubIdyN4cuda3std3__44plusIdEEE10Policy1000EPdSC_iS9_ddNS7_10__identityEEEvT0_T1_T2_T3_T4_T6_E12temp_storage+88];
	add.f64 	%fd95, %fd93, %fd94;
	ld.shared.f64 	%fd96, [_ZZN3cub18CUB_300001_SM_10006detail6reduce28DeviceReduceSingleTileKernelINS2_10policy_hubIdyN4cuda3std3__44plusIdEEE10Policy1000EPdSC_iS9_ddNS7_10__identityEEEvT0_T1_T2_T3_T4_T6_E12temp_storage+96];
	add.f64 	%fd97, %fd95, %fd96;
	ld.shared.f64 	%fd98, [_ZZN3cub18CUB_300001_SM_10006detail6reduce28DeviceReduceSingleTileKernelINS2_10policy_hubIdyN4cuda3std3__44plusIdEEE10Policy1000EPdSC_iS9_ddNS7_10__identityEEEvT0_T1_T2_T3_T4_T6_E12temp_storage+104];
	add.f64 	%fd99, %fd97, %fd98;
	ld.shared.f64 	%fd100, [_ZZN3cub18CUB_300001_SM_10006detail6reduce28DeviceReduceSingleTileKernelINS2_10policy_hubIdyN4cuda3std3__44plusIdEEE10Policy1000EPdSC_iS9_ddNS7_10__identityEEEvT0_T1_T2_T3_T4_T6_E12temp_storage+112];
	add.f64 	%fd101, %fd99, %fd100;
	ld.shared.f64 	%fd102, [_ZZN3cub18CUB_300001_SM_10006detail6reduce28DeviceReduceSingleTileKernelINS2_10policy_hubIdyN4cuda3std3__44plusIdEEE10Policy1000EPdSC_iS9_ddNS7_10__identityEEEvT0_T1_T2_T3_T4_T6_E12temp_storage+120];
	add.f64 	%fd103, %fd101, %fd102;
	ld.shared.f64 	%fd104, [_ZZN3cub18CUB_300001_SM_10006detail6reduce28DeviceReduceSingleTileKernelINS2_10policy_hubIdyN4cuda3std3__44plusIdEEE10Policy1000EPdSC_iS9_ddNS7_10__identityEEEvT0_T1_T2_T3_T4_T6_E12temp_storage+128];
	add.f64 	%fd105, %fd103, %fd104;
	ld.shared.f64 	%fd106, [_ZZN3cub18CUB_300001_SM_10006detail6reduce28DeviceReduceSingleTileKernelINS2_10policy_hubIdyN4cuda3std3__44plusIdEEE10Policy1000EPdSC_iS9_ddNS7_10__identityEEEvT0_T1_T2_T3_T4_T6_E12temp_storage+136];
	add.f64 	%fd231, %fd105, %fd106;
$L__BB9_37:
	mov.u32 	%r223, %tid.x;
	setp.ne.s32 	%p56, %r223, 0;
	@%p56 bra 	$L__BB9_39;
	add.f64 	%fd217, %fd30, %fd231;
	st.global.f64 	[%rd1], %fd217;
$L__BB9_39:
	ret;

}
.func  (.param .b64 func_retval0) __internal_accurate_pow(
	.param .b64 __internal_accurate_pow_param_0
)
{
	.reg .pred 	%p<8>;
	.reg .b32 	%r<49>;
	.reg .b32 	%f<3>;
	.reg .b64 	%fd<109>;

	ld.param.f64 	%fd10, [__internal_accurate_pow_param_0];
	{
	.reg .b32 %temp; 
	mov.b64 	{%temp, %r46}, %fd10;
	}
	{
	.reg .b32 %temp; 
	mov.b64 	{%r45, %temp}, %fd10;
	}
	shr.u32 	%r47, %r46, 20;
	setp.gt.u32 	%p1, %r46, 1048575;
	@%p1 bra 	$L__BB10_2;
	mul.f64 	%fd11, %fd10, 0d4350000000000000;
	{
	.reg .b32 %temp; 
	mov.b64 	{%temp, %r46}, %fd11;
	}
	{
	.reg .b32 %temp; 
	mov.b64 	{%r45, %temp}, %fd11;
	}
	shr.u32 	%r16, %r46, 20;
	add.s32 	%r47, %r16, -54;
$L__BB10_2:
	add.s32 	%r48, %r47, -1023;
	and.b32  	%r17, %r46, -2146435073;
	or.b32  	%r18, %r17, 1072693248;
	mov.b64 	%fd107, {%r45, %r18};
	setp.lt.u32 	%p2, %r18, 1073127583;
	@%p2 bra 	$L__BB10_4;
	{
	.reg .b32 %temp; 
	mov.b64 	{%r19, %temp}, %fd107;
	}
	{
	.reg .b32 %temp; 
	mov.b64 	{%temp, %r20}, %fd107;
	}
	add.s32 	%r21, %r20, -1048576;
	mov.b64 	%fd107, {%r19, %r21};
	add.s32 	%r48, %r47, -1022;
$L__BB10_4:
	add.f64 	%fd12, %fd107, 0dBFF0000000000000;
	add.f64 	%fd13, %fd107, 0d3FF0000000000000;
	rcp.approx.ftz.f64 	%fd14, %fd13;
	neg.f64 	%fd15, %fd13;
	fma.rn.f64 	%fd16, %fd15, %fd14, 0d3FF0000000000000;
	fma.rn.f64 	%fd17, %fd16, %fd16, %fd16;
	fma.rn.f64 	%fd18, %fd17, %fd14, %fd14;
	mul.f64 	%fd19, %fd12, %fd18;
	fma.rn.f64 	%fd20, %fd12, %fd18, %fd19;
	mul.f64 	%fd21, %fd20, %fd20;
	fma.rn.f64 	%fd22, %fd21, 0d3EB0F5FF7D2CAFE2, 0d3ED0F5D241AD3B5A;
	fma.rn.f64 	%fd23, %fd22, %fd21, 0d3EF3B20A75488A3F;
	fma.rn.f64 	%fd24, %fd23, %fd21, 0d3F1745CDE4FAECD5;
	fma.rn.f64 	%fd25, %fd24, %fd21, 0d3F3C71C7258A578B;
	fma.rn.f64 	%fd26, %fd25, %fd21, 0d3F6249249242B910;
	fma.rn.f64 	%fd27, %fd26, %fd21, 0d3F89999999999DFB;
	sub.f64 	%fd28, %fd12, %fd20;
	add.f64 	%fd29, %fd28, %fd28;
	neg.f64 	%fd30, %fd20;
	fma.rn.f64 	%fd31, %fd30, %fd12, %fd29;
	mul.f64 	%fd32, %fd18, %fd31;
	fma.rn.f64 	%fd33, %fd21, %fd27, 0d3FB5555555555555;
	mov.f64 	%fd34, 0d3FB5555555555555;
	sub.f64 	%fd35, %fd34, %fd33;
	fma.rn.f64 	%fd36, %fd21, %fd27, %fd35;
	add.f64 	%fd37, %fd36, 0dBC46A4CB00B9E7B0;
	add.f64 	%fd38, %fd33, %fd37;
	sub.f64 	%fd39, %fd33, %fd38;
	add.f64 	%fd40, %fd37, %fd39;
	mul.rn.f64 	%fd41, %fd20, %fd20;
	neg.f64 	%fd42, %fd41;
	fma.rn.f64 	%fd43, %fd20, %fd20, %fd42;
	{
	.reg .b32 %temp; 
	mov.b64 	{%r22, %temp}, %fd32;
	}
	{
	.reg .b32 %temp; 
	mov.b64 	{%temp, %r23}, %fd32;
	}
	add.s32 	%r24, %r23, 1048576;
	mov.b64 	%fd44, {%r22, %r24};
	fma.rn.f64 	%fd45, %fd20, %fd44, %fd43;
	mul.rn.f64 	%fd46, %fd41, %fd20;
	neg.f64 	%fd47, %fd46;
	fma.rn.f64 	%fd48, %fd41, %fd20, %fd47;
	fma.rn.f64 	%fd49, %fd41, %fd32, %fd48;
	fma.rn.f64 	%fd50, %fd45, %fd20, %fd49;
	mul.rn.f64 	%fd51, %fd38, %fd46;
	neg.f64 	%fd52, %fd51;
	fma.rn.f64 	%fd53, %fd38, %fd46, %fd52;
	fma.rn.f64 	%fd54, %fd38, %fd50, %fd53;
	fma.rn.f64 	%fd55, %fd40, %fd46, %fd54;
	add.f64 	%fd56, %fd51, %fd55;
	sub.f64 	%fd57, %fd51, %fd56;
	add.f64 	%fd58, %fd55, %fd57;
	add.f64 	%fd59, %fd20, %fd56;
	sub.f64 	%fd60, %fd20, %fd59;
	add.f64 	%fd61, %fd56, %fd60;
	add.f64 	%fd62, %fd58, %fd61;
	add.f64 	%fd63, %fd32, %fd62;
	add.f64 	%fd64, %fd59, %fd63;
	sub.f64 	%fd65, %fd59, %fd64;
	add.f64 	%fd66, %fd63, %fd65;
	xor.b32  	%r25, %r48, -2147483648;
	mov.b32 	%r26, 1127219200;
	mov.b64 	%fd67, {%r25, %r26};
	mov.b32 	%r27, -2147483648;
	mov.b64 	%fd68, {%r27, %r26};
	sub.f64 	%fd69, %fd67, %fd68;
	fma.rn.f64 	%fd70, %fd69, 0d3FE62E42FEFA39EF, %fd64;
	fma.rn.f64 	%fd71, %fd69, 0dBFE62E42FEFA39EF, %fd70;
	sub.f64 	%fd72, %fd71, %fd64;
	sub.f64 	%fd73, %fd66, %fd72;
	fma.rn.f64 	%fd74, %fd69, 0d3C7ABC9E3B39803F, %fd73;
	add.f64 	%fd75, %fd70, %fd74;
	sub.f64 	%fd76, %fd70, %fd75;
	add.f64 	%fd77, %fd74, %fd76;
	mov.f64 	%fd78, 0d4000000000000000;
	{
	.reg .b32 %temp; 
	mov.b64 	{%temp, %r28}, %fd78;
	}
	{
	.reg .b32 %temp; 
	mov.b64 	{%r29, %temp}, %fd78;
	}
	shl.b32 	%r30, %r28, 1;
	setp.gt.u32 	%p3, %r30, -33554433;
	and.b32  	%r31, %r28, -15728641;
	selp.b32 	%r32, %r31, %r28, %p3;
	mov.b64 	%fd79, {%r29, %r32};
	mul.rn.f64 	%fd80, %fd75, %fd79;
	neg.f64 	%fd81, %fd80;
	fma.rn.f64 	%fd82, %fd75, %fd79, %fd81;
	fma.rn.f64 	%fd83, %fd77, %fd79, %fd82;
	add.f64 	%fd4, %fd80, %fd83;
	sub.f64 	%fd84, %fd80, %fd4;
	add.f64 	%fd5, %fd83, %fd84;
	fma.rn.f64 	%fd85, %fd4, 0d3FF71547652B82FE, 0d4338000000000000;
	{
	.reg .b32 %temp; 
	mov.b64 	{%r13, %temp}, %fd85;
	}
	mov.f64 	%fd86, 0dC338000000000000;
	add.rn.f64 	%fd87, %fd85, %fd86;
	fma.rn.f64 	%fd88, %fd87, 0dBFE62E42FEFA39EF, %fd4;
	fma.rn.f64 	%fd89, %fd87, 0dBC7ABC9E3B39803F, %fd88;
	fma.rn.f64 	%fd90, %fd89, 0d3E5ADE1569CE2BDF, 0d3E928AF3FCA213EA;
	fma.rn.f64 	%fd91, %fd90, %fd89, 0d3EC71DEE62401315;
	fma.rn.f64 	%fd92, %fd91, %fd89, 0d3EFA01997C89EB71;
	fma.rn.f64 	%fd93, %fd92, %fd89, 0d3F2A01A014761F65;
	fma.rn.f64 	%fd94, %fd93, %fd89, 0d3F56C16C1852B7AF;
	fma.rn.f64 	%fd95, %fd94, %fd89, 0d3F81111111122322;
	fma.rn.f64 	%fd96, %fd95, %fd89, 0d3FA55555555502A1;
	fma.rn.f64 	%fd97, %fd96, %fd89, 0d3FC5555555555511;
	fma.rn.f64 	%fd98, %fd97, %fd89, 0d3FE000000000000B;
	fma.rn.f64 	%fd99, %fd98, %fd89, 0d3FF0000000000000;
	fma.rn.f64 	%fd100, %fd99, %fd89, 0d3FF0000000000000;
	{
	.reg .b32 %temp; 
	mov.b64 	{%r14, %temp}, %fd100;
	}
	{
	.reg .b32 %temp; 
	mov.b64 	{%temp, %r15}, %fd100;
	}
	shl.b32 	%r33, %r13, 20;
	add.s32 	%r34, %r33, %r15;
	mov.b64 	%fd108, {%r14, %r34};
	{
	.reg .b32 %temp; 
	mov.b64 	{%temp, %r35}, %fd4;
	}
	mov.b32 	%f2, %r35;
	abs.f32 	%f1, %f2;
	setp.lt.f32 	%p4, %f1, 0f4086232B;
	@%p4 bra 	$L__BB10_7;
	setp.lt.f64 	%p5, %fd4, 0d0000000000000000;
	add.f64 	%fd101, %fd4, 0d7FF0000000000000;
	selp.f64 	%fd108, 0d0000000000000000, %fd101, %p5;
	setp.geu.f32 	%p6, %f1, 0f40874800;
	@%p6 bra 	$L__BB10_7;
	shr.u32 	%r36, %r13, 31;
	add.s32 	%r37, %r13, %r36;
	shr.s32 	%r38, %r37, 1;
	shl.b32 	%r39, %r38, 20;
	add.s32 	%r40, %r15, %r39;
	mov.b64 	%fd102, {%r14, %r40};
	sub.s32 	%r41, %r13, %r38;
	shl.b32 	%r42, %r41, 20;
	add.s32 	%r43, %r42, 1072693248;
	mov.b32 	%r44, 0;
	mov.b64 	%fd103, {%r44, %r43};
	mul.f64 	%fd108, %fd103, %fd102;
$L__BB10_7:
	abs.f64 	%fd104, %fd108;
	setp.eq.f64 	%p7, %fd104, 0d7FF0000000000000;
	fma.rn.f64 	%fd105, %fd108, %fd5, %fd108;
	selp.f64 	%fd106, %fd108, %fd105, %p7;
	st.param.f64 	[func_retval0], %fd106;
	ret;

}


// ===== COMPILED SASS (sm_100) =====

	.target	sm_100

	.elftype	@"ET_EXEC"


//--------------------- .note.nv.tkinfo           --------------------------
	.section	.note.nv.tkinfo,"",@"SHT_NOTE"
	.sectionflags	@"SHF_NOTE_NV_TKINFO"
	.tkinfo
        /*0018*/ 	.word	0x00000002
        /*0030*/ 	.string	""
        /*0030*/ 	.string	"ptxas"
        /*0030*/ 	.string	"Cuda compilation tools, release 13.0, V13.0.88"
        /*0030*/ 	.string	"Build cuda_13.0.r13.0/compiler.36424714_0"
        /*0030*/ 	.string	"-arch sm_100 -m 64 "



//--------------------- .note.nv.cuinfo           --------------------------
	.section	.note.nv.cuinfo,"",@"SHT_NOTE"
	.sectionflags	@"SHF_NOTE_NV_CUINFO"
        /*0018*/ 	.short	0x0002
        /*001a*/ 	.short	0x0064
        /*001c*/ 	.short	0x0082
	.zero		2


//--------------------- .nv.info                  --------------------------
	.section	.nv.info,"",@"SHT_CUDA_INFO"
	.align	4


	//----- nvinfo : EIATTR_REGCOUNT
	.align		4
        /*0000*/ 	.byte	0x04, 0x2f
        /*0002*/ 	.short	(.L_44 - .L_43)
	.align		4
.L_43:
        /*0004*/ 	.word	index@(_ZN3cub18CUB_300001_SM_10006detail11EmptyKernelIvEEvv)
        /*0008*/ 	.word	0x00000004


	//----- nvinfo : EIATTR_FRAME_SIZE
	.align		4
.L_44:
        /*000c*/ 	.byte	0x04, 0x11
        /*000e*/ 	.short	(.L_46 - .L_45)
	.align		4
.L_45:
        /*0010*/ 	.word	index@(_ZN3cub18CUB_300001_SM_10006detail11EmptyKernelIvEEvv)
        /*0014*/ 	.word	0x00000000


	//----- nvinfo : EIATTR_REGCOUNT
	.align		4
.L_46:
        /*0018*/ 	.byte	0x04, 0x2f
        /*001a*/ 	.short	(.L_48 - .L_47)
	.align		4
.L_47:
        /*001c*/ 	.word	index@(_ZN3cub18CUB_300001_SM_10006detail8for_each13static_kernelINS2_12policy_hub_t12policy_500_tEmN6thrust24THRUST_300001_SM_1000_NS8cuda_cub20__uninitialized_fill7functorINS7_10device_ptrIdEEdEEEEvT0_T1_)
        /*0020*/ 	.word	0x00000009


	//----- nvinfo : EIATTR_FRAME_SIZE
	.align		4
.L_48:
        /*0024*/ 	.byte	0x04, 0x11
        /*0026*/ 	.short	(.L_50 - .L_49)
	.align		4
.L_49:
        /*0028*/ 	.word	index@(_ZN3cub18CUB_300001_SM_10006detail8for_each13static_kernelINS2_12policy_hub_t12policy_500_tEmN6thrust24THRUST_300001_SM_1000_NS8cuda_cub20__uninitialized_fill7functorINS7_10device_ptrIdEEdEEEEvT0_T1_)
        /*002c*/ 	.word	0x00000000


	//----- nvinfo : EIATTR_REGCOUNT
	.align		4
.L_50:
        /*0030*/ 	.byte	0x04, 0x2f
        /*0032*/ 	.short	(.L_52 - .L_51)
	.align		4
.L_51:
        /*0034*/ 	.word	index@(_ZN3cub18CUB_300001_SM_10006detail9transform16transform_kernelINS2_10policy_hubILb1EN4cuda3std3__45tupleIJN6thrust24THRUST_300001_SM_1000_NS17counting_iteratorIiNSA_11use_defaultESC_SC_EEEEEE10policy1000Ei10raw_accessNSA_6detail15normal_iteratorINSA_10device_ptrIdEEEEJSD_EEEvT0_iT1_T2_DpNS2_10kernel_argIT3_EE)
        /*0038*/ 	.word	0x00000022


	//----- nvinfo : EIATTR_FRAME_SIZE
	.align		4
.L_52:
        /*003c*/ 	.byte	0x04, 0x11
        /*003e*/ 	.short	(.L_54 - .L_53)
	.align		4
.L_53:
        /*0040*/ 	.word	index@($_ZN3cub18CUB_300001_SM_10006detail9transform16transform_kernelINS2_10policy_hubILb1EN4cuda3std3__45tupleIJN6thrust24THRUST_300001_SM_1000_NS17counting_iteratorIiNSA_11use_defaultESC_SC_EEEEEE10policy1000Ei10raw_accessNSA_6detail15normal_iteratorINSA_10device_ptrIdEEEEJSD_EEEvT0_iT1_T2_DpNS2_10kernel_argIT3_EE$__internal_accurate_pow)
        /*0044*/ 	.word	0x00000000


	//----- nvinfo : EIATTR_FRAME_SIZE
	.align		4
.L_54:
        /*0048*/ 	.byte	0x04, 0x11
        /*004a*/ 	.short	(.L_56 - .L_55)
	.align		4
.L_55:
        /*004c*/ 	.word	index@($__internal_1_$__cuda_sm20_div_rn_f64_full)
        /*0050*/ 	.word	0x00000000


	//----- nvinfo : EIATTR_FRAME_SIZE
	.align		4
.L_56:
        /*0054*/ 	.byte	0x04, 0x11
        /*0056*/ 	.short	(.L_58 - .L_57)
	.align		4
.L_57:
        /*0058*/ 	.word	index@(_ZN3cub18CUB_300001_SM_10006detail9transform16transform_kernelINS2_10policy_hubILb1EN4cuda3std3__45tupleIJN6thrust24THRUST_300001_SM_1000_NS17counting_iteratorIiNSA_11use_defaultESC_SC_EEEEEE10policy1000Ei10raw_accessNSA_6detail15normal_iteratorINSA_10device_ptrIdEEEEJSD_EEEvT0_iT1_T2_DpNS2_10kernel_argIT3_EE)
        /*005c*/ 	.word	0x00000000


	//----- nvinfo : EIATTR_REGCOUNT
	.align		4
.L_58:
        /*0060*/ 	.byte	0x04, 0x2f
        /*0062*/ 	.short	(.L_60 - .L_59)
	.align		4
.L_59:
        /*0064*/ 	.word	index@(_ZN3cub18CUB_300001_SM_10006detail9transform16transform_kernelINS2_10policy_hubILb1EN4cuda3std3__45tupleIJN6thrust24THRUST_300001_SM_1000_NS17counting_iteratorIiNSA_11use_defaultESC_SC_EEEEEE10policy1000El10raw_accessNSA_6detail15normal_iteratorINSA_10device_ptrIdEEEEJSD_EEEvT0_iT1_T2_DpNS2_10kernel_argIT3_EE)
        /*0068*/ 	.word	0x00000020


	//----- nvinfo : EIATTR_FRAME_SIZE
	.align		4
.L_60:
        /*006c*/ 	.byte	0x04, 0x11
        /*006e*/ 	.short	(.L_62 - .L_61)
	.align		4
.L_61:
        /*0070*/ 	.word	index@($_ZN3cub18CUB_300001_SM_10006detail9transform16transform_kernelINS2_10policy_hubILb1EN4cuda3std3__45tupleIJN6thrust24THRUST_300001_SM_1000_NS17counting_iteratorIiNSA_11use_defaultESC_SC_EEEEEE10policy1000El10raw_accessNSA_6detail15normal_iteratorINSA_10device_ptrIdEEEEJSD_EEEvT0_iT1_T2_DpNS2_10kernel_argIT3_EE$__internal_accurate_pow)
        /*0074*/ 	.word	0x00000000


	//----- nvinfo : EIATTR_FRAME_SIZE
	.align		4
.L_62:
        /*0078*/ 	.byte	0x04, 0x11
        /*007a*/ 	.short	(.L_64 - .L_63)
	.align		4
.L_63:
        /*007c*/ 	.word	index@($__internal_0_$__cuda_sm20_div_rn_f64_full)
        /*0080*/ 	.word	0x00000000


	//----- nvinfo : EIATTR_FRAME_SIZE
	.align		4
.L_64:
        /*0084*/ 	.byte	0x04, 0x11
        /*0086*/ 	.short	(.L_66 - .L_65)
	.align		4
.L_65:
        /*0088*/ 	.word	index@(_ZN3cub18CUB_300001_SM_10006detail9transform16transform_kernelINS2_10policy_hubILb1EN4cuda3std3__45tupleIJN6thrust24THRUST_300001_SM_1000_NS17counting_iteratorIiNSA_11use_defaultESC_SC_EEEEEE10policy1000El10raw_accessNSA_6detail15normal_iteratorINSA_10device_ptrIdEEEEJSD_EEEvT0_iT1_T2_DpNS2_10kernel_argIT3_EE)
        /*008c*/ 	.word	0x00000000


	//----- nvinfo : EIATTR_REGCOUNT
	.align		4
.L_66:
        /*0090*/ 	.byte	0x04, 0x2f
        /*0092*/ 	.short	(.L_68 - .L_67)
	.align		4
.L_67:
        /*0094*/ 	.word	index@(_ZN3cub18CUB_300001_SM_10006detail6reduce28DeviceReduceSingleTileKernelINS2_10policy_hubIdjN4cuda3std3__44plusIdEEE10Policy1000EN6thrust24THRUST_300001_SM_1000_NS6detail15normal_iteratorINSD_10device_ptrIdEEEEPdjS9_ddNS7_10__identityEEEvT0_T1_T2_T3_T4_T6_)
        /*0098*/ 	.word	0x0000002d


	//----- nvinfo : EIATTR_FRAME_SIZE
	.align		4
.L_68:
        /*009c*/ 	.byte	0x04, 0x11
        /*009e*/ 	.short	(.L_70 - .L_69)
	.align		4
.L_69:
        /*00a0*/ 	.word	index@(_ZN3cub18CUB_300001_SM_10006detail6reduce28DeviceReduceSingleTileKernelINS2_10policy_hubIdjN4cuda3std3__44plusIdEEE10Policy1000EN6thrust24THRUST_300001_SM_1000_NS6detail15normal_iteratorINSD_10device_ptrIdEEEEPdjS9_ddNS7_10__identityEEEvT0_T1_T2_T3_T4_T6_)
        /*00a4*/ 	.word	0x00000000


	//----- nvinfo : EIATTR_REGCOUNT
	.align		4
.L_70:
        /*00a8*/ 	.byte	0x04, 0x2f
        /*00aa*/ 	.short	(.L_72 - .L_71)
	.align		4
.L_71:
        /*00ac*/ 	.word	index@(_ZN3cub18CUB_300001_SM_10006detail6reduce18DeviceReduceKernelINS2_10policy_hubIdjN4cuda3std3__44plusIdEEE10Policy1000EN6thrust24THRUST_300001_SM_1000_NS6detail15normal_iteratorINSD_10device_ptrIdEEEEjS9_dNS7_10__identityEEEvT0_PT3_T1_NS0_13GridEvenShareISN_EET2_T4_)
        /*00b0*/ 	.word	0x00000020


	//----- nvinfo : EIATTR_FRAME_SIZE
	.align		4
.L_72:
        /*00b4*/ 	.byte	0x04, 0x11
        /*00b6*/ 	.short	(.L_74 - .L_73)
	.align		4
.L_73:
        /*00b8*/ 	.word	index@(_ZN3cub18CUB_300001_SM_10006detail6reduce18DeviceReduceKernelINS2_10policy_hubIdjN4cuda3std3__44plusIdEEE10Policy1000EN6thrust24THRUST_300001_SM_1000_NS6detail15normal_iteratorINSD_10device_ptrIdEEEEjS9_dNS7_10__identityEEEvT0_PT3_T1_NS0_13GridEvenShareISN_EET2_T4_)
        /*00bc*/ 	.word	0x00000000


	//----- nvinfo : EIATTR_REGCOUNT
	.align		4
.L_74:
        /*00c0*/ 	.byte	0x04, 0x2f
        /*00c2*/ 	.short	(.L_76 - .L_75)
	.align		4
.L_75:
        /*00c4*/ 	.word	index@(_ZN3cub18CUB_300001_SM_10006detail6reduce28DeviceReduceSingleTileKernelINS2_10policy_hubIdjN4cuda3std3__44plusIdEEE10Policy1000EPdSC_iS9_ddNS7_10__identityEEEvT0_T1_T2_T3_T4_T6_)
        /*00c8*/ 	.word	0x00000030


	//----- nvinfo : EIATTR_FRAME_SIZE
	.align		4
.L_76:
        /*00cc*/ 	.byte	0x04, 0x11
        /*00ce*/ 	.short	(.L_78 - .L_77)
	.align		4
.L_77:
        /*00d0*/ 	.word	index@(_ZN3cub18CUB_300001_SM_10006detail6reduce28DeviceReduceSingleTileKernelINS2_10policy_hubIdjN4cuda3std3__44plusIdEEE10Policy1000EPdSC_iS9_ddNS7_10__identityEEEvT0_T1_T2_T3_T4_T6_)
        /*00d4*/ 	.word	0x00000000


	//----- nvinfo : EIATTR_REGCOUNT
	.align		4
.L_78:
        /*00d8*/ 	.byte	0x04, 0x2f
        /*00da*/ 	.short	(.L_80 - .L_79)
	.align		4
.L_79:
        /*00dc*/ 	.word	index@(_ZN3cub18CUB_300001_SM_10006detail6reduce28DeviceReduceSingleTileKernelINS2_10policy_hubIdyN4cuda3std3__44plusIdEEE10Policy1000EN6thrust24THRUST_300001_SM_1000_NS6detail15normal_iteratorINSD_10device_ptrIdEEEEPdyS9_ddNS7_10__identityEEEvT0_T1_T2_T3_T4_T6_)
        /*00e0*/ 	.word	0x0000002e


	//----- nvinfo : EIATTR_FRAME_SIZE
	.align		4
.L_80:
        /*00e4*/ 	.byte	0x04, 0x11
        /*00e6*/ 	.short	(.L_82 - .L_81)
	.align		4
.L_81:
        /*00e8*/ 	.word	index@(_ZN3cub18CUB_300001_SM_10006detail6reduce28DeviceReduceSingleTileKernelINS2_10policy_hubIdyN4cuda3std3__44plusIdEEE10Policy1000EN6thrust24THRUST_300001_SM_1000_NS6detail15normal_iteratorINSD_10device_ptrIdEEEEPdyS9_ddNS7_10__identityEEEvT0_T1_T2_T3_T4_T6_)
        /*00ec*/ 	.word	0x00000000


	//----- nvinfo : EIATTR_REGCOUNT
	.align		4
.L_82:
        /*00f0*/ 	.byte	0x04, 0x2f
        /*00f2*/ 	.short	(.L_84 - .L_83)
	.align		4
.L_83:
        /*00f4*/ 	.word	index@(_ZN3cub18CUB_300001_SM_10006detail6reduce18DeviceReduceKernelINS2_10policy_hubIdyN4cuda3std3__44plusIdEEE10Policy1000EN6thrust24THRUST_300001_SM_1000_NS6detail15normal_iteratorINSD_10device_ptrIdEEEEyS9_dNS7_10__identityEEEvT0_PT3_T1_NS0_13GridEvenShareISN_EET2_T4_)
        /*00f8*/ 	.word	0x0000001d


	//----- nvinfo : EIATTR_FRAME_SIZE
	.align		4
.L_84:
        /*00fc*/ 	.byte	0x04, 0x11
        /*00fe*/ 	.short	(.L_86 - .L_85)
	.align		4
.L_85:
        /*0100*/ 	.word	index@(_ZN3cub18CUB_300001_SM_10006detail6reduce18DeviceReduceKernelINS2_10policy_hubIdyN4cuda3std3__44plusIdEEE10Policy1000EN6thrust24THRUST_300001_SM_1000_NS6detail15normal_iteratorINSD_10device_ptrIdEEEEyS9_dNS7_10__identityEEEvT0_PT3_T1_NS0_13GridEvenShareISN_EET2_T4_)
        /*0104*/ 	.word	0x00000000


	//----- nvinfo : EIATTR_REGCOUNT
	.align		4
.L_86:
        /*0108*/ 	.byte	0x04, 0x2f
        /*010a*/ 	.short	(.L_88 - .L_87)
	.align		4
.L_87:
        /*010c*/ 	.word	index@(_ZN3cub18CUB_300001_SM_10006detail6reduce28DeviceReduceSingleTileKernelINS2_10policy_hubIdyN4cuda3std3__44plusIdEEE10Policy1000EPdSC_iS9_ddNS7_10__identityEEEvT0_T1_T2_T3_T4_T6_)
        /*0110*/ 	.word	0x00000030


	//----- nvinfo : EIATTR_FRAME_SIZE
	.align		4
.L_88:
        /*0114*/ 	.byte	0x04, 0x11
        /*0116*/ 	.short	(.L_90 - .L_89)
	.align		4
.L_89:
        /*0118*/ 	.word	index@(_ZN3cub18CUB_300001_SM_10006detail6reduce28DeviceReduceSingleTileKernelINS2_10policy_hubIdyN4cuda3std3__44plusIdEEE10Policy1000EPdSC_iS9_ddNS7_10__identityEEEvT0_T1_T2_T3_T4_T6_)
        /*011c*/ 	.word	0x00000000


	//----- nvinfo : EIATTR_MIN_STACK_SIZE
	.align		4
.L_90:
        /*0120*/ 	.byte	0x04, 0x12
        /*0122*/ 	.short	(.L_92 - .L_91)
	.align		4
.L_91:
        /*0124*/ 	.word	index@(_ZN3cub18CUB_300001_SM_10006detail6reduce28DeviceReduceSingleTileKernelINS2_10policy_hubIdyN4cuda3std3__44plusIdEEE10Policy1000EPdSC_iS9_ddNS7_10__identityEEEvT0_T1_T2_T3_T4_T6_)
        /*0128*/ 	.word	0x00000000


	//----- nvinfo : EIATTR_MIN_STACK_SIZE
	.align		4
.L_92:
        /*012c*/ 	.byte	0x04, 0x12
        /*012e*/ 	.short	(.L_94 - .L_93)
	.align		4
.L_93:
        /*0130*/ 	.word	index@(_ZN3cub18CUB_300001_SM_10006detail6reduce18DeviceReduceKernelINS2_10policy_hubIdyN4cuda3std3__44plusIdEEE10Policy1000EN6thrust24THRUST_300001_SM_1000_NS6detail15normal_iteratorINSD_10device_ptrIdEEEEyS9_dNS7_10__identityEEEvT0_PT3_T1_NS0_13GridEvenShareISN_EET2_T4_)
        /*0134*/ 	.word	0x00000000


	//----- nvinfo : EIATTR_MIN_STACK_SIZE
	.align		4
.L_94:
        /*0138*/ 	.byte	0x04, 0x12
        /*013a*/ 	.short	(.L_96 - .L_95)
	.align		4
.L_95:
        /*013c*/ 	.word	index@(_ZN3cub18CUB_300001_SM_10006detail6reduce28DeviceReduceSingleTileKernelINS2_10policy_hubIdyN4cuda3std3__44plusIdEEE10Policy1000EN6thrust24THRUST_300001_SM_1000_NS6detail15normal_iteratorINSD_10device_ptrIdEEEEPdyS9_ddNS7_10__identityEEEvT0_T1_T2_T3_T4_T6_)
        /*0140*/ 	.word	0x00000000


	//----- nvinfo : EIATTR_MIN_STACK_SIZE
	.align		4
.L_96:
        /*0144*/ 	.byte	0x04, 0x12
        /*0146*/ 	.short	(.L_98 - .L_97)
	.align		4
.L_97:
        /*0148*/ 	.word	index@(_ZN3cub18CUB_300001_SM_10006detail6reduce28DeviceReduceSingleTileKernelINS2_10policy_hubIdjN4cuda3std3__44plusIdEEE10Policy1000EPdSC_iS9_ddNS7_10__identityEEEvT0_T1_T2_T3_T4_T6_)
        /*014c*/ 	.word	0x00000000


	//----- nvinfo : EIATTR_MIN_STACK_SIZE
	.align		4
.L_98:
        /*0150*/ 	.byte	0x04, 0x12
        /*0152*/ 	.short	(.L_100 - .L_99)
	.align		4
.L_99:
        /*0154*/ 	.word	index@(_ZN3cub18CUB_300001_SM_10006detail6reduce18DeviceReduceKernelINS2_10policy_hubIdjN4cuda3std3__44plusIdEEE10Policy1000EN6thrust24THRUST_300001_SM_1000_NS6detail15normal_iteratorINSD_10device_ptrIdEEEEjS9_dNS7_10__identityEEEvT0_PT3_T1_NS0_13GridEvenShareISN_EET2_T4_)
        /*0158*/ 	.word	0x00000000


	//----- nvinfo : EIATTR_MIN_STACK_SIZE
	.align		4
.L_100:
        /*015c*/ 	.byte	0x04, 0x12
        /*015e*/ 	.short	(.L_102 - .L_101)
	.align		4
.L_101:
        /*0160*/ 	.word	index@(_ZN3cub18CUB_300001_SM_10006detail6reduce28DeviceReduceSingleTileKernelINS2_10policy_hubIdjN4cuda3std3__44plusIdEEE10Policy1000EN6thrust24THRUST_300001_SM_1000_NS6detail15normal_iteratorINSD_10device_ptrIdEEEEPdjS9_ddNS7_10__identityEEEvT0_T1_T2_T3_T4_T6_)
        /*0164*/ 	.word	0x00000000


	//----- nvinfo : EIATTR_MIN_STACK_SIZE
	.align		4
.L_102:
        /*0168*/ 	.byte	0x04, 0x12
        /*016a*/ 	.short	(.L_104 - .L_103)
	.align		4
.L_103:
        /*016c*/ 	.word	index@(_ZN3cub18CUB_300001_SM_10006detail9transform16transform_kernelINS2_10policy_hubILb1EN4cuda3std3__45tupleIJN6thrust24THRUST_300001_SM_1000_NS17counting_iteratorIiNSA_11use_defaultESC_SC_EEEEEE10policy1000El10raw_accessNSA_6detail15normal_iteratorINSA_10device_ptrIdEEEEJSD_EEEvT0_iT1_T2_DpNS2_10kernel_argIT3_EE)
        /*0170*/ 	.word	0x00000000


	//----- nvinfo : EIATTR_MIN_STACK_SIZE
	.align		4
.L_104:
        /*0174*/ 	.byte	0x04, 0x12
        /*0176*/ 	.short	(.L_106 - .L_105)
	.align		4
.L_105:
        /*0178*/ 	.word	index@(_ZN3cub18CUB_300001_SM_10006detail9transform16transform_kernelINS2_10policy_hubILb1EN4cuda3std3__45tupleIJN6thrust24THRUST_300001_SM_1000_NS17counting_iteratorIiNSA_11use_defaultESC_SC_EEEEEE10policy1000Ei10raw_accessNSA_6detail15normal_iteratorINSA_10device_ptrIdEEEEJSD_EEEvT0_iT1_T2_DpNS2_10kernel_argIT3_EE)
        /*017c*/ 	.word	0x00000000


	//----- nvinfo : EIATTR_MIN_STACK_SIZE
	.align		4
.L_106:
        /*0180*/ 	.byte	0x04, 0x12
        /*0182*/ 	.short	(.L_108 - .L_107)
	.align		4
.L_107:
        /*0184*/ 	.word	index@(_ZN3cub18CUB_300001_SM_10006detail8for_each13static_kernelINS2_12policy_hub_t12policy_500_tEmN6thrust24THRUST_300001_SM_1000_NS8cuda_cub20__uninitialized_fill7functorINS7_10device_ptrIdEEdEEEEvT0_T1_)
        /*0188*/ 	.word	0x00000000


	//----- nvinfo : EIATTR_MIN_STACK_SIZE
	.align		4
.L_108:
        /*018c*/ 	.byte	0x04, 0x12
        /*018e*/ 	.short	(.L_110 - .L_109)
	.align		4
.L_109:
        /*0190*/ 	.word	index@(_ZN3cub18CUB_300001_SM_10006detail11EmptyKernelIvEEvv)
        /*0194*/ 	.word	0x00000000
.L_110:


//--------------------- .nv.compat                --------------------------
	.section	.nv.compat,"",@"SHT_CUDA_COMPAT_INFO"
	.align	4
        /*0000*/ 	.byte	0x02, 0x09, 0x00, 0x00, 0x02, 0x02, 0x01, 0x00, 0x02, 0x05, 0x05, 0x00, 0x03, 0x07, 0x01, 0x01
        /*0010*/ 	.byte	0x02, 0x03, 0x00, 0x00, 0x02, 0x06, 0x01, 0x00, 0x04, 0x0b, 0x08, 0x00, 0x01, 0x00, 0x00, 0x00
        /*0020*/ 	.byte	0x00, 0x00, 0x00, 0x00


//--------------------- .nv.info._ZN3cub18CUB_300001_SM_10006detail6reduce28DeviceReduceSingleTileKernelINS2_10policy_hubIdyN4cuda3std3__44plusIdEEE10Policy1000EPdSC_iS9_ddNS7_10__identityEEEvT0_T1_T2_T3_T4_T6_ --------------------------
	.section	.nv.info._ZN3cub18CUB_300001_SM_10006detail6reduce28DeviceReduceSingleTileKernelINS2_10policy_hubIdyN4cuda3std3__44plusIdEEE10Policy1000EPdSC_iS9_ddNS7_10__identityEEEvT0_T1_T2_T3_T4_T6_,"",@"SHT_CUDA_INFO"
	.sectionflags	@""
	.align	4


	//----- nvinfo : EIATTR_CUDA_API_VERSION
	.align		4
        /*0000*/ 	.byte	0x04, 0x37
        /*0002*/ 	.short	(.L_112 - .L_111)
.L_111:
        /*0004*/ 	.word	0x00000082


	//----- nvinfo : EIATTR_KPARAM_INFO
	.align		4
.L_112:
        /*0008*/ 	.byte	0x04, 0x17
        /*000a*/ 	.short	(.L_114 - .L_113)
.L_113:
        /*000c*/ 	.word	0x00000000
        /*0010*/ 	.short	0x0005
        /*0012*/ 	.short	0x0020
        /*0014*/ 	.byte	0x00, 0xf0, 0x05, 0x00


	//----- nvinfo : EIATTR_KPARAM_INFO
	.align		4
.L_114:
        /*0018*/ 	.byte	0x04, 0x17
        /*001a*/ 	.short	(.L_116 - .L_115)
.L_115:
        /*001c*/ 	.word	0x00000000
        /*0020*/ 	.short	0x0004
        /*0022*/ 	.short	0x0018
        /*0024*/ 	.byte	0x00, 0xf0, 0x21, 0x00


	//----- nvinfo : EIATTR_KPARAM_INFO
	.align		4
.L_116:
        /*0028*/ 	.byte	0x04, 0x17
        /*002a*/ 	.short	(.L_118 - .L_117)
.L_117:
        /*002c*/ 	.word	0x00000000
        /*0030*/ 	.short	0x0003
        /*0032*/ 	.short	0x0014
        /*0034*/ 	.byte	0x00, 0xf0, 0x05, 0x00


	//----- nvinfo : EIATTR_KPARAM_INFO
	.align		4
.L_118:
        /*0038*/ 	.byte	0x04, 0x17
        /*003a*/ 	.short	(.L_120 - .L_119)
.L_119:
        /*003c*/ 	.word	0x00000000
        /*0040*/ 	.short	0x0002
        /*0042*/ 	.short	0x0010
        /*0044*/ 	.byte	0x00, 0xf0, 0x11, 0x00


	//----- nvinfo : EIATTR_KPARAM_INFO
	.align		4
.L_120:
        /*0048*/ 	.byte	0x04, 0x17
        /*004a*/ 	.short	(.L_122 - .L_121)
.L_121:
        /*004c*/ 	.word	0x00000000
        /*0050*/ 	.short	0x0001
        /*0052*/ 	.short	0x0008
        /*0054*/ 	.byte	0x00, 0xf5, 0x21, 0x00


	//----- nvinfo : EIATTR_KPARAM_INFO
	.align		4
.L_122:
        /*0058*/ 	.byte	0x04, 0x17
        /*005a*/ 	.short	(.L_124 - .L_123)
.L_123:
        /*005c*/ 	.word	0x00000000
        /*0060*/ 	.short	0x0000
        /*0062*/ 	.short	0x0000
        /*0064*/ 	.byte	0x00, 0xf5, 0x21, 0x00


	//----- nvinfo : EIATTR_SPARSE_MMA_MASK
	.align		4
.L_124:
        /*0068*/ 	.byte	0x03, 0x50
        /*006a*/ 	.short	0x0000


	//----- nvinfo : EIATTR_MAXREG_COUNT
	.align		4
        /*006c*/ 	.byte	0x03, 0x1b
        /*006e*/ 	.short	0x0080


	//----- nvinfo : EIATTR_NUM_BARRIERS
	.align		4
        /*0070*/ 	.byte	0x02, 0x4c
        /*0072*/ 	.byte	0x01
	.zero		1


	//----- nvinfo : EIATTR_MERCURY_ISA_VERSION
	.align		4
        /*0074*/ 	.byte	0x03, 0x5f
        /*0076*/ 	.short	0x0101


	//----- nvinfo : EIATTR_COOP_GROUP_MASK_REGIDS
	.align		4
        /*0078*/ 	.byte	0x04, 0x29
        /*007a*/ 	.short	(.L_126 - .L_125)


	//   ....[0]....
.L_125:
        /*007c*/ 	.word	0xffffffff


	//   ....[1]....
        /*0080*/ 	.word	0xffffffff


	//   ....[2]....
        /*0084*/ 	.word	0xffffffff


	//   ....[3]....
        /*0088*/ 	.word	0xffffffff


	//   ....[4]....
        /*008c*/ 	.word	0xffffffff


	//   ....[5]....
        /*0090*/ 	.word	0xffffffff


	//   ....[6]....
        /*0094*/ 	.word	0xffffffff


	//   ....[7]....
        /*0098*/ 	.word	0xffffffff


	//   ....[8]....
        /*009c*/ 	.word	0xffffffff


	//   ....[9]....
        /*00a0*/ 	.word	0xffffffff


	//   ....[10]....
        /*00a4*/ 	.word	0xffffffff


	//   ....[11]....
        /*00a8*/ 	.word	0xffffffff


	//   ....[12]....
        /*00ac*/ 	.word	0xffffffff


	//   ....[13]....
        /*00b0*/ 	.word	0xffffffff


	//   ....[14]....
        /*00b4*/ 	.word	0xffffffff


	//   ....[15]....
        /*00b8*/ 	.word	0xffffffff


	//   ....[16]....
        /*00bc*/ 	.word	0xffffffff


	//   ....[17]....
        /*00c0*/ 	.word	0xffffffff


	//   ....[18]....
        /*00c4*/ 	.word	0xffffffff


	//   ....[19]....
        /*00c8*/ 	.word	0xffffffff


	//   ....[20]....
        /*00cc*/ 	.word	0xffffffff


	//   ....[21]....
        /*00d0*/ 	.word	0xffffffff


	//   ....[22]....
        /*00d4*/ 	.word	0xffffffff


	//   ....[23]....
        /*00d8*/ 	.word	0xffffffff


	//   ....[24]....
        /*00dc*/ 	.word	0xffffffff


	//   ....[25]....
        /*00e0*/ 	.word	0xffffffff


	//   ....[26]....
        /*00e4*/ 	.word	0xffffffff


	//   ....[27]....
        /*00e8*/ 	.word	0xffffffff


	//   ....[28]....
        /*00ec*/ 	.word	0xffffffff


	//   ....[29]....
        /*00f0*/ 	.word	0xffffffff


	//----- nvinfo : EIATTR_COOP_GROUP_INSTR_OFFSETS
	.align		4
.L_126:
        /*00f4*/ 	.byte	0x04, 0x28
        /*00f6*/ 	.short	(.L_128 - .L_127)


	//   ....[0]....
.L_127:
        /*00f8*/ 	.word	0x00000960


	//   ....[1]....
        /*00fc*/ 	.word	0x00000970


	//   ....[2]....
        /*0100*/ 	.word	0x000009e0


	//   ....[3]....
        /*0104*/ 	.word	0x00000a10


	//   ....[4]....
        /*0108*/ 	.word	0x00000a70


	//   ....[5]....
        /*010c*/ 	.word	0x00000a80


	//   ....[6]....
        /*0110*/ 	.word	0x00000ae0


	//   ....[7]....
        /*0114*/ 	.word	0x00000af0


	//   ....[8]....
        /*0118*/ 	.word	0x00000b40


	//   ....[9]....
        /*011c*/ 	.word	0x00000b60


	//   ....[10]....
        /*0120*/ 	.word	0x00000e10


	//   ....[11]....
        /*0124*/ 	.word	0x00000e20


	//   ....[12]....
        /*0128*/ 	.word	0x00000eb0


	//   ....[13]....
        /*012c*/ 	.word	0x00000ed0


	//   ....[14]....
        /*0130*/ 	.word	0x00000f20


	//   ....[15]....
        /*0134*/ 	.word	0x00000f40


	//   ....[16]....
        /*0138*/ 	.word	0x00000f90


	//   ....[17]....
        /*013c*/ 	.word	0x00000fb0


	//   ....[18]....
        /*0140*/ 	.word	0x00001000


	//   ....[19]....
        /*0144*/ 	.word	0x00001030


	//   ....[20]....
        /*0148*/ 	.word	0x000020b0


	//   ....[21]....
        /*014c*/ 	.word	0x000020c0


	//   ....[22]....
        /*0150*/ 	.word	0x00002130


	//   ....[23]....
        /*0154*/ 	.word	0x00002140


	//   ....[24]....
        /*0158*/ 	.word	0x000021a0


	//   ....[25]....
        /*015c*/ 	.word	0x000021b0


	//   ....[26]....
        /*0160*/ 	.word	0x00002200


	//   ....[27]....
        /*0164*/ 	.word	0x00002220


	//   ....[28]....
        /*0168*/ 	.word	0x00002280


	//   ....[29]....
        /*016c*/ 	.word	0x000022b0


	//----- nvinfo : EIATTR_VRC_CTA_INIT_COUNT
	.align		4
.L_128:
        /*0170*/ 	.byte	0x02, 0x4a
	.zero		1
	.zero		1


	//----- nvinfo : EIATTR_EXIT_INSTR_OFFSETS
	.align		4
        /*0174*/ 	.byte	0x04, 0x1c
        /*0176*/ 	.short	(.L_130 - .L_129)


	//   ....[0]....
.L_129:
        /*0178*/ 	.word	0x00000080


	//   ....[1]....
        /*017c*/ 	.word	0x000000c0


	//   ....[2]....
        /*0180*/ 	.word	0x00002510


	//   ....[3]....
        /*0184*/ 	.word	0x00002560


	//----- nvinfo : EIATTR_MAX_THREADS
	.align		4
.L_130:
        /*0188*/ 	.byte	0x04, 0x05
        /*018a*/ 	.short	(.L_132 - .L_131)
.L_131:
        /*018c*/ 	.word	0x00000200
        /*0190*/ 	.word	0x00000001
        /*0194*/ 	.word	0x00000001


	//----- nvinfo : EIATTR_CRS_STACK_SIZE
	.align		4
.L_132:
        /*0198*/ 	.byte	0x04, 0x1e
        /*019a*/ 	.short	(.L_134 - .L_133)
.L_133:
        /*019c*/ 	.word	0x00000000


	//----- nvinfo : EIATTR_CBANK_PARAM_SIZE
	.align		4
.L_134:
        /*01a0*/ 	.byte	0x03, 0x19
        /*01a2*/ 	.short	0x0021


	//----- nvinfo : EIATTR_PARAM_CBANK
	.align		4
        /*01a4*/ 	.byte	0x04, 0x0a
        /*01a6*/ 	.short	(.L_136 - .L_135)
	.align		4
.L_135:
        /*01a8*/ 	.word	index@(.nv.constant0._ZN3cub18CUB_300001_SM_10006detail6reduce28DeviceReduceSingleTileKernelINS2_10policy_hubIdyN4cuda3std3__44plusIdEEE10Policy1000EPdSC_iS9_ddNS7_10__identityEEEvT0_T1_T2_T3_T4_T6_)
        /*01ac*/ 	.short	0x0380
        /*01ae*/ 	.short	0x0021


	//----- nvinfo : EIATTR_SW_WAR
	.align		4
.L_136:
        /*01b0*/ 	.byte	0x04, 0x36
        /*01b2*/ 	.short	(.L_138 - .L_137)
.L_137:
        /*01b4*/ 	.word	0x00000008
.L_138:


//--------------------- .nv.info._ZN3cub18CUB_300001_SM_10006detail6reduce18DeviceReduceKernelINS2_10policy_hubIdyN4cuda3std3__44plusIdEEE10Policy1000EN6thrust24THRUST_300001_SM_1000_NS6detail15normal_iteratorINSD_10device_ptrIdEEEEyS9_dNS7_10__identityEEEvT0_PT3_T1_NS0_13GridEvenShareISN_EET2_T4_ --------------------------
	.section	.nv.info._ZN3cub18CUB_300001_SM_10006detail6reduce18DeviceReduceKernelINS2_10policy_hubIdyN4cuda3std3__44plusIdEEE10Policy1000EN6thrust24THRUST_300001_SM_1000_NS6detail15normal_iteratorINSD_10device_ptrIdEEEEyS9_dNS7_10__identityEEEvT0_PT3_T1_NS0_13GridEvenShareISN_EET2_T4_,"",@"SHT_CUDA_INFO"
	.sectionflags	@""
	.align	4


	//----- nvinfo : EIATTR_CUDA_API_VERSION
	.align		4
        /*0000*/ 	.byte	0x04, 0x37
        /*0002*/ 	.short	(.L_140 - .L_139)
.L_139:
        /*0004*/ 	.word	0x00000082


	//----- nvinfo : EIATTR_KPARAM_INFO
	.align		4
.L_140:
        /*0008*/ 	.byte	0x04, 0x17
        /*000a*/ 	.short	(.L_142 - .L_141)
.L_141:
        /*000c*/ 	.word	0x00000000
        /*0010*/ 	.short	0x0005
        /*0012*/ 	.short	0x0061
        /*0014*/ 	.byte	0x00, 0xf0, 0x05, 0x00


	//----- nvinfo : EIATTR_KPARAM_INFO
	.align		4
.L_142:
        /*0018*/ 	.byte	0x04, 0x17
        /*001a*/ 	.short	(.L_144 - .L_143)
.L_143:
        /*001c*/ 	.word	0x00000000
        /*0020*/ 	.short	0x0004
        /*0022*/ 	.short	0x0060
        /*0024*/ 	.byte	0x00, 0xf0, 0x05, 0x00


	//----- nvinfo : EIATTR_KPARAM_INFO
	.align		4
.L_144:
        /*0028*/ 	.byte	0x04, 0x17
        /*002a*/ 	.short	(.L_146 - .L_145)
.L_145:
        /*002c*/ 	.word	0x00000000
        /*0030*/ 	.short	0x0003
        /*0032*/ 	.short	0x0018
        /*0034*/ 	.byte	0x00, 0xf0, 0x21, 0x01


	//----- nvinfo : EIATTR_KPARAM_INFO
	.align		4
.L_146:
        /*0038*/ 	.byte	0x04, 0x17
        /*003a*/ 	.short	(.L_148 - .L_147)
.L_147:
        /*003c*/ 	.word	0x00000000
        /*0040*/ 	.short	0x0002
        /*0042*/ 	.short	0x0010
        /*0044*/ 	.byte	0x00, 0xf0, 0x21, 0x00


	//----- nvinfo : EIATTR_KPARAM_INFO
	.align		4
.L_148:
        /*0048*/ 	.byte	0x04, 0x17
        /*004a*/ 	.short	(.L_150 - .L_149)
.L_149:
        /*004c*/ 	.word	0x00000000
        /*0050*/ 	.short	0x0001
        /*0052*/ 	.short	0x0008
        /*0054*/ 	.byte	0x00, 0xf5, 0x21, 0x00


	//----- nvinfo : EIATTR_KPARAM_INFO
	.align		4
.L_150:
        /*0058*/ 	.byte	0x04, 0x17
        /*005a*/ 	.short	(.L_152 - .L_151)
.L_151:
        /*005c*/ 	.word	0x00000000
        /*0060*/ 	.short	0x0000
        /*0062*/ 	.short	0x0000
        /*0064*/ 	.byte	0x00, 0xf0, 0x21, 0x00


	//----- nvinfo : EIATTR_SPARSE_MMA_MASK
	.align		4
.L_152:
        /*0068*/ 	.byte	0x03, 0x50
        /*006a*/ 	.short	0x0000


	//----- nvinfo : EIATTR_MAXREG_COUNT
	.align		4
        /*006c*/ 	.byte	0x03, 0x1b
        /*006e*/ 	.short	0x0080


	//----- nvinfo : EIATTR_NUM_BARRIERS
	.align		4
        /*0070*/ 	.byte	0x02, 0x4c
        /*0072*/ 	.byte	0x01
	.zero		1


	//----- nvinfo : EIATTR_MERCURY_ISA_VERSION
	.align		4
        /*0074*/ 	.byte	0x03, 0x5f
        /*0076*/ 	.short	0x0101


	//----- nvinfo : EIATTR_COOP_GROUP_MASK_REGIDS
	.align		4
        /*0078*/ 	.byte	0x04, 0x29
        /*007a*/ 	.short	(.L_154 - .L_153)


	//   ....[0]....
.L_153:
        /*007c*/ 	.word	0xffffffff


	//   ....[1]....
        /*0080*/ 	.word	0xffffffff


	//   ....[2]....
        /*0084*/ 	.word	0xffffffff


	//   ....[3]....
        /*0088*/ 	.word	0xffffffff


	//   ....[4]....
        /*008c*/ 	.word	0xffffffff


	//   ....[5]....
        /*0090*/ 	.word	0xffffffff


	//   ....[6]....
        /*0094*/ 	.word	0xffffffff


	//   ....[7]....
        /*0098*/ 	.word	0xffffffff


	//   ....[8]....
        /*009c*/ 	.word	0xffffffff


	//   ....[9]....
        /*00a0*/ 	.word	0xffffffff


	//   ....[10]....
        /*00a4*/ 	.word	0xffffffff


	//   ....[11]....
        /*00a8*/ 	.word	0xffffffff


	//   ....[12]....
        /*00ac*/ 	.word	0xffffffff


	//   ....[13]....
        /*00b0*/ 	.word	0xffffffff


	//   ....[14]....
        /*00b4*/ 	.word	0xffffffff


	//   ....[15]....
        /*00b8*/ 	.word	0xffffffff


	//   ....[16]....
        /*00bc*/ 	.word	0xffffffff


	//   ....[17]....
        /*00c0*/ 	.word	0xffffffff


	//   ....[18]....
        /*00c4*/ 	.word	0xffffffff


	//   ....[19]....
        /*00c8*/ 	.word	0xffffffff


	//   ....[20]....
        /*00cc*/ 	.word	0xffffffff


	//   ....[21]....
        /*00d0*/ 	.word	0xffffffff


	//   ....[22]....
        /*00d4*/ 	.word	0xffffffff


	//   ....[23]....
        /*00d8*/ 	.word	0xffffffff


	//   ....[24]....
        /*00dc*/ 	.word	0xffffffff


	//   ....[25]....
        /*00e0*/ 	.word	0xffffffff


	//   ....[26]....
        /*00e4*/ 	.word	0xffffffff


	//   ....[27]....
        /*00e8*/ 	.word	0xffffffff


	//   ....[28]....
        /*00ec*/ 	.word	0xffffffff


	//   ....[29]....
        /*00f0*/ 	.word	0xffffffff


	//----- nvinfo : EIATTR_COOP_GROUP_INSTR_OFFSETS
	.align		4
.L_154:
        /*00f4*/ 	.byte	0x04, 0x28
        /*00f6*/ 	.short	(.L_156 - .L_155)


	//   ....[0]....
.L_155:
        /*00f8*/ 	.word	0x000009a0


	//   ....[1]....
        /*00fc*/ 	.word	0x000009b0


	//   ....[2]....
        /*0100*/ 	.word	0x00000a20


	//   ....[3]....
        /*0104*/ 	.word	0x00000a40


	//   ....[4]....
        /*0108*/ 	.word	0x00000ab0


	//   ....[5]....
        /*010c*/ 	.word	0x00000ac0


	//   ....[6]....
        /*0110*/ 	.word	0x00000b10


	//   ....[7]....
        /*0114*/ 	.word	0x00000b30


	//   ....[8]....
        /*0118*/ 	.word	0x00000ba0


	//   ....[9]....
        /*011c*/ 	.word	0x00000bb0


	//   ....[10]....
        /*0120*/ 	.word	0x00000e50


	//   ....[11]....
        /*0124*/ 	.word	0x00000e60


	//   ....[12]....
        /*0128*/ 	.word	0x00000ee0


	//   ....[13]....
        /*012c*/ 	.word	0x00000f00


	//   ....[14]....
        /*0130*/ 	.word	0x00000f50


	//   ....[15]....
        /*0134*/ 	.word	0x00000f80


	//   ....[16]....
        /*0138*/ 	.word	0x00000fd0


	//   ....[17]....
        /*013c*/ 	.word	0x00000ff0


	//   ....[18]....
        /*0140*/ 	.word	0x00001060


	//   ....[19]....
        /*0144*/ 	.word	0x00001090


	//   ....[20]....
        /*0148*/ 	.word	0x00002360


	//   ....[21]....
        /*014c*/ 	.word	0x00002370


	//   ....[22]....
        /*0150*/ 	.word	0x000023f0


	//   ....[23]....
        /*0154*/ 	.word	0x00002400


	//   ....[24]....
        /*0158*/ 	.word	0x00002460


	//   ....[25]....
        /*015c*/ 	.word	0x00002470


	//   ....[26]....
        /*0160*/ 	.word	0x000024c0


	//   ....[27]....
        /*0164*/ 	.word	0x000024f0


	//   ....[28]....
        /*0168*/ 	.word	0x00002570


	//   ....[29]....
        /*016c*/ 	.word	0x00002580


	//----- nvinfo : EIATTR_VRC_CTA_INIT_COUNT
	.align		4
.L_156:
        /*0170*/ 	.byte	0x02, 0x4a
	.zero		1
	.zero		1


	//----- nvinfo : EIATTR_EXIT_INSTR_OFFSETS
	.align		4
        /*0174*/ 	.byte	0x04, 0x1c
        /*0176*/ 	.short	(.L_158 - .L_157)


	//   ....[0]....
.L_157:
        /*0178*/ 	.word	0x000027b0


	//   ....[1]....
        /*017c*/ 	.word	0x00002810


	//----- nvinfo : EIATTR_MAX_THREADS
	.align		4
.L_158:
        /*0180*/ 	.byte	0x04, 0x05
        /*0182*/ 	.short	(.L_160 - .L_159)
.L_159:
        /*0184*/ 	.word	0x00000200
        /*0188*/ 	.word	0x00000001
        /*018c*/ 	.word	0x00000001


	//----- nvinfo : EIATTR_CRS_STACK_SIZE
	.align		4
.L_160:
        /*0190*/ 	.byte	0x04, 0x1e
        /*0192*/ 	.short	(.L_162 - .L_161)
.L_161:
        /*0194*/ 	.word	0x00000000


	//----- nvinfo : EIATTR_CBANK_PARAM_SIZE
	.align		4
.L_162:
        /*0198*/ 	.byte	0x03, 0x19
        /*019a*/ 	.short	0x0062


	//----- nvinfo : EIATTR_PARAM_CBANK
	.align		4
        /*019c*/ 	.byte	0x04, 0x0a
        /*019e*/ 	.short	(.L_164 - .L_163)
	.align		4
.L_163:
        /*01a0*/ 	.word	index@(.nv.constant0._ZN3cub18CUB_300001_SM_10006detail6reduce18DeviceReduceKernelINS2_10policy_hubIdyN4cuda3std3__44plusIdEEE10Policy1000EN6thrust24THRUST_300001_SM_1000_NS6detail15normal_iteratorINSD_10device_ptrIdEEEEyS9_dNS7_10__identityEEEvT0_PT3_T1_NS0_13GridEvenShareISN_EET2_T4_)
        /*01a4*/ 	.short	0x0380
        /*01a6*/ 	.short	0x0062


	//----- nvinfo : EIATTR_SW_WAR
	.align		4
.L_164:
        /*01a8*/ 	.byte	0x04, 0x36
        /*01aa*/ 	.short	(.L_166 - .L_165)
.L_165:
        /*01ac*/ 	.word	0x00000008
.L_166:


//--------------------- .nv.info._ZN3cub18CUB_300001_SM_10006detail6reduce28DeviceReduceSingleTileKernelINS2_10policy_hubIdyN4cuda3std3__44plusIdEEE10Policy1000EN6thrust24THRUST_300001_SM_1000_NS6detail15normal_iteratorINSD_10device_ptrIdEEEEPdyS9_ddNS7_10__identityEEEvT0_T1_T2_T3_T4_T6_ --------------------------
	.section	.nv.info._ZN3cub18CUB_300001_SM_10006detail6reduce28DeviceReduceSingleTileKernelINS2_10policy_hubIdyN4cuda3std3__44plusIdEEE10Policy1000EN6thrust24THRUST_300001_SM_1000_NS6detail15normal_iteratorINSD_10device_ptrIdEEEEPdyS9_ddNS7_10__identityEEEvT0_T1_T2_T3_T4_T6_,"",@"SHT_CUDA_INFO"
	.sectionflags	@""
	.align	4


	//----- nvinfo : EIATTR_CUDA_API_VERSION
	.align		4
        /*0000*/ 	.byte	0x04, 0x37
        /*0002*/ 	.short	(.L_168 - .L_167)
.L_167:
        /*0004*/ 	.word	0x00000082


	//----- nvinfo : EIATTR_KPARAM_INFO
	.align		4
.L_168:
        /*0008*/ 	.byte	0x04, 0x17
        /*000a*/ 	.short	(.L_170 - .L_169)
.L_169:
        /*000c*/ 	.word	0x00000000
        /*0010*/ 	.short	0x0005
        /*0012*/ 	.short	0x0028
        /*0014*/ 	.byte	0x00, 0xf0, 0x05, 0x00


	//----- nvinfo : EIATTR_KPARAM_INFO
	.align		4
.L_170:
        /*0018*/ 	.byte	0x04, 0x17
        /*001a*/ 	.short	(.L_172 - .L_171)
.L_171:
        /*001c*/ 	.word	0x00000000
        /*0020*/ 	.short	0x0004
        /*0022*/ 	.short	0x0020
        /*0024*/ 	.byte	0x00, 0xf0, 0x21, 0x00


	//----- nvinfo : EIATTR_KPARAM_INFO
	.align		4
.L_172:
        /*0028*/ 	.byte	0x04, 0x17
        /*002a*/ 	.short	(.L_174 - .L_173)
.L_173:
        /*002c*/ 	.word	0x00000000
        /*0030*/ 	.short	0x0003
        /*0032*/ 	.short	0x0018
        /*0034*/ 	.byte	0x00, 0xf0, 0x05, 0x00


	//----- nvinfo : EIATTR_KPARAM_INFO
	.align		4
.L_174:
        /*0038*/ 	.byte	0x04, 0x17
        /*003a*/ 	.short	(.L_176 - .L_175)
.L_175:
        /*003c*/ 	.word	0x00000000
        /*0040*/ 	.short	0x0002
        /*0042*/ 	.short	0x0010
        /*0044*/ 	.byte	0x00, 0xf0, 0x21, 0x00


	//----- nvinfo : EIATTR_KPARAM_INFO
	.align		4
.L_176:
        /*0048*/ 	.byte	0x04, 0x17
        /*004a*/ 	.short	(.L_178 - .L_177)
.L_177:
        /*004c*/ 	.word	0x00000000
        /*0050*/ 	.short	0x0001
        /*0052*/ 	.short	0x0008
        /*0054*/ 	.byte	0x00, 0xf5, 0x21, 0x00


	//----- nvinfo : EIATTR_KPARAM_INFO
	.align		4
.L_178:
        /*0058*/ 	.byte	0x04, 0x17
        /*005a*/ 	.short	(.L_180 - .L_179)
.L_179:
        /*005c*/ 	.word	0x00000000
        /*0060*/ 	.short	0x0000
        /*0062*/ 	.short	0x0000
        /*0064*/ 	.byte	0x00, 0xf0, 0x21, 0x00


	//----- nvinfo : EIATTR_SPARSE_MMA_MASK
	.align		4
.L_180:
        /*0068*/ 	.byte	0x03, 0x50
        /*006a*/ 	.short	0x0000


	//----- nvinfo : EIATTR_MAXREG_COUNT
	.align		4
        /*006c*/ 	.byte	0x03, 0x1b
        /*006e*/ 	.short	0x0080


	//----- nvinfo : EIATTR_NUM_BARRIERS
	.align		4
        /*0070*/ 	.byte	0x02, 0x4c
        /*0072*/ 	.byte	0x01
	.zero		1


	//----- nvinfo : EIATTR_MERCURY_ISA_VERSION
	.align		4
        /*0074*/ 	.byte	0x03, 0x5f
        /*0076*/ 	.short	0x0101


	//----- nvinfo : EIATTR_COOP_GROUP_MASK_REGIDS
	.align		4
        /*0078*/ 	.byte	0x04, 0x29
        /*007a*/ 	.short	(.L_182 - .L_181)


	//   ....[0]....
.L_181:
        /*007c*/ 	.word	0xffffffff


	//   ....[1]....
        /*0080*/ 	.word	0xffffffff


	//   ....[2]....
        /*0084*/ 	.word	0xffffffff


	//   ....[3]....
        /*0088*/ 	.word	0xffffffff


	//   ....[4]....
        /*008c*/ 	.word	0xffffffff


	//   ....[5]....
        /*0090*/ 	.word	0xffffffff


	//   ....[6]....
        /*0094*/ 	.word	0xffffffff


	//   ....[7]....
        /*0098*/ 	.word	0xffffffff


	//   ....[8]....
        /*009c*/ 	.word	0xffffffff


	//   ....[9]....
        /*00a0*/ 	.word	0xffffffff


	//   ....[10]....
        /*00a4*/ 	.word	0xffffffff


	//   ....[11]....
        /*00a8*/ 	.word	0xffffffff


	//   ....[12]....
        /*00ac*/ 	.word	0xffffffff


	//   ....[13]....
        /*00b0*/ 	.word	0xffffffff


	//   ....[14]....
        /*00b4*/ 	.word	0xffffffff


	//   ....[15]....
        /*00b8*/ 	.word	0xffffffff


	//   ....[16]....
        /*00bc*/ 	.word	0xffffffff


	//   ....[17]....
        /*00c0*/ 	.word	0xffffffff


	//   ....[18]....
        /*00c4*/ 	.word	0xffffffff


	//   ....[19]....
        /*00c8*/ 	.word	0xffffffff


	//   ....[20]....
        /*00cc*/ 	.word	0xffffffff


	//   ....[21]....
        /*00d0*/ 	.word	0xffffffff


	//   ....[22]....
        /*00d4*/ 	.word	0xffffffff


	//   ....[23]....
        /*00d8*/ 	.word	0xffffffff


	//   ....[24]....
        /*00dc*/ 	.word	0xffffffff


	//   ....[25]....
        /*00e0*/ 	.word	0xffffffff


	//   ....[26]....
        /*00e4*/ 	.word	0xffffffff


	//   ....[27]....
        /*00e8*/ 	.word	0xffffffff


	//   ....[28]....
        /*00ec*/ 	.word	0xffffffff


	//   ....[29]....
        /*00f0*/ 	.word	0xffffffff


	//----- nvinfo : EIATTR_COOP_GROUP_INSTR_OFFSETS
	.align		4
.L_182:
        /*00f4*/ 	.byte	0x04, 0x28
        /*00f6*/ 	.short	(.L_184 - .L_183)


	//   ....[0]....
.L_183:
        /*00f8*/ 	.word	0x00000910


	//   ....[1]....
        /*00fc*/ 	.word	0x00000920


	//   ....[2]....
        /*0100*/ 	.word	0x00000990


	//   ....[3]....
        /*0104*/ 	.word	0x000009a0


	//   ....[4]....
        /*0108*/ 	.word	0x00000a00


	//   ....[5]....
        /*010c*/ 	.word	0x00000a10


	//   ....[6]....
        /*0110*/ 	.word	0x00000a60


	//   ....[7]....
        /*0114*/ 	.word	0x00000a80


	//   ....[8]....
        /*0118*/ 	.word	0x00000ae0


	//   ....[9]....
        /*011c*/ 	.word	0x00000b10


	//   ....[10]....
        /*0120*/ 	.word	0x00000dc0


	//   ....[11]....
        /*0124*/ 	.word	0x00000dd0


	//   ....[12]....
        /*0128*/ 	.word	0x00000e60


	//   ....[13]....
        /*012c*/ 	.word	0x00000e70


	//   ....[14]....
        /*0130*/ 	.word	0x00000ed0


	//   ....[15]....
        /*0134*/ 	.word	0x00000ee0


	//   ....[16]....
        /*0138*/ 	.word	0x00000f30


	//   ....[17]....
        /*013c*/ 	.word	0x00000f50


	//   ....[18]....
        /*0140*/ 	.word	0x00000fc0


	//   ....[19]....
        /*0144*/ 	.word	0x00000ff0


	//   ....[20]....
        /*0148*/ 	.word	0x00002180


	//   ....[21]....
        /*014c*/ 	.word	0x00002190


	//   ....[22]....
        /*0150*/ 	.word	0x00002200


	//   ....[23]....
        /*0154*/ 	.word	0x00002210


	//   ....[24]....
        /*0158*/ 	.word	0x00002270


	//   ....[25]....
        /*015c*/ 	.word	0x00002280


	//   ....[26]....
        /*0160*/ 	.word	0x000022d0


	//   ....[27]....
        /*0164*/ 	.word	0x000022f0


	//   ....[28]....
        /*0168*/ 	.word	0x00002350


	//   ....[29]....
        /*016c*/ 	.word	0x00002380


	//----- nvinfo : EIATTR_VRC_CTA_INIT_COUNT
	.align		4
.L_184:
        /*0170*/ 	.byte	0x02, 0x4a
	.zero		1
	.zero		1


	//----- nvinfo : EIATTR_EXIT_INSTR_OFFSETS
	.align		4
        /*0174*/ 	.byte	0x04, 0x1c
        /*0176*/ 	.short	(.L_186 - .L_185)


	//   ....[0]....
.L_185:
        /*0178*/ 	.word	0x000000a0


	//   ....[1]....
        /*017c*/ 	.word	0x000000e0


	//   ....[2]....
        /*0180*/ 	.word	0x000025e0


	//   ....[3]....
        /*0184*/ 	.word	0x00002630


	//----- nvinfo : EIATTR_MAX_THREADS
	.align		4
.L_186:
        /*0188*/ 	.byte	0x04, 0x05
        /*018a*/ 	.short	(.L_188 - .L_187)
.L_187:
        /*018c*/ 	.word	0x00000200
        /*0190*/ 	.word	0x00000001
        /*0194*/ 	.word	0x00000001


	//----- nvinfo : EIATTR_CRS_STACK_SIZE
	.align		4
.L_188:
        /*0198*/ 	.byte	0x04, 0x1e
        /*019a*/ 	.short	(.L_190 - .L_189)
.L_189:
        /*019c*/ 	.word	0x00000000


	//----- nvinfo : EIATTR_CBANK_PARAM_SIZE
	.align		4
.L_190:
        /*01a0*/ 	.byte	0x03, 0x19
        /*01a2*/ 	.short	0x0029


	//----- nvinfo : EIATTR_PARAM_CBANK
	.align		4
        /*01a4*/ 	.byte	0x04, 0x0a
        /*01a6*/ 	.short	(.L_192 - .L_191)
	.align		4
.L_191:
        /*01a8*/ 	.word	index@(.nv.constant0._ZN3cub18CUB_300001_SM_10006detail6reduce28DeviceReduceSingleTileKernelINS2_10policy_hubIdyN4cuda3std3__44plusIdEEE10Policy1000EN6thrust24THRUST_300001_SM_1000_NS6detail15normal_iteratorINSD_10device_ptrIdEEEEPdyS9_ddNS7_10__identityEEEvT0_T1_T2_T3_T4_T6_)
        /*01ac*/ 	.short	0x0380
        /*01ae*/ 	.short	0x0029


	//----- nvinfo : EIATTR_SW_WAR
	.align		4
.L_192:
        /*01b0*/ 	.byte	0x04, 0x36
        /*01b2*/ 	.short	(.L_194 - .L_193)
.L_193:
        /*01b4*/ 	.word	0x00000008
.L_194:


//--------------------- .nv.info._ZN3cub18CUB_300001_SM_10006detail6reduce28DeviceReduceSingleTileKernelINS2_10policy_hubIdjN4cuda3std3__44plusIdEEE10Policy1000EPdSC_iS9_ddNS7_10__identityEEEvT0_T1_T2_T3_T4_T6_ --------------------------
	.section	.nv.info._ZN3cub18CUB_300001_SM_10006detail6reduce28DeviceReduceSingleTileKernelINS2_10policy_hubIdjN4cuda3std3__44plusIdEEE10Policy1000EPdSC_iS9_ddNS7_10__identityEEEvT0_T1_T2_T3_T4_T6_,"",@"SHT_CUDA_INFO"
	.sectionflags	@""
	.align	4


	//----- nvinfo : EIATTR_CUDA_API_VERSION
	.align		4
        /*0000*/ 	.byte	0x04, 0x37
        /*0002*/ 	.short	(.L_196 - .L_195)
.L_195:
        /*0004*/ 	.word	0x00000082


	//----- nvinfo : EIATTR_KPARAM_INFO
	.align		4
.L_196:
        /*0008*/ 	.byte	0x04, 0x17
        /*000a*/ 	.short	(.L_198 - .L_197)
.L_197:
        /*000c*/ 	.word	0x00000000
        /*0010*/ 	.short	0x0005
        /*0012*/ 	.short	0x0020
        /*0014*/ 	.byte	0x00, 0xf0, 0x05, 0x00


	//----- nvinfo : EIATTR_KPARAM_INFO
	.align		4
.L_198:
        /*0018*/ 	.byte	0x04, 0x17
        /*001a*/ 	.short	(.L_200 - .L_199)
.L_199:
        /*001c*/ 	.word	0x00000000
        /*0020*/ 	.short	0x0004
        /*0022*/ 	.short	0x0018
        /*0024*/ 	.byte	0x00, 0xf0, 0x21, 0x00


	//----- nvinfo : EIATTR_KPARAM_INFO
	.align		4
.L_200:
        /*0028*/ 	.byte	0x04, 0x17
        /*002a*/ 	.short	(.L_202 - .L_201)
.L_201:
        /*002c*/ 	.word	0x00000000
        /*0030*/ 	.short	0x0003
        /*0032*/ 	.short	0x0014
        /*0034*/ 	.byte	0x00, 0xf0, 0x05, 0x00


	//----- nvinfo : EIATTR_KPARAM_INFO
	.align		4
.L_202:
        /*0038*/ 	.byte	0x04, 0x17
        /*003a*/ 	.short	(.L_204 - .L_203)
.L_203:
        /*003c*/ 	.word	0x00000000
        /*0040*/ 	.short	0x0002
        /*0042*/ 	.short	0x0010
        /*0044*/ 	.byte	0x00, 0xf0, 0x11, 0x00


	//----- nvinfo : EIATTR_KPARAM_INFO
	.align		4
.L_204:
        /*0048*/ 	.byte	0x04, 0x17
        /*004a*/ 	.short	(.L_206 - .L_205)
.L_205:
        /*004c*/ 	.word	0x00000000
        /*0050*/ 	.short	0x0001
        /*0052*/ 	.short	0x0008
        /*0054*/ 	.byte	0x00, 0xf5, 0x21, 0x00


	//----- nvinfo : EIATTR_KPARAM_INFO
	.align		4
.L_206:
        /*0058*/ 	.byte	0x04, 0x17
        /*005a*/ 	.short	(.L_208 - .L_207)
.L_207:
        /*005c*/ 	.word	0x00000000
        /*0060*/ 	.short	0x0000
        /*0062*/ 	.short	0x0000
        /*0064*/ 	.byte	0x00, 0xf5, 0x21, 0x00


	//----- nvinfo : EIATTR_SPARSE_MMA_MASK
	.align		4
.L_208:
        /*0068*/ 	.byte	0x03, 0x50
        /*006a*/ 	.short	0x0000


	//----- nvinfo : EIATTR_MAXREG_COUNT
	.align		4
        /*006c*/ 	.byte	0x03, 0x1b
        /*006e*/ 	.short	0x0060


	//----- nvinfo : EIATTR_NUM_BARRIERS
	.align		4
        /*0070*/ 	.byte	0x02, 0x4c
        /*0072*/ 	.byte	0x01
	.zero		1


	//----- nvinfo : EIATTR_MERCURY_ISA_VERSION
	.align		4
        /*0074*/ 	.byte	0x03, 0x5f
        /*0076*/ 	.short	0x0101


	//----- nvinfo : EIATTR_COOP_GROUP_MASK_REGIDS
	.align		4
        /*0078*/ 	.byte	0x04, 0x29
        /*007a*/ 	.short	(.L_210 - .L_209)


	//   ....[0]....
.L_209:
        /*007c*/ 	.word	0xffffffff


	//   ....[1]....
        /*0080*/ 	.word	0xffffffff


	//   ....[2]....
        /*0084*/ 	.word	0xffffffff


	//   ....[3]....
        /*0088*/ 	.word	0xffffffff


	//   ....[4]....
        /*008c*/ 	.word	0xffffffff


	//   ....[5]....
        /*0090*/ 	.word	0xffffffff


	//   ....[6]....
        /*0094*/ 	.word	0xffffffff


	//   ....[7]....
        /*0098*/ 	.word	0xffffffff


	//   ....[8]....
        /*009c*/ 	.word	0xffffffff


	//   ....[9]....
        /*00a0*/ 	.word	0xffffffff


	//   ....[10]....
        /*00a4*/ 	.word	0xffffffff


	//   ....[11]....
        /*00a8*/ 	.word	0xffffffff


	//   ....[12]....
        /*00ac*/ 	.word	0xffffffff


	//   ....[13]....
        /*00b0*/ 	.word	0xffffffff


	//   ....[14]....
        /*00b4*/ 	.word	0xffffffff


	//   ....[15]....
        /*00b8*/ 	.word	0xffffffff


	//   ....[16]....
        /*00bc*/ 	.word	0xffffffff


	//   ....[17]....
        /*00c0*/ 	.word	0xffffffff


	//   ....[18]....
        /*00c4*/ 	.word	0xffffffff


	//   ....[19]....
        /*00c8*/ 	.word	0xffffffff


	//   ....[20]....
        /*00cc*/ 	.word	0xffffffff


	//   ....[21]....
        /*00d0*/ 	.word	0xffffffff


	//   ....[22]....
        /*00d4*/ 	.word	0xffffffff


	//   ....[23]....
        /*00d8*/ 	.word	0xffffffff


	//   ....[24]....
        /*00dc*/ 	.word	0xffffffff


	//   ....[25]....
        /*00e0*/ 	.word	0xffffffff


	//   ....[26]....
        /*00e4*/ 	.word	0xffffffff


	//   ....[27]....
        /*00e8*/ 	.word	0xffffffff


	//   ....[28]....
        /*00ec*/ 	.word	0xffffffff


	//   ....[29]....
        /*00f0*/ 	.word	0xffffffff


	//----- nvinfo : EIATTR_COOP_GROUP_INSTR_OFFSETS
	.align		4
.L_210:
        /*00f4*/ 	.byte	0x04, 0x28
        /*00f6*/ 	.short	(.L_212 - .L_211)


	//   ....[0]....
.L_211:
        /*00f8*/ 	.word	0x00000980


	//   ....[1]....
        /*00fc*/ 	.word	0x00000990


	//   ....[2]....
        /*0100*/ 	.word	0x00000a00


	//   ....[3]....
        /*0104*/ 	.word	0x00000a30


	//   ....[4]....
        /*0108*/ 	.word	0x00000aa0


	//   ....[5]....
        /*010c*/ 	.word	0x00000ab0


	//   ....[6]....
        /*0110*/ 	.word	0x00000b00


	//   ....[7]....
        /*0114*/ 	.word	0x00000b10


	//   ....[8]....
        /*0118*/ 	.word	0x00000b60


	//   ....[9]....
        /*011c*/ 	.word	0x00000b80


	//   ....[10]....
        /*0120*/ 	.word	0x00000e90


	//   ....[11]....
        /*0124*/ 	.word	0x00000ea0


	//   ....[12]....
        /*0128*/ 	.word	0x00000f30


	//   ....[13]....
        /*012c*/ 	.word	0x00000f50


	//   ....[14]....
        /*0130*/ 	.word	0x00000fa0


	//   ....[15]....
        /*0134*/ 	.word	0x00000fc0


	//   ....[16]....
        /*0138*/ 	.word	0x00001010


	//   ....[17]....
        /*013c*/ 	.word	0x00001040


	//   ....[18]....
        /*0140*/ 	.word	0x000010a0


	//   ....[19]....
        /*0144*/ 	.word	0x000010d0


	//   ....[20]....
        /*0148*/ 	.word	0x000022b0


	//   ....[21]....
        /*014c*/ 	.word	0x000022c0


	//   ....[22]....
        /*0150*/ 	.word	0x00002330


	//   ....[23]....
        /*0154*/ 	.word	0x00002340


	//   ....[24]....
        /*0158*/ 	.word	0x000023a0


	//   ....[25]....
        /*015c*/ 	.word	0x000023d0


	//   ....[26]....
        /*0160*/ 	.word	0x00002450


	//   ....[27]....
        /*0164*/ 	.word	0x00002460


	//   ....[28]....
        /*0168*/ 	.word	0x000024b0


	//   ....[29]....
        /*016c*/ 	.word	0x000024c0


	//----- nvinfo : EIATTR_VRC_CTA_INIT_COUNT
	.align		4
.L_212:
        /*0170*/ 	.byte	0x02, 0x4a
	.zero		1
	.zero		1


	//----- nvinfo : EIATTR_EXIT_INSTR_OFFSETS
	.align		4
        /*0174*/ 	.byte	0x04, 0x1c
        /*0176*/ 	.short	(.L_214 - .L_213)


	//   ....[0]....
.L_213:
        /*0178*/ 	.word	0x00000080


	//   ....[1]....
        /*017c*/ 	.word	0x000000c0


	//   ....[2]....
        /*0180*/ 	.word	0x00002750


	//   ....[3]....
        /*0184*/ 	.word	0x000027a0


	//----- nvinfo : EIATTR_MAX_THREADS
	.align		4
.L_214:
        /*0188*/ 	.byte	0x04, 0x05
        /*018a*/ 	.short	(.L_216 - .L_215)
.L_215:
        /*018c*/ 	.word	0x00000280
        /*0190*/ 	.word	0x00000001
        /*0194*/ 	.word	0x00000001


	//----- nvinfo : EIATTR_CRS_STACK_SIZE
	.align		4
.L_216:
        /*0198*/ 	.byte	0x04, 0x1e
        /*019a*/ 	.short	(.L_218 - .L_217)
.L_217:
        /*019c*/ 	.word	0x00000000


	//----- nvinfo : EIATTR_CBANK_PARAM_SIZE
	.align		4
.L_218:
        /*01a0*/ 	.byte	0x03, 0x19
        /*01a2*/ 	.short	0x0021


	//----- nvinfo : EIATTR_PARAM_CBANK
	.align		4
        /*01a4*/ 	.byte	0x04, 0x0a
        /*01a6*/ 	.short	(.L_220 - .L_219)
	.align		4
.L_219:
        /*01a8*/ 	.word	index@(.nv.constant0._ZN3cub18CUB_300001_SM_10006detail6reduce28DeviceReduceSingleTileKernelINS2_10policy_hubIdjN4cuda3std3__44plusIdEEE10Policy1000EPdSC_iS9_ddNS7_10__identityEEEvT0_T1_T2_T3_T4_T6_)
        /*01ac*/ 	.short	0x0380
        /*01ae*/ 	.short	0x0021


	//----- nvinfo : EIATTR_SW_WAR
	.align		4
.L_220:
        /*01b0*/ 	.byte	0x04, 0x36
        /*01b2*/ 	.short	(.L_222 - .L_221)
.L_221:
        /*01b4*/ 	.word	0x00000008
.L_222:


//--------------------- .nv.info._ZN3cub18CUB_300001_SM_10006detail6reduce18DeviceReduceKernelINS2_10policy_hubIdjN4cuda3std3__44plusIdEEE10Policy1000EN6thrust24THRUST_300001_SM_1000_NS6detail15normal_iteratorINSD_10device_ptrIdEEEEjS9_dNS7_10__identityEEEvT0_PT3_T1_NS0_13GridEvenShareISN_EET2_T4_ --------------------------
	.section	.nv.info._ZN3cub18CUB_300001_SM_10006detail6reduce18DeviceReduceKernelINS2_10policy_hubIdjN4cuda3std3__44plusIdEEE10Policy1000EN6thrust24THRUST_300001_SM_1000_NS6detail15normal_iteratorINSD_10device_ptrIdEEEEjS9_dNS7_10__identityEEEvT0_PT3_T1_NS0_13GridEvenShareISN_EET2_T4_,"",@"SHT_CUDA_INFO"
	.sectionflags	@""
	.align	4


	//----- nvinfo : EIATTR_CUDA_API_VERSION
	.align		4
        /*0000*/ 	.byte	0x04, 0x37
        /*0002*/ 	.short	(.L_224 - .L_223)
.L_223:
        /*0004*/ 	.word	0x00000082


	//----- nvinfo : EIATTR_KPARAM_INFO
	.align		4
.L_224:
        /*0008*/ 	.byte	0x04, 0x17
        /*000a*/ 	.short	(.L_226 - .L_225)
.L_225:
        /*000c*/ 	.word	0x00000000
        /*0010*/ 	.short	0x0005
        /*0012*/ 	.short	0x003d
        /*0014*/ 	.byte	0x00, 0xf0, 0x05, 0x00


	//----- nvinfo : EIATTR_KPARAM_INFO
	.align		4
.L_226:
        /*0018*/ 	.byte	0x04, 0x17
        /*001a*/ 	.short	(.L_228 - .L_227)
.L_227:
        /*001c*/ 	.word	0x00000000
        /*0020*/ 	.short	0x0004
        /*0022*/ 	.short	0x003c
        /*0024*/ 	.byte	0x00, 0xf0, 0x05, 0x00


	//----- nvinfo : EIATTR_KPARAM_INFO
	.align		4
.L_228:
        /*0028*/ 	.byte	0x04, 0x17
        /*002a*/ 	.short	(.L_230 - .L_229)
.L_229:
        /*002c*/ 	.word	0x00000000
        /*0030*/ 	.short	0x0003
        /*0032*/ 	.short	0x0014
        /*0034*/ 	.byte	0x00, 0xf0, 0xa1, 0x00


	//----- nvinfo : EIATTR_KPARAM_INFO
	.align		4
.L_230:
        /*0038*/ 	.byte	0x04, 0x17
        /*003a*/ 	.short	(.L_232 - .L_231)
.L_231:
        /*003c*/ 	.word	0x00000000
        /*0040*/ 	.short	0x0002
        /*0042*/ 	.short	0x0010
        /*0044*/ 	.byte	0x00, 0xf0, 0x11, 0x00


	//----- nvinfo : EIATTR_KPARAM_INFO
	.align		4
.L_232:
        /*0048*/ 	.byte	0x04, 0x17
        /*004a*/ 	.short	(.L_234 - .L_233)
.L_233:
        /*004c*/ 	.word	0x00000000
        /*0050*/ 	.short	0x0001
        /*0052*/ 	.short	0x0008
        /*0054*/ 	.byte	0x00, 0xf5, 0x21, 0x00


	//----- nvinfo : EIATTR_KPARAM_INFO
	.align		4
.L_234:
        /*0058*/ 	.byte	0x04, 0x17
        /*005a*/ 	.short	(.L_236 - .L_235)
.L_235:
        /*005c*/ 	.word	0x00000000
        /*0060*/ 	.short	0x0000
        /*0062*/ 	.short	0x0000
        /*0064*/ 	.byte	0x00, 0xf0, 0x21, 0x00


	//----- nvinfo : EIATTR_SPARSE_MMA_MASK
	.align		4
.L_236:
        /*0068*/ 	.byte	0x03, 0x50
        /*006a*/ 	.short	0x0000


	//----- nvinfo : EIATTR_MAXREG_COUNT
	.align		4
        /*006c*/ 	.byte	0x03, 0x1b
        /*006e*/ 	.short	0x0060


	//----- nvinfo : EIATTR_NUM_BARRIERS
	.align		4
        /*0070*/ 	.byte	0x02, 0x4c
        /*0072*/ 	.byte	0x01
	.zero		1


	//----- nvinfo : EIATTR_MERCURY_ISA_VERSION
	.align		4
        /*0074*/ 	.byte	0x03, 0x5f
        /*0076*/ 	.short	0x0101


	//----- nvinfo : EIATTR_COOP_GROUP_MASK_REGIDS
	.align		4
        /*0078*/ 	.byte	0x04, 0x29
        /*007a*/ 	.short	(.L_238 - .L_237)


	//   ....[0]....
.L_237:
        /*007c*/ 	.word	0xffffffff


	//   ....[1]....
        /*0080*/ 	.word	0xffffffff


	//   ....[2]....
        /*0084*/ 	.word	0xffffffff


	//   ....[3]....
        /*0088*/ 	.word	0xffffffff


	//   ....[4]....
        /*008c*/ 	.word	0xffffffff


	//   ....[5]....
        /*0090*/ 	.word	0xffffffff


	//   ....[6]....
        /*0094*/ 	.word	0xffffffff


	//   ....[7]....
        /*0098*/ 	.word	0xffffffff


	//   ....[8]....
        /*009c*/ 	.word	0xffffffff


	//   ....[9]....
        /*00a0*/ 	.word	0xffffffff


	//   ....[10]....
        /*00a4*/ 	.word	0xffffffff


	//   ....[11]....
        /*00a8*/ 	.word	0xffffffff


	//   ....[12]....
        /*00ac*/ 	.word	0xffffffff


	//   ....[13]....
        /*00b0*/ 	.word	0xffffffff


	//   ....[14]....
        /*00b4*/ 	.word	0xffffffff


	//   ....[15]....
        /*00b8*/ 	.word	0xffffffff


	//   ....[16]....
        /*00bc*/ 	.word	0xffffffff


	//   ....[17]....
        /*00c0*/ 	.word	0xffffffff


	//   ....[18]....
        /*00c4*/ 	.word	0xffffffff


	//   ....[19]....
        /*00c8*/ 	.word	0xffffffff


	//   ....[20]....
        /*00cc*/ 	.word	0xffffffff


	//   ....[21]....
        /*00d0*/ 	.word	0xffffffff


	//   ....[22]....
        /*00d4*/ 	.word	0xffffffff


	//   ....[23]....
        /*00d8*/ 	.word	0xffffffff


	//   ....[24]....
        /*00dc*/ 	.word	0xffffffff


	//   ....[25]....
        /*00e0*/ 	.word	0xffffffff


	//   ....[26]....
        /*00e4*/ 	.word	0xffffffff


	//   ....[27]....
        /*00e8*/ 	.word	0xffffffff


	//   ....[28]....
        /*00ec*/ 	.word	0xffffffff


	//   ....[29]....
        /*00f0*/ 	.word	0xffffffff


	//----- nvinfo : EIATTR_COOP_GROUP_INSTR_OFFSETS
	.align		4
.L_238:
        /*00f4*/ 	.byte	0x04, 0x28
        /*00f6*/ 	.short	(.L_240 - .L_239)


	//   ....[0]....
.L_239:
        /*00f8*/ 	.word	0x00000c10


	//   ....[1]....
        /*00fc*/ 	.word	0x00000c20


	//   ....[2]....
        /*0100*/ 	.word	0x00000c90


	//   ....[3]....
        /*0104*/ 	.word	0x00000cb0


	//   ....[4]....
        /*0108*/ 	.word	0x00000d20


	//   ....[5]....
        /*010c*/ 	.word	0x00000d30


	//   ....[6]....
        /*0110*/ 	.word	0x00000d80


	//   ....[7]....
        /*0114*/ 	.word	0x00000da0


	//   ....[8]....
        /*0118*/ 	.word	0x00000df0


	//   ....[9]....
        /*011c*/ 	.word	0x00000e10


	//   ....[10]....
        /*0120*/ 	.word	0x00001120


	//   ....[11]....
        /*0124*/ 	.word	0x00001130


	//   ....[12]....
        /*0128*/ 	.word	0x000011a0


	//   ....[13]....
        /*012c*/ 	.word	0x000011c0


	//   ....[14]....
        /*0130*/ 	.word	0x00001210


	//   ....[15]....
        /*0134*/ 	.word	0x00001230


	//   ....[16]....
        /*0138*/ 	.word	0x00001290


	//   ....[17]....
        /*013c*/ 	.word	0x000012b0


	//   ....[18]....
        /*0140*/ 	.word	0x00001330


	//   ....[19]....
        /*0144*/ 	.word	0x00001360


	//   ....[20]....
        /*0148*/ 	.word	0x000028d0


	//   ....[21]....
        /*014c*/ 	.word	0x000028e0


	//   ....[22]....
        /*0150*/ 	.word	0x00002960


	//   ....[23]....
        /*0154*/ 	.word	0x00002970


	//   ....[24]....
        /*0158*/ 	.word	0x000029d0


	//   ....[25]....
        /*015c*/ 	.word	0x000029e0


	//   ....[26]....
        /*0160*/ 	.word	0x00002a30


	//   ....[27]....
        /*0164*/ 	.word	0x00002a60


	//   ....[28]....
        /*0168*/ 	.word	0x00002ae0


	//   ....[29]....
        /*016c*/ 	.word	0x00002af0


	//----- nvinfo : EIATTR_VRC_CTA_INIT_COUNT
	.align		4
.L_240:
        /*0170*/ 	.byte	0x02, 0x4a
	.zero		1
	.zero		1


	//----- nvinfo : EIATTR_EXIT_INSTR_OFFSETS
	.align		4
        /*0174*/ 	.byte	0x04, 0x1c
        /*0176*/ 	.short	(.L_242 - .L_241)


	//   ....[0]....
.L_241:
        /*0178*/ 	.word	0x00002d80


	//   ....[1]....
        /*017c*/ 	.word	0x00002de0


	//----- nvinfo : EIATTR_MAX_THREADS
	.align		4
.L_242:
        /*0180*/ 	.byte	0x04, 0x05
        /*0182*/ 	.short	(.L_244 - .L_243)
.L_243:
        /*0184*/ 	.word	0x00000280
        /*0188*/ 	.word	0x00000001
        /*018c*/ 	.word	0x00000001


	//----- nvinfo : EIATTR_CRS_STACK_SIZE
	.align		4
.L_244:
        /*0190*/ 	.byte	0x04, 0x1e
        /*0192*/ 	.short	(.L_246 - .L_245)
.L_245:
        /*0194*/ 	.word	0x00000000


	//----- nvinfo : EIATTR_CBANK_PARAM_SIZE
	.align		4
.L_246:
        /*0198*/ 	.byte	0x03, 0x19
        /*019a*/ 	.short	0x003e


	//----- nvinfo : EIATTR_PARAM_CBANK
	.align		4
        /*019c*/ 	.byte	0x04, 0x0a
        /*019e*/ 	.short	(.L_248 - .L_247)
	.align		4
.L_247:
        /*01a0*/ 	.word	index@(.nv.constant0._ZN3cub18CUB_300001_SM_10006detail6reduce18DeviceReduceKernelINS2_10policy_hubIdjN4cuda3std3__44plusIdEEE10Policy1000EN6thrust24THRUST_300001_SM_1000_NS6detail15normal_iteratorINSD_10device_ptrIdEEEEjS9_dNS7_10__identityEEEvT0_PT3_T1_NS0_13GridEvenShareISN_EET2_T4_)
        /*01a4*/ 	.short	0x0380
        /*01a6*/ 	.short	0x003e


	//----- nvinfo : EIATTR_SW_WAR
	.align		4
.L_248:
        /*01a8*/ 	.byte	0x04, 0x36
        /*01aa*/ 	.short	(.L_250 - .L_249)
.L_249:
        /*01ac*/ 	.word	0x00000008
.L_250:


//--------------------- .nv.info._ZN3cub18CUB_300001_SM_10006detail6reduce28DeviceReduceSingleTileKernelINS2_10policy_hubIdjN4cuda3std3__44plusIdEEE10Policy1000EN6thrust24THRUST_300001_SM_1000_NS6detail15normal_iteratorINSD_10device_ptrIdEEEEPdjS9_ddNS7_10__identityEEEvT0_T1_T2_T3_T4_T6_ --------------------------
	.section	.nv.info._ZN3cub18CUB_300001_SM_10006detail6reduce28DeviceReduceSingleTileKernelINS2_10policy_hubIdjN4cuda3std3__44plusIdEEE10Policy1000EN6thrust24THRUST_300001_SM_1000_NS6detail15normal_iteratorINSD_10device_ptrIdEEEEPdjS9_ddNS7_10__identityEEEvT0_T1_T2_T3_T4_T6_,"",@"SHT_CUDA_INFO"
	.sectionflags	@""
	.align	4


	//----- nvinfo : EIATTR_CUDA_API_VERSION
	.align		4
        /*0000*/ 	.byte	0x04, 0x37
        /*0002*/ 	.short	(.L_252 - .L_251)
.L_251:
        /*0004*/ 	.word	0x00000082


	//----- nvinfo : EIATTR_KPARAM_INFO
	.align		4
.L_252:
        /*0008*/ 	.byte	0x04, 0x17
        /*000a*/ 	.short	(.L_254 - .L_253)
.L_253:
        /*000c*/ 	.word	0x00000000
        /*0010*/ 	.short	0x0005
        /*0012*/ 	.short	0x0020
        /*0014*/ 	.byte	0x00, 0xf0, 0x05, 0x00


	//----- nvinfo : EIATTR_KPARAM_INFO
	.align		4
.L_254:
        /*0018*/ 	.byte	0x04, 0x17
        /*001a*/ 	.short	(.L_256 - .L_255)
.L_255:
        /*001c*/ 	.word	0x00000000
        /*0020*/ 	.short	0x0004
        /*0022*/ 	.short	0x0018
        /*0024*/ 	.byte	0x00, 0xf0, 0x21, 0x00


	//----- nvinfo : EIATTR_KPARAM_INFO
	.align		4
.L_256:
        /*0028*/ 	.byte	0x04, 0x17
        /*002a*/ 	.short	(.L_258 - .L_257)
.L_257:
        /*002c*/ 	.word	0x00000000
        /*0030*/ 	.short	0x0003
        /*0032*/ 	.short	0x0014
        /*0034*/ 	.byte	0x00, 0xf0, 0x05, 0x00


	//----- nvinfo : EIATTR_KPARAM_INFO
	.align		4
.L_258:
        /*0038*/ 	.byte	0x04, 0x17
        /*003a*/ 	.short	(.L_260 - .L_259)
.L_259:
        /*003c*/ 	.word	0x00000000
        /*0040*/ 	.short	0x0002
        /*0042*/ 	.short	0x0010
        /*0044*/ 	.byte	0x00, 0xf0, 0x11, 0x00


	//----- nvinfo : EIATTR_KPARAM_INFO
	.align		4
.L_260:
        /*0048*/ 	.byte	0x04, 0x17
        /*004a*/ 	.short	(.L_262 - .L_261)
.L_261:
        /*004c*/ 	.word	0x00000000
        /*0050*/ 	.short	0x0001
        /*0052*/ 	.short	0x0008
        /*0054*/ 	.byte	0x00, 0xf5, 0x21, 0x00


	//----- nvinfo : EIATTR_KPARAM_INFO
	.align		4
.L_262:
        /*0058*/ 	.byte	0x04, 0x17
        /*005a*/ 	.short	(.L_264 - .L_263)
.L_263:
        /*005c*/ 	.word	0x00000000
        /*0060*/ 	.short	0x0000
        /*0062*/ 	.short	0x0000
        /*0064*/ 	.byte	0x00, 0xf0, 0x21, 0x00


	//----- nvinfo : EIATTR_SPARSE_MMA_MASK
	.align		4
.L_264:
        /*0068*/ 	.byte	0x03, 0x50
        /*006a*/ 	.short	0x0000


	//----- nvinfo : EIATTR_MAXREG_COUNT
	.align		4
        /*006c*/ 	.byte	0x03, 0x1b
        /*006e*/ 	.short	0x0060


	//----- nvinfo : EIATTR_NUM_BARRIERS
	.align		4
        /*0070*/ 	.byte	0x02, 0x4c
        /*0072*/ 	.byte	0x01
	.zero		1


	//----- nvinfo : EIATTR_MERCURY_ISA_VERSION
	.align		4
        /*0074*/ 	.byte	0x03, 0x5f
        /*0076*/ 	.short	0x0101


	//----- nvinfo : EIATTR_COOP_GROUP_MASK_REGIDS
	.align		4
        /*0078*/ 	.byte	0x04, 0x29
        /*007a*/ 	.short	(.L_266 - .L_265)


	//   ....[0]....
.L_265:
        /*007c*/ 	.word	0xffffffff


	//   ....[1]....
        /*0080*/ 	.word	0xffffffff


	//   ....[2]....
        /*0084*/ 	.word	0xffffffff


	//   ....[3]....
        /*0088*/ 	.word	0xffffffff


	//   ....[4]....
        /*008c*/ 	.word	0xffffffff


	//   ....[5]....
        /*0090*/ 	.word	0xffffffff


	//   ....[6]....
        /*0094*/ 	.word	0xffffffff


	//   ....[7]....
        /*0098*/ 	.word	0xffffffff


	//   ....[8]....
        /*009c*/ 	.word	0xffffffff


	//   ....[9]....
        /*00a0*/ 	.word	0xffffffff


	//   ....[10]....
        /*00a4*/ 	.word	0xffffffff


	//   ....[11]....
        /*00a8*/ 	.word	0xffffffff


	//   ....[12]....
        /*00ac*/ 	.word	0xffffffff


	//   ....[13]....
        /*00b0*/ 	.word	0xffffffff


	//   ....[14]....
        /*00b4*/ 	.word	0xffffffff


	//   ....[15]....
        /*00b8*/ 	.word	0xffffffff


	//   ....[16]....
        /*00bc*/ 	.word	0xffffffff


	//   ....[17]....
        /*00c0*/ 	.word	0xffffffff


	//   ....[18]....
        /*00c4*/ 	.word	0xffffffff


	//   ....[19]....
        /*00c8*/ 	.word	0xffffffff


	//   ....[20]....
        /*00cc*/ 	.word	0xffffffff


	//   ....[21]....
        /*00d0*/ 	.word	0xffffffff


	//   ....[22]....
        /*00d4*/ 	.word	0xffffffff


	//   ....[23]....
        /*00d8*/ 	.word	0xffffffff


	//   ....[24]....
        /*00dc*/ 	.word	0xffffffff


	//   ....[25]....
        /*00e0*/ 	.word	0xffffffff


	//   ....[26]....
        /*00e4*/ 	.word	0xffffffff


	//   ....[27]....
        /*00e8*/ 	.word	0xffffffff


	//   ....[28]....
        /*00ec*/ 	.word	0xffffffff


	//   ....[29]....
        /*00f0*/ 	.word	0xffffffff


	//----- nvinfo : EIATTR_COOP_GROUP_INSTR_OFFSETS
	.align		4
.L_266:
        /*00f4*/ 	.byte	0x04, 0x28
        /*00f6*/ 	.short	(.L_268 - .L_267)


	//   ....[0]....
.L_267:
        /*00f8*/ 	.word	0x00000930


	//   ....[1]....
        /*00fc*/ 	.word	0x00000940


	//   ....[2]....
        /*0100*/ 	.word	0x000009b0


	//   ....[3]....
        /*0104*/ 	.word	0x000009e0


	//   ....[4]....
        /*0108*/ 	.word	0x00000a50


	//   ....[5]....
        /*010c*/ 	.word	0x00000a60


	//   ....[6]....
        /*0110*/ 	.word	0x00000ab0


	//   ....[7]....
        /*0114*/ 	.word	0x00000ad0


	//   ....[8]....
        /*0118*/ 	.word	0x00000b30


	//   ....[9]....
        /*011c*/ 	.word	0x00000b40


	//   ....[10]....
        /*0120*/ 	.word	0x00000e40


	//   ....[11]....
        /*0124*/ 	.word	0x00000e50


	//   ....[12]....
        /*0128*/ 	.word	0x00000ed0


	//   ....[13]....
        /*012c*/ 	.word	0x00000ef0


	//   ....[14]....
        /*0130*/ 	.word	0x00000f40


	//   ....[15]....
        /*0134*/ 	.word	0x00000f60


	//   ....[16]....
        /*0138*/ 	.word	0x00000fd0


	//   ....[17]....
        /*013c*/ 	.word	0x00000fe0


	//   ....[18]....
        /*0140*/ 	.word	0x00001030


	//   ....[19]....
        /*0144*/ 	.word	0x00001060


	//   ....[20]....
        /*0148*/ 	.word	0x00002450


	//   ....[21]....
        /*014c*/ 	.word	0x00002460


	//   ....[22]....
        /*0150*/ 	.word	0x000024d0


	//   ....[23]....
        /*0154*/ 	.word	0x000024e0


	//   ....[24]....
        /*0158*/ 	.word	0x00002540


	//   ....[25]....
        /*015c*/ 	.word	0x00002550


	//   ....[26]....
        /*0160*/ 	.word	0x000025a0


	//   ....[27]....
        /*0164*/ 	.word	0x000025d0


	//   ....[28]....
        /*0168*/ 	.word	0x00002650


	//   ....[29]....
        /*016c*/ 	.word	0x00002660


	//----- nvinfo : EIATTR_VRC_CTA_INIT_COUNT
	.align		4
.L_268:
        /*0170*/ 	.byte	0x02, 0x4a
	.zero		1
	.zero		1


	//----- nvinfo : EIATTR_EXIT_INSTR_OFFSETS
	.align		4
        /*0174*/ 	.byte	0x04, 0x1c
        /*0176*/ 	.short	(.L_270 - .L_269)


	//   ....[0]....
.L_269:
        /*0178*/ 	.word	0x00000080


	//   ....[1]....
        /*017c*/ 	.word	0x000000c0


	//   ....[2]....
        /*0180*/ 	.word	0x000028f0


	//   ....[3]....
        /*0184*/ 	.word	0x00002940


	//----- nvinfo : EIATTR_MAX_THREADS
	.align		4
.L_270:
        /*0188*/ 	.byte	0x04, 0x05
        /*018a*/ 	.short	(.L_272 - .L_271)
.L_271:
        /*018c*/ 	.word	0x00000280
        /*0190*/ 	.word	0x00000001
        /*0194*/ 	.word	0x00000001


	//----- nvinfo : EIATTR_CRS_STACK_SIZE
	.align		4
.L_272:
        /*0198*/ 	.byte	0x04, 0x1e
        /*019a*/ 	.short	(.L_274 - .L_273)
.L_273:
        /*019c*/ 	.word	0x00000000


	//----- nvinfo : EIATTR_CBANK_PARAM_SIZE
	.align		4
.L_274:
        /*01a0*/ 	.byte	0x03, 0x19
        /*01a2*/ 	.short	0x0021


	//----- nvinfo : EIATTR_PARAM_CBANK
	.align		4
        /*01a4*/ 	.byte	0x04, 0x0a
        /*01a6*/ 	.short	(.L_276 - .L_275)
	.align		4
.L_275:
        /*01a8*/ 	.word	index@(.nv.constant0._ZN3cub18CUB_300001_SM_10006detail6reduce28DeviceReduceSingleTileKernelINS2_10policy_hubIdjN4cuda3std3__44plusIdEEE10Policy1000EN6thrust24THRUST_300001_SM_1000_NS6detail15normal_iteratorINSD_10device_ptrIdEEEEPdjS9_ddNS7_10__identityEEEvT0_T1_T2_T3_T4_T6_)
        /*01ac*/ 	.short	0x0380
        /*01ae*/ 	.short	0x0021


	//----- nvinfo : EIATTR_SW_WAR
	.align		4
.L_276:
        /*01b0*/ 	.byte	0x04, 0x36
        /*01b2*/ 	.short	(.L_278 - .L_277)
.L_277:
        /*01b4*/ 	.word	0x00000008
.L_278:


//--------------------- .nv.info._ZN3cub18CUB_300001_SM_10006detail9transform16transform_kernelINS2_10policy_hubILb1EN4cuda3std3__45tupleIJN6thrust24THRUST_300001_SM_1000_NS17counting_iteratorIiNSA_11use_defaultESC_SC_EEEEEE10policy1000El10raw_accessNSA_6detail15normal_iteratorINSA_10device_ptrIdEEEEJSD_EEEvT0_iT1_T2_DpNS2_10kernel_argIT3_EE --------------------------
	.section	.nv.info._ZN3cub18CUB_300001_SM_10006detail9transform16transform_kernelINS2_10policy_hubILb1EN4cuda3std3__45tupleIJN6thrust24THRUST_300001_SM_1000_NS17counting_iteratorIiNSA_11use_defaultESC_SC_EEEEEE10policy1000El10raw_accessNSA_6detail15normal_iteratorINSA_10device_ptrIdEEEEJSD_EEEvT0_iT1_T2_DpNS2_10kernel_argIT3_EE,"",@"SHT_CUDA_INFO"
	.sectionflags	@""
	.align	4


	//----- nvinfo : EIATTR_CUDA_API_VERSION
	.align		4
        /*0000*/ 	.byte	0x04, 0x37
        /*0002*/ 	.short	(.L_280 - .L_279)
.L_279:
        /*0004*/ 	.word	0x00000082


	//----- nvinfo : EIATTR_KPARAM_INFO
	.align		4
.L_280:
        /*0008*/ 	.byte	0x04, 0x17
        /*000a*/ 	.short	(.L_282 - .L_281)
.L_281:
        /*000c*/ 	.word	0x00000000
        /*0010*/ 	.short	0x0004
        /*0012*/ 	.short	0x0030
        /*0014*/ 	.byte	0x00, 0xf0, 0x41, 0x00


	//----- nvinfo : EIATTR_KPARAM_INFO
	.align		4
.L_282:
        /*0018*/ 	.byte	0x04, 0x17
        /*001a*/ 	.short	(.L_284 - .L_283)
.L_283:
        /*001c*/ 	.word	0x00000000
        /*0020*/ 	.short	0x0003
        /*0022*/ 	.short	0x0028
        /*0024*/ 	.byte	0x00, 0xf0, 0x21, 0x00


	//----- nvinfo : EIATTR_KPARAM_INFO
	.align		4
.L_284:
        /*0028*/ 	.byte	0x04, 0x17
        /*002a*/ 	.short	(.L_286 - .L_285)
.L_285:
        /*002c*/ 	.word	0x00000000
        /*0030*/ 	.short	0x0002
        /*0032*/ 	.short	0x0010
        /*0034*/ 	.byte	0x00, 0xf0, 0x61, 0x00


	//----- nvinfo : EIATTR_KPARAM_INFO
	.align		4
.L_286:
        /*0038*/ 	.byte	0x04, 0x17
        /*003a*/ 	.short	(.L_288 - .L_287)
.L_287:
        /*003c*/ 	.word	0x00000000
        /*0040*/ 	.short	0x0001
        /*0042*/ 	.short	0x0008
        /*0044*/ 	.byte	0x00, 0xf0, 0x11, 0x00


	//----- nvinfo : EIATTR_KPARAM_INFO
	.align		4
.L_288:
        /*0048*/ 	.byte	0x04, 0x17
        /*004a*/ 	.short	(.L_290 - .L_289)
.L_289:
        /*004c*/ 	.word	0x00000000
        /*0050*/ 	.short	0x0000
        /*0052*/ 	.short	0x0000
        /*0054*/ 	.byte	0x00, 0xf0, 0x21, 0x00


	//----- nvinfo : EIATTR_SPARSE_MMA_MASK
	.align		4
.L_290:
        /*0058*/ 	.byte	0x03, 0x50
        /*005a*/ 	.short	0x0000


	//----- nvinfo : EIATTR_MAXREG_COUNT
	.align		4
        /*005c*/ 	.byte	0x03, 0x1b
        /*005e*/ 	.short	0x00ff


	//----- nvinfo : EIATTR_MERCURY_ISA_VERSION
	.align		4
        /*0060*/ 	.byte	0x03, 0x5f
        /*0062*/ 	.short	0x0101


	//----- nvinfo : EIATTR_VRC_CTA_INIT_COUNT
	.align		4
        /*0064*/ 	.byte	0x02, 0x4a
	.zero		1
	.zero		1


	//----- nvinfo : EIATTR_EXIT_INSTR_OFFSETS
	.align		4
        /*0068*/ 	.byte	0x04, 0x1c
        /*006a*/ 	.short	(.L_292 - .L_291)


	//   ....[0]....
.L_291:
        /*006c*/ 	.word	0x000001c0


	//   ....[1]....
        /*0070*/ 	.word	0x00000f80


	//   ....[2]....
        /*0074*/ 	.word	0x00000fb0


	//   ....[3]....
        /*0078*/ 	.word	0x00001d30


	//----- nvinfo : EIATTR_MAX_THREADS
	.align		4
.L_292:
        /*007c*/ 	.byte	0x04, 0x05
        /*007e*/ 	.short	(.L_294 - .L_293)
.L_293:
        /*0080*/ 	.word	0x00000080
        /*0084*/ 	.word	0x00000001
        /*0088*/ 	.word	0x00000001


	//----- nvinfo : EIATTR_CRS_STACK_SIZE
	.align		4
.L_294:
        /*008c*/ 	.byte	0x04, 0x1e
        /*008e*/ 	.short	(.L_296 - .L_295)
.L_295:
        /*0090*/ 	.word	0x00000000


	//----- nvinfo : EIATTR_CBANK_PARAM_SIZE
	.align		4
.L_296:
        /*0094*/ 	.byte	0x03, 0x19
        /*0096*/ 	.short	0x0040


	//----- nvinfo : EIATTR_PARAM_CBANK
	.align		4
        /*0098*/ 	.byte	0x04, 0x0a
        /*009a*/ 	.short	(.L_298 - .L_297)
	.align		4
.L_297:
        /*009c*/ 	.word	index@(.nv.constant0._ZN3cub18CUB_300001_SM_10006detail9transform16transform_kernelINS2_10policy_hubILb1EN4cuda3std3__45tupleIJN6thrust24THRUST_300001_SM_1000_NS17counting_iteratorIiNSA_11use_defaultESC_SC_EEEEEE10policy1000El10raw_accessNSA_6detail15normal_iteratorINSA_10device_ptrIdEEEEJSD_EEEvT0_iT1_T2_DpNS2_10kernel_argIT3_EE)
        /*00a0*/ 	.short	0x0380
        /*00a2*/ 	.short	0x0040


	//----- nvinfo : EIATTR_SW_WAR
	.align		4
.L_298:
        /*00a4*/ 	.byte	0x04, 0x36
        /*00a6*/ 	.short	(.L_300 - .L_299)
.L_299:
        /*00a8*/ 	.word	0x00000008
.L_300:


//--------------------- .nv.info._ZN3cub18CUB_300001_SM_10006detail9transform16transform_kernelINS2_10policy_hubILb1EN4cuda3std3__45tupleIJN6thrust24THRUST_300001_SM_1000_NS17counting_iteratorIiNSA_11use_defaultESC_SC_EEEEEE10policy1000Ei10raw_accessNSA_6detail15normal_iteratorINSA_10device_ptrIdEEEEJSD_EEEvT0_iT1_T2_DpNS2_10kernel_argIT3_EE --------------------------
	.section	.nv.info._ZN3cub18CUB_300001_SM_10006detail9transform16transform_kernelINS2_10policy_hubILb1EN4cuda3std3__45tupleIJN6thrust24THRUST_300001_SM_1000_NS17counting_iteratorIiNSA_11use_defaultESC_SC_EEEEEE10policy1000Ei10raw_accessNSA_6detail15normal_iteratorINSA_10device_ptrIdEEEEJSD_EEEvT0_iT1_T2_DpNS2_10kernel_argIT3_EE,"",@"SHT_CUDA_INFO"
	.sectionflags	@""
	.align	4


	//----- nvinfo : EIATTR_CUDA_API_VERSION
	.align		4
        /*0000*/ 	.byte	0x04, 0x37
        /*0002*/ 	.short	(.L_302 - .L_301)
.L_301:
        /*0004*/ 	.word	0x00000082


	//----- nvinfo : EIATTR_KPARAM_INFO
	.align		4
.L_302:
        /*0008*/ 	.byte	0x04, 0x17
        /*000a*/ 	.short	(.L_304 - .L_303)
.L_303:
        /*000c*/ 	.word	0x00000000
        /*0010*/ 	.short	0x0004
        /*0012*/ 	.short	0x0028
        /*0014*/ 	.byte	0x00, 0xf0, 0x41, 0x00


	//----- nvinfo : EIATTR_KPARAM_INFO
	.align		4
.L_304:
        /*0018*/ 	.byte	0x04, 0x17
        /*001a*/ 	.short	(.L_306 - .L_305)
.L_305:
        /*001c*/ 	.word	0x00000000
        /*0020*/ 	.short	0x0003
        /*0022*/ 	.short	0x0020
        /*0024*/ 	.byte	0x00, 0xf0, 0x21, 0x00


	//----- nvinfo : EIATTR_KPARAM_INFO
	.align		4
.L_306:
        /*0028*/ 	.byte	0x04, 0x17
        /*002a*/ 	.short	(.L_308 - .L_307)
.L_307:
        /*002c*/ 	.word	0x00000000
        /*0030*/ 	.short	0x0002
        /*0032*/ 	.short	0x0008
        /*0034*/ 	.byte	0x00, 0xf0, 0x61, 0x00


	//----- nvinfo : EIATTR_KPARAM_INFO
	.align		4
.L_308:
        /*0038*/ 	.byte	0x04, 0x17
        /*003a*/ 	.short	(.L_310 - .L_309)
.L_309:
        /*003c*/ 	.word	0x00000000
        /*0040*/ 	.short	0x0001
        /*0042*/ 	.short	0x0004
        /*0044*/ 	.byte	0x00, 0xf0, 0x11, 0x00


	//----- nvinfo : EIATTR_KPARAM_INFO
	.align		4
.L_310:
        /*0048*/ 	.byte	0x04, 0x17
        /*004a*/ 	.short	(.L_312 - .L_311)
.L_311:
        /*004c*/ 	.word	0x00000000
        /*0050*/ 	.short	0x0000
        /*0052*/ 	.short	0x0000
        /*0054*/ 	.byte	0x00, 0xf0, 0x11, 0x00


	//----- nvinfo : EIATTR_SPARSE_MMA_MASK
	.align		4
.L_312:
        /*0058*/ 	.byte	0x03, 0x50
        /*005a*/ 	.short	0x0000


	//----- nvinfo : EIATTR_MAXREG_COUNT
	.align		4
        /*005c*/ 	.byte	0x03, 0x1b
        /*005e*/ 	.short	0x00ff


	//----- nvinfo : EIATTR_MERCURY_ISA_VERSION
	.align		4
        /*0060*/ 	.byte	0x03, 0x5f
        /*0062*/ 	.short	0x0101


	//----- nvinfo : EIATTR_VRC_CTA_INIT_COUNT
	.align		4
        /*0064*/ 	.byte	0x02, 0x4a
	.zero		1
	.zero		1


	//----- nvinfo : EIATTR_EXIT_INSTR_OFFSETS
	.align		4
        /*0068*/ 	.byte	0x04, 0x1c
        /*006a*/ 	.short	(.L_314 - .L_313)


	//   ....[0]....
.L_313:
        /*006c*/ 	.word	0x00000150


	//   ....[1]....
        /*0070*/ 	.word	0x00000f00


	//   ....[2]....
        /*0074*/ 	.word	0x00000f40


	//   ....[3]....
        /*0078*/ 	.word	0x00001d20


	//----- nvinfo : EIATTR_MAX_THREADS
	.align		4
.L_314:
        /*007c*/ 	.byte	0x04, 0x05
        /*007e*/ 	.short	(.L_316 - .L_315)
.L_315:
        /*0080*/ 	.word	0x00000080
        /*0084*/ 	.word	0x00000001
        /*0088*/ 	.word	0x00000001


	//----- nvinfo : EIATTR_CRS_STACK_SIZE
	.align		4
.L_316:
        /*008c*/ 	.byte	0x04, 0x1e
        /*008e*/ 	.short	(.L_318 - .L_317)
.L_317:
        /*0090*/ 	.word	0x00000000


	//----- nvinfo : EIATTR_CBANK_PARAM_SIZE
	.align		4
.L_318:
        /*0094*/ 	.byte	0x03, 0x19
        /*0096*/ 	.short	0x0038


	//----- nvinfo : EIATTR_PARAM_CBANK
	.align		4
        /*0098*/ 	.byte	0x04, 0x0a
        /*009a*/ 	.short	(.L_320 - .L_319)
	.align		4
.L_319:
        /*009c*/ 	.word	index@(.nv.constant0._ZN3cub18CUB_300001_SM_10006detail9transform16transform_kernelINS2_10policy_hubILb1EN4cuda3std3__45tupleIJN6thrust24THRUST_300001_SM_1000_NS17counting_iteratorIiNSA_11use_defaultESC_SC_EEEEEE10policy1000Ei10raw_accessNSA_6detail15normal_iteratorINSA_10device_ptrIdEEEEJSD_EEEvT0_iT1_T2_DpNS2_10kernel_argIT3_EE)
        /*00a0*/ 	.short	0x0380
        /*00a2*/ 	.short	0x0038


	//----- nvinfo : EIATTR_SW_WAR
	.align		4
.L_320:
        /*00a4*/ 	.byte	0x04, 0x36
        /*00a6*/ 	.short	(.L_322 - .L_321)
.L_321:
        /*00a8*/ 	.word	0x00000008
.L_322:


//--------------------- .nv.info._ZN3cub18CUB_300001_SM_10006detail8for_each13static_kernelINS2_12policy_hub_t12policy_500_tEmN6thrust24THRUST_300001_SM_1000_NS8cuda_cub20__uninitialized_fill7functorINS7_10device_ptrIdEEdEEEEvT0_T1_ --------------------------
	.section	.nv.info._ZN3cub18CUB_300001_SM_10006detail8for_each13static_kernelINS2_12policy_hub_t12policy_500_tEmN6thrust24THRUST_300001_SM_1000_NS8cuda_cub20__uninitialized_fill7functorINS7_10device_ptrIdEEdEEEEvT0_T1_,"",@"SHT_CUDA_INFO"
	.sectionflags	@""
	.align	4


	//----- nvinfo : EIATTR_CUDA_API_VERSION
	.align		4
        /*0000*/ 	.byte	0x04, 0x37
        /*0002*/ 	.short	(.L_324 - .L_323)
.L_323:
        /*0004*/ 	.word	0x00000082


	//----- nvinfo : EIATTR_KPARAM_INFO
	.align		4
.L_324:
        /*0008*/ 	.byte	0x04, 0x17
        /*000a*/ 	.short	(.L_326 - .L_325)
.L_325:
        /*000c*/ 	.word	0x00000000
        /*0010*/ 	.short	0x0001
        /*0012*/ 	.short	0x0008
        /*0014*/ 	.byte	0x00, 0xf0, 0x41, 0x00


	//----- nvinfo : EIATTR_KPARAM_INFO
	.align		4
.L_326:
        /*0018*/ 	.byte	0x04, 0x17
        /*001a*/ 	.short	(.L_328 - .L_327)
.L_327:
        /*001c*/ 	.word	0x00000000
        /*0020*/ 	.short	0x0000
        /*0022*/ 	.short	0x0000
        /*0024*/ 	.byte	0x00, 0xf0, 0x21, 0x00


	//----- nvinfo : EIATTR_SPARSE_MMA_MASK
	.align		4
.L_328:
        /*0028*/ 	.byte	0x03, 0x50
        /*002a*/ 	.short	0x0000


	//----- nvinfo : EIATTR_MAXREG_COUNT
	.align		4
        /*002c*/ 	.byte	0x03, 0x1b
        /*002e*/ 	.short	0x00ff


	//----- nvinfo : EIATTR_MERCURY_ISA_VERSION
	.align		4
        /*0030*/ 	.byte	0x03, 0x5f
        /*0032*/ 	.short	0x0101


	//----- nvinfo : EIATTR_VRC_CTA_INIT_COUNT
	.align		4
        /*0034*/ 	.byte	0x02, 0x4a
	.zero		1
	.zero		1


	//----- nvinfo : EIATTR_EXIT_INSTR_OFFSETS
	.align		4
        /*0038*/ 	.byte	0x04, 0x1c
        /*003a*/ 	.short	(.L_330 - .L_329)


	//   ....[0]....
.L_329:
        /*003c*/ 	.word	0x00000130


	//   ....[1]....
        /*0040*/ 	.word	0x00000230


	//   ....[2]....
        /*0044*/ 	.word	0x00000260


	//----- nvinfo : EIATTR_MAX_THREADS
	.align		4
.L_330:
        /*0048*/ 	.byte	0x04, 0x05
        /*004a*/ 	.short	(.L_332 - .L_331)
.L_331:
        /*004c*/ 	.word	0x00000100
        /*0050*/ 	.word	0x00000001
        /*0054*/ 	.word	0x00000001


	//----- nvinfo : EIATTR_CBANK_PARAM_SIZE
	.align		4
.L_332:
        /*0058*/ 	.byte	0x03, 0x19
        /*005a*/ 	.short	0x0018


	//----- nvinfo : EIATTR_PARAM_CBANK
	.align		4
        /*005c*/ 	.byte	0x04, 0x0a
        /*005e*/ 	.short	(.L_334 - .L_333)
	.align		4
.L_333:
        /*0060*/ 	.word	index@(.nv.constant0._ZN3cub18CUB_300001_SM_10006detail8for_each13static_kernelINS2_12policy_hub_t12policy_500_tEmN6thrust24THRUST_300001_SM_1000_NS8cuda_cub20__uninitialized_fill7functorINS7_10device_ptrIdEEdEEEEvT0_T1_)
        /*0064*/ 	.short	0x0380
        /*0066*/ 	.short	0x0018


	//----- nvinfo : EIATTR_SW_WAR
	.align		4
.L_334:
        /*0068*/ 	.byte	0x04, 0x36
        /*006a*/ 	.short	(.L_336 - .L_335)
.L_335:
        /*006c*/ 	.word	0x00000008
.L_336:


//--------------------- .nv.info._ZN3cub18CUB_300001_SM_10006detail11EmptyKernelIvEEvv --------------------------
	.section	.nv.info._ZN3cub18CUB_300001_SM_10006detail11EmptyKernelIvEEvv,"",@"SHT_CUDA_INFO"
	.sectionflags	@""
	.align	4


	//----- nvinfo : EIATTR_CUDA_API_VERSION
	.align		4
        /*0000*/ 	.byte	0x04, 0x37
        /*0002*/ 	.short	(.L_338 - .L_337)
.L_337:
        /*0004*/ 	.word	0x00000082


	//----- nvinfo : EIATTR_SPARSE_MMA_MASK
	.align		4
.L_338:
        /*0008*/ 	.byte	0x03, 0x50
        /*000a*/ 	.short	0x0000


	//----- nvinfo : EIATTR_MAXREG_COUNT
	.align		4
        /*000c*/ 	.byte	0x03, 0x1b
        /*000e*/ 	.short	0x00ff


	//----- nvinfo : EIATTR_MERCURY_ISA_VERSION
	.align		4
        /*0010*/ 	.byte	0x03, 0x5f
        /*0012*/ 	.short	0x0101


	//----- nvinfo : EIATTR_VRC_CTA_INIT_COUNT
	.align		4
        /*0014*/ 	.byte	0x02, 0x4a
	.zero		1
	.zero		1


	//----- nvinfo : EIATTR_EXIT_INSTR_OFFSETS
	.align		4
        /*0018*/ 	.byte	0x04, 0x1c
        /*001a*/ 	.short	(.L_340 - .L_339)


	//   ....[0]....
.L_339:
        /*001c*/ 	.word	0x00000010


	//----- nvinfo : EIATTR_SW_WAR
	.align		4
.L_340:
        /*0020*/ 	.byte	0x04, 0x36
        /*0022*/ 	.short	(.L_342 - .L_341)
.L_341:
        /*0024*/ 	.word	0x00000008
.L_342:


//--------------------- .nv.callgraph             --------------------------
	.section	.nv.callgraph,"",@"SHT_CUDA_CALLGRAPH"
	.align	4
	.sectionentsize	8
	.align		4
        /*0000*/ 	.word	0x00000000
	.align		4
        /*0004*/ 	.word	0xffffffff
	.align		4
        /*0008*/ 	.word	0x00000000
	.align		4
        /*000c*/ 	.word	0xfffffffe
	.align		4
        /*0010*/ 	.word	0x00000000
	.align		4
        /*0014*/ 	.word	0xfffffffd
	.align		4
        /*0018*/ 	.word	0x00000000
	.align		4
        /*001c*/ 	.word	0xfffffffc


//--------------------- .nv.constant4             --------------------------
	.section	.nv.constant4,"a",@progbits
	.align	8
	.align		8
.nv.constant4:
        /*0000*/ 	.dword	_ZN30_INTERNAL_c1956579_4_k_cu_main4cuda3std3__45__cpo5beginE
	.align		8
        /*0008*/ 	.dword	_ZN30_INTERNAL_c1956579_4_k_cu_main4cuda3std3__45__cpo3endE
	.align		8
        /*0010*/ 	.dword	_ZN30_INTERNAL_c1956579_4_k_cu_main4cuda3std3__45__cpo6cbeginE
	.align		8
        /*0018*/ 	.dword	_ZN30_INTERNAL_c1956579_4_k_cu_main4cuda3std3__45__cpo4cendE
	.align		8
        /*0020*/ 	.dword	_ZN30_INTERNAL_c1956579_4_k_cu_main4cuda3std3__45__cpo6rbeginE
	.align		8
        /*0028*/ 	.dword	_ZN30_INTERNAL_c1956579_4_k_cu_main4cuda3std3__45__cpo4rendE
	.align		8
        /*0030*/ 	.dword	_ZN30_INTERNAL_c1956579_4_k_cu_main4cuda3std3__45__cpo7crbeginE
	.align		8
        /*0038*/ 	.dword	_ZN30_INTERNAL_c1956579_4_k_cu_main4cuda3std3__45__cpo5crendE
	.align		8
        /*0040*/ 	.dword	_ZN30_INTERNAL_c1956579_4_k_cu_main4cuda3std3__432_GLOBAL__N__c1956579_4_k_cu_main6ignoreE
	.align		8
        /*0048*/ 	.dword	_ZN30_INTERNAL_c1956579_4_k_cu_main4cuda3std3__419piecewise_constructE
	.align		8
        /*0050*/ 	.dword	_ZN30_INTERNAL_c1956579_4_k_cu_main4cuda3std3__48in_placeE
	.align		8
        /*0058*/ 	.dword	_ZN30_INTERNAL_c1956579_4_k_cu_main4cuda3std3__420unreachable_sentinelE
	.align		8
        /*0060*/ 	.dword	_ZN30_INTERNAL_c1956579_4_k_cu_main4cuda3std3__47nulloptE
	.align		8
        /*0068*/ 	.dword	_ZN30_INTERNAL_c1956579_4_k_cu_main4cuda3std3__48unexpectE
	.align		8
        /*0070*/ 	.dword	_ZN30_INTERNAL_c1956579_4_k_cu_main4cuda3std6ranges3__45__cpo4swapE
	.align		8
        /*0078*/ 	.dword	_ZN30_INTERNAL_c1956579_4_k_cu_main4cuda3std6ranges3__45__cpo9iter_moveE
	.align		8
        /*0080*/ 	.dword	_ZN30_INTERNAL_c1956579_4_k_cu_main4cuda3std6ranges3__45__cpo5beginE
	.align		8
        /*0088*/ 	.dword	_ZN30_INTERNAL_c1956579_4_k_cu_main4cuda3std6ranges3__45__cpo3endE
	.align		8
        /*0090*/ 	.dword	_ZN30_INTERNAL_c1956579_4_k_cu_main4cuda3std6ranges3__45__cpo6cbeginE
	.align		8
        /*0098*/ 	.dword	_ZN30_INTERNAL_c1956579_4_k_cu_main4cuda3std6ranges3__45__cpo4cendE
	.align		8
        /*00a0*/ 	.dword	_ZN30_INTERNAL_c1956579_4_k_cu_main4cuda3std6ranges3__45__cpo7advanceE
	.align		8
        /*00a8*/ 	.dword	_ZN30_INTERNAL_c1956579_4_k_cu_main4cuda3std6ranges3__45__cpo9iter_swapE
	.align		8
        /*00b0*/ 	.dword	_ZN30_INTERNAL_c1956579_4_k_cu_main4cuda3std6ranges3__45__cpo4nextE
	.align		8
        /*00b8*/ 	.dword	_ZN30_INTERNAL_c1956579_4_k_cu_main4cuda3std6ranges3__45__cpo4prevE
	.align		8
        /*00c0*/ 	.dword	_ZN30_INTERNAL_c1956579_4_k_cu_main4cuda3std6ranges3__45__cpo4dataE
	.align		8
        /*00c8*/ 	.dword	_ZN30_INTERNAL_c1956579_4_k_cu_main4cuda3std6ranges3__45__cpo5cdataE
	.align		8
        /*00d0*/ 	.dword	_ZN30_INTERNAL_c1956579_4_k_cu_main4cuda3std6ranges3__45__cpo4sizeE
	.align		8
        /*00d8*/ 	.dword	_ZN30_INTERNAL_c1956579_4_k_cu_main4cuda3std6ranges3__45__cpo5ssizeE
	.align		8
        /*00e0*/ 	.dword	_ZN30_INTERNAL_c1956579_4_k_cu_main4cuda3std6ranges3__45__cpo8distanceE
	.align		8
        /*00e8*/ 	.dword	_ZN30_INTERNAL_c1956579_4_k_cu_main6thrust24THRUST_300001_SM_1000_NS8cuda_cub3parE
	.align		8
        /*00f0*/ 	.dword	_ZN30_INTERNAL_c1956579_4_k_cu_main6thrust24THRUST_300001_SM_1000_NS8cuda_cub10par_nosyncE
	.align		8
        /*00f8*/ 	.dword	_ZN30_INTERNAL_c1956579_4_k_cu_main6thrust24THRUST_300001_SM_1000_NS6system6detail10sequential3seqE
	.align		8
        /*0100*/ 	.dword	_ZN30_INTERNAL_c1956579_4_k_cu_main6thrust24THRUST_300001_SM_1000_NS12placeholders2_1E
	.align		8
        /*0108*/ 	.dword	_ZN30_INTERNAL_c1956579_4_k_cu_main6thrust24THRUST_300001_SM_1000_NS12placeholders2_2E
	.align		8
        /*0110*/ 	.dword	_ZN30_INTERNAL_c1956579_4_k_cu_main6thrust24THRUST_300001_SM_1000_NS12placeholders2_3E
	.align		8
        /*0118*/ 	.dword	_ZN30_INTERNAL_c1956579_4_k_cu_main6thrust24THRUST_300001_SM_1000_NS12placeholders2_4E
	.align		8
        /*0120*/ 	.dword	_ZN30_INTERNAL_c1956579_4_k_cu_main6thrust24THRUST_300001_SM_1000_NS12placeholders2_5E
	.align		8
        /*0128*/ 	.dword	_ZN30_INTERNAL_c1956579_4_k_cu_main6thrust24THRUST_300001_SM_1000_NS12placeholders2_6E
	.align		8
        /*0130*/ 	.dword	_ZN30_INTERNAL_c1956579_4_k_cu_main6thrust24THRUST_300001_SM_1000_NS12placeholders2_7E
	.align		8
        /*0138*/ 	.dword	_ZN30_INTERNAL_c1956579_4_k_cu_main6thrust24THRUST_300001_SM_1000_NS12placeholders2_8E
	.align		8
        /*0140*/ 	.dword	_ZN30_INTERNAL_c1956579_4_k_cu_main6thrust24THRUST_300001_SM_1000_NS12placeholders2_9E
	.align		8
        /*0148*/ 	.dword	_ZN30_INTERNAL_c1956579_4_k_cu_main6thrust24THRUST_300001_SM_1000_NS12placeholders3_10E
	.align		8
        /*0150*/ 	.dword	_ZN30_INTERNAL_c1956579_4_k_cu_main6thrust24THRUST_300001_SM_1000_NS3seqE


//--------------------- .text._ZN3cub18CUB_300001_SM_10006detail6reduce28DeviceReduceSingleTileKernelINS2_10policy_hubIdyN4cuda3std3__44plusIdEEE10Policy1000EPdSC_iS9_ddNS7_10__identityEEEvT0_T1_T2_T3_T4_T6_ --------------------------
	.section	.text._ZN3cub18CUB_300001_SM_10006detail6reduce28DeviceReduceSingleTileKernelINS2_10policy_hubIdyN4cuda3std3__44plusIdEEE10Policy1000EPdSC_iS9_ddNS7_10__identityEEEvT0_T1_T2_T3_T4_T6_,"ax",@progbits
	.align	128
        .global         _ZN3cub18CUB_300001_SM_10006detail6reduce28DeviceReduceSingleTileKernelINS2_10policy_hubIdyN4cuda3std3__44plusIdEEE10Policy1000EPdSC_iS9_ddNS7_10__identityEEEvT0_T1_T2_T3_T4_T6_
        .type           _ZN3cub18CUB_300001_SM_10006detail6reduce28DeviceReduceSingleTileKernelINS2_10policy_hubIdyN4cuda3std3__44plusIdEEE10Policy1000EPdSC_iS9_ddNS7_10__identityEEEvT0_T1_T2_T3_T4_T6_,@function
        .size           _ZN3cub18CUB_300001_SM_10006detail6reduce28DeviceReduceSingleTileKernelINS2_10policy_hubIdyN4cuda3std3__44plusIdEEE10Policy1000EPdSC_iS9_ddNS7_10__identityEEEvT0_T1_T2_T3_T4_T6_,(.L_x_272 - _ZN3cub18CUB_300001_SM_10006detail6reduce28DeviceReduceSingleTileKernelINS2_10policy_hubIdyN4cuda3std3__44plusIdEEE10Policy1000EPdSC_iS9_ddNS7_10__identityEEEvT0_T1_T2_T3_T4_T6_)
        .other          _ZN3cub18CUB_300001_SM_10006detail6reduce28DeviceReduceSingleTileKernelINS2_10policy_hubIdyN4cuda3std3__44plusIdEEE10Policy1000EPdSC_iS9_ddNS7_10__identityEEEvT0_T1_T2_T3_T4_T6_,@"STO_CUDA_ENTRY STV_DEFAULT"
_ZN3cub18CUB_300001_SM_10006detail6reduce28DeviceReduceSingleTileKernelINS2_10policy_hubIdyN4cuda3std3__44plusIdEEE10Policy1000EPdSC_iS9_ddNS7_10__identityEEEvT0_T1_T2_T3_T4_T6_:
.text._ZN3cub18CUB_300001_SM_10006detail6reduce28DeviceReduceSingleTileKernelINS2_10policy_hubIdyN4cuda3std3__44plusIdEEE10Policy1000EPdSC_iS9_ddNS7_10__identityEEEvT0_T1_T2_T3_T4_T6_:
[----:B------:R-:W-:Y:S01]  /*0000*/  LDC R1, c[0x0][0x37c] ;  /* 0x0000df00ff017b82 */ /* 0x000fe20000000800 */
[----:B------:R-:W0:Y:S01]  /*0010*/  LDCU UR4, c[0x0][0x390] ;  /* 0x00007200ff0477ac */ /* 0x000e220008000800 */
[----:B------:R-:W1:Y:S01]  /*0020*/  LDCU.64 UR6, c[0x0][0x358] ;  /* 0x00006b00ff0677ac */ /* 0x000e620008000a00 */
[----:B0-----:R-:W-:-:S05]  /*0030*/  IMAD.U32 R4, RZ, RZ, UR4 ;  /* 0x00000004ff047e24 */ /* 0x001fca000f8e00ff */
[----:B------:R-:W-:-:S13]  /*0040*/  ISETP.NE.AND P0, PT, R4, RZ, PT ;  /* 0x000000ff0400720c */ /* 0x000fda0003f05270 */
[----:B-1----:R-:W-:Y:S05]  /*0050*/  @P0 BRA `(.L_x_0) ;  /* 0x00000000001c0947 */ /* 0x002fea0003800000 */
[----:B------:R-:W0:Y:S02]  /*0060*/  S2R R0, SR_TID.X ;  /* 0x0000000000007919 */ /* 0x000e240000002100 */
[----:B0-----:R-:W-:-:S13]  /*0070*/  ISETP.NE.AND P0, PT, R0, RZ, PT ;  /* 0x000000ff0000720c */ /* 0x001fda0003f05270 */
[----:B------:R-:W-:Y:S05]  /*0080*/  @P0 EXIT ;  /* 0x000000000000094d */ /* 0x000fea0003800000 */
[----:B------:R-:W0:Y:S08]  /*0090*/  LDC.64 R2, c[0x0][0x388] ;  /* 0x0000e200ff027b82 */ /* 0x000e300000000a00 */
[----:B------:R-:W0:Y:S02]  /*00a0*/  LDC.64 R4, c[0x0][0x398] ;  /* 0x0000e600ff047b82 */ /* 0x000e240000000a00 */
[----:B0-----:R-:W-:Y:S01]  /*00b0*/  STG.E.64 desc[UR6][R2.64], R4 ;  /* 0x0000000402007986 */ /* 0x001fe2000c101b06 */
[----:B------:R-:W-:Y:S05]  /*00c0*/  EXIT ;  /* 0x000000000000794d */ /* 0x000fea0003800000 */
.L_x_0:
[----:B------:R-:W-:Y:S01]  /*00d0*/  ISETP.GT.AND P0, PT, R4, 0xdff, PT ;  /* 0x00000dff0400780c */ /* 0x000fe20003f04270 */
[----:B------:R-:W-:-:S12]  /*00e0*/  BSSY.RECONVERGENT B0, `(.L_x_1) ;  /* 0x0000242000007945 */ /* 0x000fd80003800200 */
[----:B------:R-:W-:Y:S05]  /*00f0*/  @P0 BRA `(.L_x_2) ;  /* 0x0000001400180947 */ /* 0x000fea0003800000 */
[----:B------:R-:W0:Y:S01]  /*0100*/  S2R R5, SR_TID.X ;  /* 0x0000000000057919 */ /* 0x000e220000002100 */
[----:B------:R-:W-:Y:S01]  /*0110*/  BSSY.RECONVERGENT B1, `(.L_x_3) ;  /* 0x0000009000017945 */ /* 0x000fe20003800200 */
[----:B------:R-:W-:Y:S02]  /*0120*/  CS2R R2, SRZ ;  /* 0x0000000000027805 */ /* 0x000fe4000001ff00 */
[----:B0-----:R-:W-:Y:S01]  /*0130*/  ISETP.GE.AND P0, PT, R5, R4, PT ;  /* 0x000000040500720c */ /* 0x001fe20003f06270 */
[----:B------:R-:W-:-:S12]  /*0140*/  IMAD.MOV.U32 R7, RZ, RZ, R5 ;  /* 0x000000ffff077224 */ /* 0x000fd800078e0005 */
[----:B------:R-:W-:Y:S05]  /*0150*/  @P0 BRA `(.L_x_4) ;  /* 0x0000000000100947 */ /* 0x000fea0003800000 */
[----:B------:R-:W0:Y:S02]  /*0160*/  LDC.64 R2, c[0x0][0x380] ;  /* 0x0000e000ff027b82 */ /* 0x000e240000000a00 */
[----:B0-----:R-:W-:-:S06]  /*0170*/  IMAD.WIDE.U32 R2, R5, 0x8, R2 ;  /* 0x0000000805027825 */ /* 0x001fcc00078e0002 */
[----:B------:R-:W5:Y:S01]  /*0180*/  LDG.E.64.CONSTANT R2, desc[UR6][R2.64] ;  /* 0x0000000602027981 */ /* 0x000f62000c1e9b00 */
[----:B------:R-:W-:-:S07]  /*0190*/  VIADD R7, R5, 0x200 ;  /* 0x0000020005077836 */ /* 0x000fce0000000000 */
.L_x_4:
[----:B------:R-:W-:Y:S05]  /*01a0*/  BSYNC.RECONVERGENT B1 ;  /* 0x0000000000017941 */ /* 0x000fea0003800200 */
.L_x_3:
[----:B------:R-:W-:Y:S01]  /*01b0*/  ISETP.GE.AND P0, PT, R7, R4, PT ;  /* 0x000000040700720c */ /* 0x000fe20003f06270 */
[----:B------:R-:W-:-:S12]  /*01c0*/  BSSY.RECONVERGENT B1, `(.L_x_5) ;  /* 0x0000076000017945 */ /* 0x000fd80003800200 */
[----:B------:R-:W-:Y:S05]  /*01d0*/  @P0 BRA `(.L_x_6) ;  /* 0x0000000400d00947 */ /* 0x000fea0003800000 */
[----:B------:R-:W-:Y:S01]  /*01e0*/  LOP3.LUT R9, RZ, R7, RZ, 0x33, !PT ;  /* 0x00000007ff097212 */ /* 0x000fe200078e33ff */
[----:B------:R-:W-:Y:S04]  /*01f0*/  BSSY.RECONVERGENT B2, `(.L_x_7) ;  /* 0x0000017000027945 */ /* 0x000fe80003800200 */
[----:B------:R-:W-:-:S05]  /*0200*/  IMAD.IADD R0, R9, 0x1, R4 ;  /* 0x0000000109007824 */ /* 0x000fca00078e0204 */
[C---:B------:R-:W-:Y:S02]  /*0210*/  LOP3.LUT R6, R0.reuse, 0x600, RZ, 0xc0, !PT ;  /* 0x0000060000067812 */ /* 0x040fe400078ec0ff */
[----:B------:R-:W-:Y:S02]  /*0220*/  ISETP.GE.U32.AND P0, PT, R0, 0x600, PT ;  /* 0x000006000000780c */ /* 0x000fe40003f06070 */
[----:B------:R-:W-:-:S13]  /*0230*/  ISETP.NE.AND P1, PT, R6, 0x600, PT ;  /* 0x000006000600780c */ /* 0x000fda0003f25270 */
[----:B------:R-:W-:Y:S05]  /*0240*/  @!P1 BRA `(.L_x_8) ;  /* 0x0000000000449947 */ /* 0x000fea0003800000 */
[----:B------:R-:W0:Y:S01]  /*0250*/  LDC.64 R8, c[0x0][0x380] ;  /* 0x0000e000ff087b82 */ /* 0x000e220000000a00 */
[----:B------:R-:W-:-:S04]  /*0260*/  LEA.HI R0, R0, 0x1, RZ, 0x17 ;  /* 0x0000000100007811 */ /* 0x000fc800078fb8ff */
[----:B------:R-:W-:-:S05]  /*0270*/  LOP3.LUT R0, R0, 0x3, RZ, 0xc0, !PT ;  /* 0x0000000300007812 */ /* 0x000fca00078ec0ff */
[----:B------:R-:W-:Y:S02]  /*0280*/  IMAD.MOV R0, RZ, RZ, -R0 ;  /* 0x000000ffff007224 */ /* 0x000fe400078e0a00 */
[----:B0-----:R-:W-:-:S04]  /*0290*/  IMAD.WIDE.U32 R8, R7, 0x8, R8 ;  /* 0x0000000807087825 */ /* 0x001fc800078e0008 */
[----:B------:R-:W-:Y:S02]  /*02a0*/  IMAD.MOV.U32 R6, RZ, RZ, R8 ;  /* 0x000000ffff067224 */ /* 0x000fe400078e0008 */
[----:B------:R-:W-:-:S07]  /*02b0*/  IMAD.MOV.U32 R11, RZ, RZ, R9 ;  /* 0x000000ffff0b7224 */ /* 0x000fce00078e0009 */
.L_x_9:
[----:B------:R-:W-:Y:S02]  /*02c0*/  IMAD.MOV.U32 R8, RZ, RZ, R6 ;  /* 0x000000ffff087224 */ /* 0x000fe400078e0006 */
[----:B------:R-:W-:-:S06]  /*02d0*/  IMAD.MOV.U32 R9, RZ, RZ, R11 ;  /* 0x000000ffff097224 */ /* 0x000fcc00078e000b */
[----:B------:R-:W2:Y:S01]  /*02e0*/  LDG.E.64.CONSTANT R8, desc[UR6][R8.64] ;  /* 0x0000000608087981 */ /* 0x000ea2000c1e9b00 */
[----:B------:R-:W-:Y:S01]  /*02f0*/  VIADD R0, R0, 0x1 ;  /* 0x0000000100007836 */ /* 0x000fe20000000000 */
[----:B------:R-:W-:Y:S01]  /*0300*/  IADD3 R6, P2, PT, R6, 0x1000, RZ ;  /* 0x0000100006067810 */ /* 0x000fe20007f5e0ff */
[----:B------:R-:W-:-:S03]  /*0310*/  VIADD R7, R7, 0x200 ;  /* 0x0000020007077836 */ /* 0x000fc60000000000 */
[----:B------:R-:W-:Y:S01]  /*0320*/  ISETP.NE.AND P1, PT, R0, RZ, PT ;  /* 0x000000ff0000720c */ /* 0x000fe20003f25270 */
[----:B------:R-:W-:Y:S01]  /*0330*/  IMAD.X R11, RZ, RZ, R11, P2 ;  /* 0x000000ffff0b7224 */ /* 0x000fe200010e060b */
[----:B--2--5:R-:W-:-:S11]  /*0340*/  DADD R2, R8, R2 ;  /* 0x0000000008027229 */ /* 0x024fd60000000002 */
[----:B------:R-:W-:Y:S05]  /*0350*/  @P1 BRA `(.L_x_9) ;  /* 0xfffffffc00d81947 */ /* 0x000fea000383ffff */
.L_x_8:
[----:B------:R-:W-:Y:S05]  /*0360*/  BSYNC.RECONVERGENT B2 ;  /* 0x0000000000027941 */ /* 0x000fea0003800200 */
.L_x_7:
[----:B------:R-:W-:Y:S05]  /*0370*/  @!P0 BRA `(.L_x_6) ;  /* 0x0000000400688947 */ /* 0x000fea0003800000 */
[----:B------:R-:W-:Y:S01]  /*0380*/  IMAD.IADD R0, R4, 0x1, -R7 ;  /* 0x0000000104007824 */ /* 0x000fe200078e0a07 */
[----:B------:R-:W-:Y:S01]  /*0390*/  BSSY.RECONVERGENT B2, `(.L_x_10) ;  /* 0x0000031000027945 */ /* 0x000fe20003800200 */
[----:B------:R-:W-:-:S03]  /*03a0*/  PLOP3.LUT P0, PT, PT, PT, PT, 0x80, 0x8 ;  /* 0x000000000008781c */ /* 0x000fc60003f0f070 */
[----:B------:R-:W-:-:S13]  /*03b0*/  ISETP.GT.AND P1, PT, R0, 0x1800, PT ;  /* 0x000018000000780c */ /* 0x000fda0003f24270 */
[----:B------:R-:W-:Y:S05]  /*03c0*/  @!P1 BRA `(.L_x_11) ;  /* 0x0000000000b49947 */ /* 0x000fea0003800000 */
[----:B------:R-:W-:Y:S01]  /*03d0*/  PLOP3.LUT P0, PT, PT, PT, PT, 0x8, 0x80 ;  /* 0x000000000080781c */ /* 0x000fe20003f0e170 */
[----:B------:R-:W-:-:S12]  /*03e0*/  VIADD R0, R4, 0xffffe800 ;  /* 0xffffe80004007836 */ /* 0x000fd80000000000 */
.L_x_12:
[----:B------:R-:W0:Y:S02]  /*03f0*/  LDC.64 R32, c[0x0][0x380] ;  /* 0x0000e000ff207b82 */ /* 0x000e240000000a00 */
[----:B0-----:R-:W-:-:S05]  /*0400*/  IMAD.WIDE R14, R7, 0x8, R32 ;  /* 0x00000008070e7825 */ /* 0x001fca00078e0220 */
[----:B------:R-:W2:Y:S04]  /*0410*/  LDG.E.64.CONSTANT R8, desc[UR6][R14.64] ;  /* 0x000000060e087981 */ /* 0x000ea8000c1e9b00 */
[----:B------:R-:W3:Y:S04]  /*0420*/  LDG.E.64.CONSTANT R10, desc[UR6][R14.64+0x1000] ;  /* 0x001000060e0a7981 */ /* 0x000ee8000c1e9b00 */
[----:B------:R-:W4:Y:S01]  /*0430*/  LDG.E.64.CONSTANT R12, desc[UR6][R14.64+0x2000] ;  /* 0x002000060e0c7981 */ /* 0x000f22000c1e9b00 */
[----:B------:R-:W-:-:S03]  /*0440*/  VIADD R41, R7, 0x800 ;  /* 0x0000080007297836 */ /* 0x000fc60000000000 */
[----:B------:R-:W4:Y:S01]  /*0450*/  LDG.E.64.CONSTANT R30, desc[UR6][R14.64+0x3000] ;  /* 0x003000060e1e7981 */ /* 0x000f22000c1e9b00 */
[----:B------:R-:W-:-:S05]  /*0460*/  IMAD.WIDE R40, R41, 0x8, R32 ;  /* 0x0000000829287825 */ /* 0x000fca00078e0220 */
[----:B------:R-:W4:Y:S04]  /*0470*/  LDG.E.64.CONSTANT R28, desc[UR6][R40.64] ;  /* 0x00000006281c7981 */ /* 0x000f28000c1e9b00 */
[----:B------:R-:W4:Y:S04]  /*0480*/  LDG.E.64.CONSTANT R26, desc[UR6][R40.64+0x1000] ;  /* 0x00100006281a7981 */ /* 0x000f28000c1e9b00 */
        /* <DEDUP_REMOVED lines=12> */
[----:B------:R-:W4:Y:S04]  /*0550*/  LDG.E.64.CONSTANT R34, desc[UR6][R44.64+0x2000] ;  /* 0x002000062c227981 */ /* 0x000f28000c1e9b00 */
[----:B------:R-:W4:Y:S01]  /*0560*/  LDG.E.64.CONSTANT R32, desc[UR6][R44.64+0x3000] ;  /* 0x003000062c207981 */ /* 0x000f22000c1e9b00 */
[----:B------:R-:W-:-:S05]  /*0570*/  VIADD R7, R7, 0x2000 ;  /* 0x0000200007077836 */ /* 0x000fca0000000000 */
[----:B------:R-:W-:Y:S01]  /*0580*/  ISETP.GE.AND P1, PT, R7, R0, PT ;  /* 0x000000000700720c */ /* 0x000fe20003f26270 */
[----:B--2--5:R-:W-:-:S08]  /*0590*/  DADD R8, R8, R2 ;  /* 0x0000000008087229 */ /* 0x024fd00000000002 */
[----:B---3--:R-:W-:-:S08]  /*05a0*/  DADD R8, R8, R10 ;  /* 0x0000000008087229 */ /* 0x008fd0000000000a */
[----:B----4-:R-:W-:-:S08]  /*05b0*/  DADD R8, R8, R12 ;  /* 0x0000000008087229 */ /* 0x010fd0000000000c */
[----:B------:R-:W-:-:S08]  /*05c0*/  DADD R8, R8, R30 ;  /* 0x0000000008087229 */ /* 0x000fd0000000001e */
        /* <DEDUP_REMOVED lines=11> */
[----:B------:R-:W-:Y:S01]  /*0680*/  DADD R2, R8, R32 ;  /* 0x0000000008027229 */ /* 0x000fe20000000020 */
[----:B------:R-:W-:Y:S10]  /*0690*/  @!P1 BRA `(.L_x_12) ;  /* 0xfffffffc00549947 */ /* 0x000ff4000383ffff */
.L_x_11:
[----:B------:R-:W-:Y:S05]  /*06a0*/  BSYNC.RECONVERGENT B2 ;  /* 0x0000000000027941 */ /* 0x000fea0003800200 */
.L_x_10:
[----:B------:R-:W-:Y:S01]  /*06b0*/  IMAD.IADD R0, R4, 0x1, -R7 ;  /* 0x0000000104007824 */ /* 0x000fe200078e0a07 */
[----:B------:R-:W-:Y:S04]  /*06c0*/  BSSY.RECONVERGENT B2, `(.L_x_13) ;  /* 0x0000019000027945 */ /* 0x000fe80003800200 */
[----:B------:R-:W-:-:S13]  /*06d0*/  ISETP.GT.AND P1, PT, R0, 0x800, PT ;  /* 0x000008000000780c */ /* 0x000fda0003f24270 */
[----:B------:R-:W-:Y:S05]  /*06e0*/  @!P1 BRA `(.L_x_14) ;  /* 0x0000000000589947 */ /* 0x000fea0003800000 */
        /* <DEDUP_REMOVED lines=12> */
[----:B------:R-:W-:Y:S01]  /*07b0*/  PLOP3.LUT P0, PT, PT, PT, PT, 0x8, 0x80 ;  /* 0x000000000080781c */ /* 0x000fe20003f0e170 */
[----:B------:R-:W-:Y:S01]  /*07c0*/  VIADD R7, R7, 0x1000 ;  /* 0x0000100007077836 */ /* 0x000fe20000000000 */
[----:B--2--5:R-:W-:-:S08]  /*07d0*/  DADD R10, R2, R10 ;  /* 0x00000000020a7229 */ /* 0x024fd0000000000a */
[----:B---3--:R-:W-:-:S08]  /*07e0*/  DADD R10, R10, R12 ;  /* 0x000000000a0a7229 */ /* 0x008fd0000000000c */
[----:B----4-:R-:W-:-:S08]  /*07f0*/  DADD R10, R10, R14 ;  /* 0x000000000a0a7229 */ /* 0x010fd0000000000e */
[----:B------:R-:W-:-:S08]  /*0800*/  DADD R10, R10, R16 ;  /* 0x000000000a0a7229 */ /* 0x000fd00000000010 */
[----:B------:R-:W-:-:S08]  /*0810*/  DADD R10, R10, R20 ;  /* 0x000000000a0a7229 */ /* 0x000fd00000000014 */
[----:B------:R-:W-:-:S08]  /*0820*/  DADD R10, R10, R22 ;  /* 0x000000000a0a7229 */ /* 0x000fd00000000016 */
[----:B------:R-:W-:-:S08]  /*0830*/  DADD R10, R10, R24 ;  /* 0x000000000a0a7229 */ /* 0x000fd00000000018 */
[----:B------:R-:W-:-:S11]  /*0840*/  DADD R2, R10, R26 ;  /* 0x000000000a027229 */ /* 0x000fd6000000001a */
.L_x_14:
[----:B------:R-:W-:Y:S05]  /*0850*/  BSYNC.RECONVERGENT B2 ;  /* 0x0000000000027941 */ /* 0x000fea0003800200 */
.L_x_13:
[----:B------:R-:W-:-:S13]  /*0860*/  ISETP.LT.OR P0, PT, R7, R4, P0 ;  /* 0x000000040700720c */ /* 0x000fda0000701670 */
[----:B------:R-:W-:Y:S05]  /*0870*/  @!P0 BRA `(.L_x_6) ;  /* 0x0000000000288947 */ /* 0x000fea0003800000 */
[----:B------:R-:W0:Y:S02]  /*0880*/  LDC.64 R8, c[0x0][0x380] ;  /* 0x0000e000ff087b82 */ /* 0x000e240000000a00 */
[----:B0-----:R-:W-:-:S05]  /*0890*/  IMAD.WIDE R6, R7, 0x8, R8 ;  /* 0x0000000807067825 */ /* 0x001fca00078e0208 */
[----:B------:R-:W2:Y:S04]  /*08a0*/  LDG.E.64.CONSTANT R8, desc[UR6][R6.64] ;  /* 0x0000000606087981 */ /* 0x000ea8000c1e9b00 */
[----:B------:R-:W3:Y:S04]  /*08b0*/  LDG.E.64.CONSTANT R10, desc[UR6][R6.64+0x1000] ;  /* 0x00100006060a7981 */ /* 0x000ee8000c1e9b00 */
[----:B------:R-:W4:Y:S04]  /*08c0*/  LDG.E.64.CONSTANT R12, desc[UR6][R6.64+0x2000] ;  /* 0x00200006060c7981 */ /* 0x000f28000c1e9b00 */
[----:B------:R-:W4:Y:S01]  /*08d0*/  LDG.E.64.CONSTANT R14, desc[UR6][R6.64+0x3000] ;  /* 0x00300006060e7981 */ /* 0x000f22000c1e9b00 */
[----:B--2--5:R-:W-:-:S08]  /*08e0*/  DADD R8, R2, R8 ;  /* 0x0000000002087229 */ /* 0x024fd00000000008 */
[----:B---3--:R-:W-:-:S08]  /*08f0*/  DADD R8, R8, R10 ;  /* 0x0000000008087229 */ /* 0x008fd0000000000a */
[----:B----4-:R-:W-:-:S08]  /*0900*/  DADD R8, R8, R12 ;  /* 0x0000000008087229 */ /* 0x010fd0000000000c */
[----:B------:R-:W-:-:S11]  /*0910*/  DADD R2, R8, R14 ;  /* 0x0000000008027229 */ /* 0x000fd6000000000e */
.L_x_6:
[----:B------:R-:W-:Y:S05]  /*0920*/  BSYNC.RECONVERGENT B1 ;  /* 0x0000000000017941 */ /* 0x000fea0003800200 */
.L_x_5:
[----:B------:R-:W-:-:S13]  /*0930*/  ISETP.GE.AND P0, PT, R4, 0x200, PT ;  /* 0x000002000400780c */ /* 0x000fda0003f06270 */
[----:B------:R-:W-:Y:S05]  /*0940*/  @!P0 BRA `(.L_x_15) ;  /* 0x0000000400148947 */ /* 0x000fea0003800000 */
[----:B------:R-:W0:Y:S01]  /*0950*/  S2R R12, SR_LANEID ;  /* 0x00000000000c7919 */ /* 0x000e220000000000 */
[----:B-----5:R-:W-:Y:S04]  /*0960*/  SHFL.DOWN PT, R6, R2, 0x1, 0x1f ;  /* 0x08201f0002067f89 */ /* 0x020fe800000e0000 */
[----:B------:R-:W1:Y:S02]  /*0970*/  SHFL.DOWN PT, R7, R3, 0x1, 0x1f ;  /* 0x08201f0003077f89 */ /* 0x000e6400000e0000 */
[----:B-1----:R-:W-:Y:S01]  /*0980*/  DADD R6, R6, R2 ;  /* 0x0000000006067229 */ /* 0x002fe20000000002 */
[C---:B0-----:R-:W-:Y:S02]  /*0990*/  ISETP.GT.AND P0, PT, R12.reuse, 0x1e, PT ;  /* 0x0000001e0c00780c */ /* 0x041fe40003f04270 */
[----:B------:R-:W-:-:S07]  /*09a0*/  ISETP.NE.AND P1, PT, R12, RZ, PT ;  /* 0x000000ff0c00720c */ /* 0x000fce0003f25270 */
[----:B------:R-:W-:Y:S02]  /*09b0*/  FSEL R8, R2, R6, P0 ;  /* 0x0000000602087208 */ /* 0x000fe40000000000 */
[----:B------:R-:W-:Y:S02]  /*09c0*/  FSEL R9, R3, R7, P0 ;  /* 0x0000000703097208 */ /* 0x000fe40000000000 */
[----:B------:R-:W-:Y:S01]  /*09d0*/  ISETP.GT.AND P0, PT, R12, 0x1d, PT ;  /* 0x0000001d0c00780c */ /* 0x000fe20003f04270 */
[----:B------:R-:W-:Y:S01]  /*09e0*/  SHFL.DOWN PT, R6, R8, 0x2, 0x1f ;  /* 0x08401f0008067f89 */ /* 0x000fe200000e0000 */
[----:B------:R-:W-:Y:S02]  /*09f0*/  @!P1 MOV R4, 0x400 ;  /* 0x0000040000049802 */ /* 0x000fe40000000f00 */
[----:B------:R-:W-:Y:S01]  /*0a00*/  @!P1 SHF.R.U32.HI R0, RZ, 0x2, R5 ;  /* 0x00000002ff009819 */ /* 0x000fe20000011605 */
[----:B------:R-:W0:Y:S03]  /*0a10*/  SHFL.DOWN PT, R7, R9, 0x2, 0x1f ;  /* 0x08401f0009077f89 */ /* 0x000e2600000e0000 */
[----:B------:R-:W-:Y:S01]  /*0a20*/  @!P1 LOP3.LUT R0, R0, 0xf8, RZ, 0xc0, !PT ;  /* 0x000000f800009812 */ /* 0x000fe200078ec0ff */
[----:B0-----:R-:W-:-:S10]  /*0a30*/  DADD R6, R6, R8 ;  /* 0x0000000006067229 */ /* 0x001fd40000000008 */
[----:B------:R-:W-:Y:S02]  /*0a40*/  FSEL R6, R8, R6, P0 ;  /* 0x0000000608067208 */ /* 0x000fe40000000000 */
[----:B------:R-:W-:Y:S02]  /*0a50*/  FSEL R7, R9, R7, P0 ;  /* 0x0000000709077208 */ /* 0x000fe40000000000 */
[----:B------:R-:W-:Y:S01]  /*0a60*/  ISETP.GT.AND P0, PT, R12, 0x1b, PT ;  /* 0x0000001b0c00780c */ /* 0x000fe20003f04270 */
[----:B------:R-:W-:Y:S04]  /*0a70*/  SHFL.DOWN PT, R2, R6, 0x4, 0x1f ;  /* 0x08801f0006027f89 */ /* 0x000fe800000e0000 */
[----:B------:R-:W0:Y:S01]  /*0a80*/  SHFL.DOWN PT, R3, R7, 0x4, 0x1f ;  /* 0x08801f0007037f89 */ /* 0x000e2200000e0000 */
[----:B------:R-:W1:Y:S01]  /*0a90*/  @!P1 S2R R9, SR_CgaCtaId ;  /* 0x0000000000099919 */ /* 0x000e620000008800 */
[----:B0-----:R-:W-:-:S10]  /*0aa0*/  DADD R2, R2, R6 ;  /* 0x0000000002027229 */ /* 0x001fd40000000006 */
[----:B------:R-:W-:Y:S02]  /*0ab0*/  FSEL R10, R6, R2, P0 ;  /* 0x00000002060a7208 */ /* 0x000fe40000000000 */
[----:B------:R-:W-:Y:S02]  /*0ac0*/  FSEL R11, R7, R3, P0 ;  /* 0x00000003070b7208 */ /* 0x000fe40000000000 */
[----:B------:R-:W-:Y:S01]  /*0ad0*/  ISETP.GT.AND P0, PT, R12, 0x17, PT ;  /* 0x000000170c00780c */ /* 0x000fe20003f04270 */
[----:B------:R-:W-:Y:S04]  /*0ae0*/  SHFL.DOWN PT, R2, R10, 0x8, 0x1f ;  /* 0x09001f000a027f89 */ /* 0x000fe800000e0000 */
[----:B------:R-:W0:Y:S02]  /*0af0*/  SHFL.DOWN PT, R3, R11, 0x8, 0x1f ;  /* 0x09001f000b037f89 */ /* 0x000e2400000e0000 */
[----:B0-----:R-:W-:-:S10]  /*0b00*/  DADD R2, R2, R10 ;  /* 0x0000000002027229 */ /* 0x001fd4000000000a */
[----:B------:R-:W-:Y:S02]  /*0b10*/  FSEL R6, R10, R2, P0 ;  /* 0x000000020a067208 */ /* 0x000fe40000000000 */
[----:B------:R-:W-:Y:S02]  /*0b20*/  FSEL R7, R11, R3, P0 ;  /* 0x000000030b077208 */ /* 0x000fe40000000000 */
[----:B-1----:R-:W-:Y:S01]  /*0b30*/  @!P1 LEA R11, R9, R4, 0x18 ;  /* 0x00000004090b9211 */ /* 0x002fe200078ec0ff */
[----:B------:R-:W-:Y:S01]  /*0b40*/  SHFL.DOWN PT, R2, R6, 0x10, 0x1f ;  /* 0x0a001f0006027f89 */ /* 0x000fe200000e0000 */
[----:B------:R-:W-:-:S03]  /*0b50*/  ISETP.NE.AND P0, PT, R5, RZ, PT ;  /* 0x000000ff0500720c */ /* 0x000fc60003f05270 */
[----:B------:R-:W0:Y:S01]  /*0b60*/  SHFL.DOWN PT, R3, R7, 0x10, 0x1f ;  /* 0x0a001f0007037f89 */ /* 0x000e2200000e0000 */
[----:B------:R-:W-:Y:S01]  /*0b70*/  @!P1 IMAD.IADD R11, R0, 0x1, R11 ;  /* 0x00000001000b9824 */ /* 0x000fe200078e020b */
[----:B0-----:R-:W-:-:S07]  /*0b80*/  DADD R8, R2, R6 ;  /* 0x0000000002087229 */ /* 0x001fce0000000006 */
[----:B------:R1:W-:Y:S01]  /*0b90*/  @!P1 STS.64 [R11+0x10], R8 ;  /* 0x000010080b009388 */ /* 0x0003e20000000a00 */
[----:B------:R-:W-:Y:S01]  /*0ba0*/  BAR.SYNC.DEFER_BLOCKING 0x0 ;  /* 0x0000000000007b1d */ /* 0x000fe20000010000 */
[----:B------:R-:W-:-:S04]  /*0bb0*/  ISETP.GT.AND P1, PT, R12, 0xf, PT ;  /* 0x0000000f0c00780c */ /* 0x000fc80003f24270 */
[----:B------:R-:W-:Y:S02]  /*0bc0*/  FSEL R2, R6, R8, P1 ;  /* 0x0000000806027208 */ /* 0x000fe40000800000 */
[----:B------:R-:W-:Y:S01]  /*0bd0*/  FSEL R3, R7, R9, P1 ;  /* 0x0000000907037208 */ /* 0x000fe20000800000 */
[----:B------:R-:W-:Y:S06]  /*0be0*/  @P0 BRA `(.L_x_16) ;  /* 0x0000001800440947 */ /* 0x000fec0003800000 */
[----:B------:R-:W0:Y:S01]  /*0bf0*/  S2UR UR5, SR_CgaCtaId ;  /* 0x00000000000579c3 */ /* 0x000e220000008800 */
[----:B------:R-:W-:Y:S02]  /*0c00*/  UMOV UR4, 0x400 ;  /* 0x0000040000047882 */ /* 0x000fe40000000000 */
[----:B0-----:R-:W-:-:S09]  /*0c10*/  ULEA UR4, UR5, UR4, 0x18 ;  /* 0x0000000405047291 */ /* 0x001fd2000f8ec0ff */
[----:B------:R-:W0:Y:S04]  /*0c20*/  LDS.64 R4, [UR4+0x18] ;  /* 0x00001804ff047984 */ /* 0x000e280008000a00 */
[----:B-1----:R-:W1:Y:S04]  /*0c30*/  LDS.128 R8, [UR4+0x20] ;  /* 0x00002004ff087984 */ /* 0x002e680008000c00 */
[----:B------:R-:W2:Y:S01]  /*0c40*/  LDS.128 R12, [UR4+0x30] ;  /* 0x00003004ff0c7984 */ /* 0x000ea20008000c00 */
[----:B0-----:R-:W-:-:S03]  /*0c50*/  DADD R2, R2, R4 ;  /* 0x0000000002027229 */ /* 0x001fc60000000004 */
[----:B------:R-:W0:Y:S05]  /*0c60*/  LDS.128 R4, [UR4+0x40] ;  /* 0x00004004ff047984 */ /* 0x000e2a0008000c00 */
[----:B-1----:R-:W-:-:S08]  /*0c70*/  DADD R2, R2, R8 ;  /* 0x0000000002027229 */ /* 0x002fd00000000008 */
[----:B------:R-:W-:Y:S01]  /*0c80*/  DADD R2, R2, R10 ;  /* 0x0000000002027229 */ /* 0x000fe2000000000a */
[----:B------:R-:W1:Y:S07]  /*0c90*/  LDS.128 R8, [UR4+0x50] ;  /* 0x00005004ff087984 */ /* 0x000e6e0008000c00 */
[----:B--2---:R-:W-:-:S08]  /*0ca0*/  DADD R2, R2, R12 ;  /* 0x0000000002027229 */ /* 0x004fd0000000000c */
[----:B------:R-:W-:Y:S01]  /*0cb0*/  DADD R2, R2, R14 ;  /* 0x0000000002027229 */ /* 0x000fe2000000000e */
[----:B------:R-:W2:Y:S07]  /*0cc0*/  LDS.128 R12, [UR4+0x60] ;  /* 0x00006004ff0c7984 */ /* 0x000eae0008000c00 */
[----:B0-----:R-:W-:-:S08]  /*0cd0*/  DADD R2, R2, R4 ;  /* 0x0000000002027229 */ /* 0x001fd00000000004 */
[----:B------:R-:W-:Y:S01]  /*0ce0*/  DADD R2, R2, R6 ;  /* 0x0000000002027229 */ /* 0x000fe20000000006 */
[----:B------:R-:W0:Y:S07]  /*0cf0*/  LDS.128 R4, [UR4+0x70] ;  /* 0x00007004ff047984 */ /* 0x000e2e0008000c00 */
[----:B-1----:R-:W-:-:S08]  /*0d00*/  DADD R2, R2, R8 ;  /* 0x0000000002027229 */ /* 0x002fd00000000008 */
[----:B------:R-:W-:Y:S01]  /*0d10*/  DADD R2, R2, R10 ;  /* 0x0000000002027229 */ /* 0x000fe2000000000a */
[----:B------:R-:W1:Y:S07]  /*0d20*/  LDS.128 R8, [UR4+0x80] ;  /* 0x00008004ff087984 */ /* 0x000e6e0008000c00 */
[----:B--2---:R-:W-:-:S08]  /*0d30*/  DADD R2, R2, R12 ;  /* 0x0000000002027229 */ /* 0x004fd0000000000c */
[----:B------:R-:W-:-:S08]  /*0d40*/  DADD R2, R2, R14 ;  /* 0x0000000002027229 */ /* 0x000fd0000000000e */
[----:B0-----:R-:W-:-:S08]  /*0d50*/  DADD R2, R2, R4 ;  /* 0x0000000002027229 */ /* 0x001fd00000000004 */
[----:B------:R-:W-:-:S08]  /*0d60*/  DADD R2, R2, R6 ;  /* 0x0000000002027229 */ /* 0x000fd00000000006 */
[----:B-1----:R-:W-:-:S08]  /*0d70*/  DADD R2, R2, R8 ;  /* 0x0000000002027229 */ /* 0x002fd00000000008 */
[----:B------:R-:W-:Y:S01]  /*0d80*/  DADD R2, R2, R10 ;  /* 0x0000000002027229 */ /* 0x000fe2000000000a */
[----:B------:R-:W-:Y:S10]  /*0d90*/  BRA `(.L_x_16) ;  /* 0x0000001400d87947 */ /* 0x000ff40003800000 */
.L_x_15:
[----:B------:R-:W-:Y:S01]  /*0da0*/  LOP3.LUT R0, R5, 0x3e0, RZ, 0xc0, !PT ;  /* 0x000003e005007812 */ /* 0x000fe200078ec0ff */
[----:B------:R-:W0:Y:S03]  /*0db0*/  S2R R10, SR_LANEID ;  /* 0x00000000000a7919 */ /* 0x000e260000000000 */
[----:B------:R-:W-:Y:S01]  /*0dc0*/  LOP3.LUT R9, RZ, R0, RZ, 0x33, !PT ;  /* 0x00000000ff097212 */ /* 0x000fe200078e33ff */
[----:B------:R-:W-:-:S04]  /*0dd0*/  VIADD R7, R0, 0x20 ;  /* 0x0000002000077836 */ /* 0x000fc80000000000 */
[----:B------:R-:W-:Y:S01]  /*0de0*/  IMAD.IADD R9, R9, 0x1, R4 ;  /* 0x0000000109097824 */ /* 0x000fe200078e0204 */
[----:B------:R-:W-:-:S04]  /*0df0*/  ISETP.GT.AND P0, PT, R7, R4, PT ;  /* 0x000000040700720c */ /* 0x000fc80003f04270 */
[----:B------:R-:W-:-:S05]  /*0e00*/  SEL R11, R9, 0x1f, P0 ;  /* 0x0000001f090b7807 */ /* 0x000fca0000000000 */
[----:B-----5:R-:W-:Y:S04]  /*0e10*/  SHFL.DOWN PT, R6, R2, 0x1, R11 ;  /* 0x0820000002067989 */ /* 0x020fe800000e000b */
[----:B------:R-:W1:Y:S01]  /*0e20*/  SHFL.DOWN PT, R7, R3, 0x1, R11 ;  /* 0x0820000003077989 */ /* 0x000e6200000e000b */
[C---:B0-----:R-:W-:Y:S01]  /*0e30*/  ISETP.GE.AND P0, PT, R10.reuse, R11, PT ;  /* 0x0000000b0a00720c */ /* 0x041fe20003f06270 */
[C---:B------:R-:W-:Y:S01]  /*0e40*/  VIADD R0, R10.reuse, 0x2 ;  /* 0x000000020a007836 */ /* 0x040fe20000000000 */
[----:B------:R-:W-:Y:S01]  /*0e50*/  ISETP.NE.AND P1, PT, R10, RZ, PT ;  /* 0x000000ff0a00720c */ /* 0x000fe20003f25270 */
[----:B-1----:R-:W-:-:S12]  /*0e60*/  DADD R6, R6, R2 ;  /* 0x0000000006067229 */ /* 0x002fd80000000002 */
[----:B------:R-:W0:Y:S01]  /*0e70*/  @!P1 S2R R12, SR_CgaCtaId ;  /* 0x00000000000c9919 */ /* 0x000e220000008800 */
[----:B------:R-:W-:Y:S02]  /*0e80*/  FSEL R8, R6, R2, !P0 ;  /* 0x0000000206087208 */ /* 0x000fe40004000000 */
[----:B------:R-:W-:Y:S02]  /*0e90*/  FSEL R9, R7, R3, !P0 ;  /* 0x0000000307097208 */ /* 0x000fe40004000000 */
[----:B------:R-:W-:Y:S01]  /*0ea0*/  ISETP.GT.AND P0, PT, R0, R11, PT ;  /* 0x0000000b0000720c */ /* 0x000fe20003f04270 */
[----:B------:R-:W-:Y:S01]  /*0eb0*/  SHFL.DOWN PT, R6, R8, 0x2, R11 ;  /* 0x0840000008067989 */ /* 0x000fe200000e000b */
[----:B------:R-:W-:-:S03]  /*0ec0*/  VIADD R0, R10, 0x4 ;  /* 0x000000040a007836 */ /* 0x000fc60000000000 */
[----:B------:R-:W1:Y:S02]  /*0ed0*/  SHFL.DOWN PT, R7, R9, 0x2, R11 ;  /* 0x0840000009077989 */ /* 0x000e6400000e000b */
[----:B-1----:R-:W-:-:S10]  /*0ee0*/  DADD R6, R6, R8 ;  /* 0x0000000006067229 */ /* 0x002fd40000000008 */
[----:B------:R-:W-:Y:S02]  /*0ef0*/  FSEL R6, R8, R6, P0 ;  /* 0x0000000608067208 */ /* 0x000fe40000000000 */
[----:B------:R-:W-:Y:S02]  /*0f00*/  FSEL R7, R9, R7, P0 ;  /* 0x0000000709077208 */ /* 0x000fe40000000000 */
        /* <DEDUP_REMOVED lines=16> */
[----:B------:R-:W-:Y:S02]  /*1010*/  @!P1 MOV R9, 0x400 ;  /* 0x0000040000099802 */ /* 0x000fe40000000f00 */
[----:B------:R-:W-:Y:S01]  /*1020*/  @!P1 SHF.R.U32.HI R8, RZ, 0x2, R5 ;  /* 0x00000002ff089819 */ /* 0x000fe20000011605 */
[----:B------:R-:W1:Y:S01]  /*1030*/  SHFL.DOWN PT, R3, R7, 0x10, R11 ;  /* 0x0a00000007037989 */ /* 0x000e6200000e000b */
[----:B0-----:R-:W-:-:S02]  /*1040*/  @!P1 LEA R9, R12, R9, 0x18 ;  /* 0x000000090c099211 */ /* 0x001fc400078ec0ff */
[----:B------:R-:W-:-:S05]  /*1050*/  @!P1 LOP3.LUT R8, R8, 0xf8, RZ, 0xc0, !PT ;  /* 0x000000f808089812 */ /* 0x000fca00078ec0ff */
[----:B------:R-:W-:Y:S01]  /*1060*/  @!P1 IMAD.IADD R9, R8, 0x1, R9 ;  /* 0x0000000108099824 */ /* 0x000fe200078e0209 */
[----:B-1----:R-:W-:-:S10]  /*1070*/  DADD R2, R2, R6 ;  /* 0x0000000002027229 */ /* 0x002fd40000000006 */
[----:B------:R-:W-:Y:S02]  /*1080*/  FSEL R2, R6, R2, P0 ;  /* 0x0000000206027208 */ /* 0x000fe40000000000 */
[----:B------:R-:W-:Y:S02]  /*1090*/  FSEL R3, R7, R3, P0 ;  /* 0x0000000307037208 */ /* 0x000fe40000000000 */
[----:B------:R-:W-:-:S03]  /*10a0*/  ISETP.NE.AND P0, PT, R5, RZ, PT ;  /* 0x000000ff0500720c */ /* 0x000fc60003f05270 */
[----:B------:R0:W-:Y:S01]  /*10b0*/  @!P1 STS.64 [R9+0x10], R2 ;  /* 0x0000100209009388 */ /* 0x0001e20000000a00 */
[----:B------:R-:W-:Y:S09]  /*10c0*/  BAR.SYNC.DEFER_BLOCKING 0x0 ;  /* 0x0000000000007b1d */ /* 0x000ff20000010000 */
[----:B------:R-:W-:Y:S05]  /*10d0*/  @P0 BRA `(.L_x_16) ;  /* 0x0000001400080947 */ /* 0x000fea0003800000 */
[----:B------:R-:W1:Y:S01]  /*10e0*/  S2UR UR5, SR_CgaCtaId ;  /* 0x00000000000579c3 */ /* 0x000e620000008800 */
[----:B------:R-:W-:Y:S01]  /*10f0*/  UMOV UR4, 0x400 ;  /* 0x0000040000047882 */ /* 0x000fe20000000000 */
[----:B------:R-:W-:Y:S01]  /*1100*/  ISETP.GT.AND P1, PT, R4, 0x20, PT ;  /* 0x000000200400780c */ /* 0x000fe20003f24270 */
[----:B-1----:R-:W-:-:S09]  /*1110*/  ULEA UR4, UR5, UR4, 0x18 ;  /* 0x0000000405047291 */ /* 0x002fd2000f8ec0ff */
[----:B------:R-:W1:Y:S04]  /*1120*/  LDS.64 R6, [UR4+0x18] ;  /* 0x00001804ff067984 */ /* 0x000e680008000a00 */
[----:B------:R-:W2:Y:S04]  /*1130*/  LDS.128 R12, [UR4+0x20] ;  /* 0x00002004ff0c7984 */ /* 0x000ea80008000c00 */
[----:B0-----:R-:W0:Y:S01]  /*1140*/  LDS.128 R8, [UR4+0x30] ;  /* 0x00003004ff087984 */ /* 0x001e220008000c00 */
[----:B-1----:R-:W-:-:S10]  /*1150*/  DADD R6, R2, R6 ;  /* 0x0000000002067229 */ /* 0x002fd40000000006 */
[----:B------:R-:W-:Y:S02]  /*1160*/  FSEL R2, R6, R2, P1 ;  /* 0x0000000206027208 */ /* 0x000fe40000800000 */
[----:B------:R-:W-:Y:S02]  /*1170*/  FSEL R3, R7, R3, P1 ;  /* 0x0000000307037208 */ /* 0x000fe40000800000 */
[----:B------:R-:W-:-:S04]  /*1180*/  ISETP.GT.AND P1, PT, R4, 0x40, PT ;  /* 0x000000400400780c */ /* 0x000fc80003f24270 */
[----:B--2---:R-:W-:-:S10]  /*1190*/  DADD R12, R12, R2 ;  /* 0x000000000c0c7229 */ /* 0x004fd40000000002 */
[----:B------:R-:W-:Y:S02]  /*11a0*/  FSEL R2, R12, R2, P1 ;  /* 0x000000020c027208 */ /* 0x000fe40000800000 */
[----:B------:R-:W-:Y:S02]  /*11b0*/  FSEL R3, R13, R3, P1 ;  /* 0x000000030d037208 */ /* 0x000fe40000800000 */
[----:B------:R-:W-:-:S04]  /*11c0*/  ISETP.GT.AND P1, PT, R4, 0x60, PT ;  /* 0x000000600400780c */ /* 0x000fc80003f24270 */
[----:B------:R-:W-:-:S10]  /*11d0*/  DADD R14, R2, R14 ;  /* 0x00000000020e7229 */ /* 0x000fd4000000000e */
[----:B------:R-:W-:Y:S02]  /*11e0*/  FSEL R2, R14, R2, P1 ;  /* 0x000000020e027208 */ /* 0x000fe40000800000 */
[----:B------:R-:W-:Y:S02]  /*11f0*/  FSEL R3, R15, R3, P1 ;  /* 0x000000030f037208 */ /* 0x000fe40000800000 */
[----:B------:R-:W1:Y:S01]  /*1200*/  LDS.128 R12, [UR4+0x40] ;  /* 0x00004004ff0c7984 */ /* 0x000e620008000c00 */
[----:B------:R-:W-:-:S03]  /*1210*/  ISETP.GT.AND P1, PT, R4, 0x80, PT ;  /* 0x000000800400780c */ /* 0x000fc60003f24270 */
[----:B0-----:R-:W-:-:S10]  /*1220*/  DADD R8, R8, R2 ;  /* 0x0000000008087229 */ /* 0x001fd40000000002 */
[----:B------:R-:W-:Y:S02]  /*1230*/  FSEL R2, R8, R2, P1 ;  /* 0x0000000208027208 */ /* 0x000fe40000800000 */
[----:B------:R-:W-:Y:S02]  /*1240*/  FSEL R3, R9, R3, P1 ;  /* 0x0000000309037208 */ /* 0x000fe40000800000 */
[----:B------:R-:W-:-:S04]  /*1250*/  ISETP.GT.AND P1, PT, R4, 0xa0, PT ;  /* 0x000000a00400780c */ /* 0x000fc80003f24270 */
[----:B------:R-:W-:-:S10]  /*1260*/  DADD R10, R2, R10 ;  /* 0x00000000020a7229 */ /* 0x000fd4000000000a */
[----:B------:R-:W-:Y:S02]  /*1270*/  FSEL R2, R10, R2, P1 ;  /* 0x000000020a027208 */ /* 0x000fe40000800000 */
[----:B------:R-:W-:Y:S02]  /*1280*/  FSEL R3, R11, R3, P1 ;  /* 0x000000030b037208 */ /* 0x000fe40000800000 */
[----:B------:R-:W0:Y:S01]  /*1290*/  LDS.128 R8, [UR4+0x50] ;  /* 0x00005004ff087984 */ /* 0x000e220008000c00 */
[----:B------:R-:W-:-:S03]  /*12a0*/  ISETP.GT.AND P1, PT, R4, 0xc0, PT ;  /* 0x000000c00400780c */ /* 0x000fc60003f24270 */
[----:B-1----:R-:W-:-:S10]  /*12b0*/  DADD R12, R12, R2 ;  /* 0x000000000c0c7229 */ /* 0x002fd40000000002 */
        /* <DEDUP_REMOVED lines=33> */
[----:B------:R-:W-:-:S04]  /*14d0*/  ISETP.GT.AND P1, PT, R4, 0x1c0, PT ;  /* 0x000001c00400780c */ /* 0x000fc80003f24270 */
[----:B-1----:R-:W-:-:S10]  /*14e0*/  DADD R12, R12, R2 ;  /* 0x000000000c0c7229 */ /* 0x002fd40000000002 */
[----:B------:R-:W-:Y:S02]  /*14f0*/  FSEL R2, R12, R2, P1 ;  /* 0x000000020c027208 */ /* 0x000fe40000800000 */
[----:B------:R-:W-:Y:S02]  /*1500*/  FSEL R3, R13, R3, P1 ;  /* 0x000000030d037208 */ /* 0x000fe40000800000 */
[----:B------:R-:W-:-:S04]  /*1510*/  ISETP.GT.AND P1, PT, R4, 0x1e0, PT ;  /* 0x000001e00400780c */ /* 0x000fc80003f24270 */
[----:B------:R-:W-:-:S10]  /*1520*/  DADD R14, R2, R14 ;  /* 0x00000000020e7229 */ /* 0x000fd4000000000e */
[----:B------:R-:W-:Y:S02]  /*1530*/  FSEL R2, R14, R2, P1 ;  /* 0x000000020e027208 */ /* 0x000fe40000800000 */
[----:B------:R-:W-:Y:S01]  /*1540*/  FSEL R3, R15, R3, P1 ;  /* 0x000000030f037208 */ /* 0x000fe20000800000 */
[----:B------:R-:W-:Y:S06]  /*1550*/  BRA `(.L_x_16) ;  /* 0x0000000c00e87947 */ /* 0x000fec0003800000 */
.L_x_2:
[----:B------:R-:W0:Y:S01]  /*1560*/  S2R R41, SR_TID.X ;  /* 0x0000000000297919 */ /* 0x000e220000002100 */
[----:B------:R-:W1:Y:S02]  /*1570*/  LDCU.64 UR4, c[0x0][0x380] ;  /* 0x00007000ff0477ac */ /* 0x000e640008000a00 */
[----:B-1----:R-:W-:Y:S02]  /*1580*/  IMAD.U32 R2, RZ, RZ, UR4 ;  /* 0x00000004ff027e24 */ /* 0x002fe4000f8e00ff */
[----:B------:R-:W-:Y:S02]  /*1590*/  IMAD.U32 R3, RZ, RZ, UR5 ;  /* 0x00000005ff037e24 */ /* 0x000fe4000f8e00ff */
[----:B0-----:R-:W-:-:S05]  /*15a0*/  IMAD.WIDE.U32 R18, R41, 0x8, R2 ;  /* 0x0000000829127825 */ /* 0x001fca00078e0002 */
[----:B------:R-:W2:Y:S04]  /*15b0*/  LDG.E.64.CONSTANT R20, desc[UR6][R18.64] ;  /* 0x0000000612147981 */ /* 0x000ea8000c1e9b00 */
[----:B------:R-:W2:Y:S04]  /*15c0*/  LDG.E.64.CONSTANT R6, desc[UR6][R18.64+0x1000] ;  /* 0x0010000612067981 */ /* 0x000ea8000c1e9b00 */
[----:B------:R-:W3:Y:S04]  /*15d0*/  LDG.E.64.CONSTANT R8, desc[UR6][R18.64+0x2000] ;  /* 0x0020000612087981 */ /* 0x000ee8000c1e9b00 */
[----:B------:R-:W4:Y:S04]  /*15e0*/  LDG.E.64.CONSTANT R10, desc[UR6][R18.64+0x3000] ;  /* 0x00300006120a7981 */ /* 0x000f28000c1e9b00 */
[----:B------:R-:W5:Y:S04]  /*15f0*/  LDG.E.64.CONSTANT R12, desc[UR6][R18.64+0x4000] ;  /* 0x00400006120c7981 */ /* 0x000f68000c1e9b00 */
[----:B------:R-:W5:Y:S04]  /*1600*/  LDG.E.64.CONSTANT R14, desc[UR6][R18.64+0x5000] ;  /* 0x00500006120e7981 */ /* 0x000f68000c1e9b00 */
[----:B------:R-:W5:Y:S01]  /*1610*/  LDG.E.64.CONSTANT R16, desc[UR6][R18.64+0x6000] ;  /* 0x0060000612107981 */ /* 0x000f62000c1e9b00 */
[----:B------:R-:W-:Y:S01]  /*1620*/  ISETP.GE.U32.AND P0, PT, R4, 0x1c00, PT ;  /* 0x00001c000400780c */ /* 0x000fe20003f06070 */
[----:B------:R-:W-:Y:S01]  /*1630*/  UMOV UR4, 0xe00 ;  /* 0x00000e0000047882 */ /* 0x000fe20000000000 */
[----:B--2---:R-:W-:-:S08]  /*1640*/  DADD R6, R20, R6 ;  /* 0x0000000014067229 */ /* 0x004fd00000000006 */
[----:B---3--:R-:W-:-:S08]  /*1650*/  DADD R6, R8, R6 ;  /* 0x0000000008067229 */ /* 0x008fd00000000006 */
[----:B----4-:R-:W-:-:S08]  /*1660*/  DADD R6, R10, R6 ;  /* 0x000000000a067229 */ /* 0x010fd00000000006 */
[----:B-----5:R-:W-:-:S08]  /*1670*/  DADD R6, R12, R6 ;  /* 0x000000000c067229 */ /* 0x020fd00000000006 */
[----:B------:R-:W-:-:S08]  /*1680*/  DADD R6, R14, R6 ;  /* 0x000000000e067229 */ /* 0x000fd00000000006 */
[----:B------:R-:W-:Y:S01]  /*1690*/  DADD R6, R16, R6 ;  /* 0x0000000010067229 */ /* 0x000fe20000000006 */
[----:B------:R-:W-:Y:S10]  /*16a0*/  @!P0 BRA `(.L_x_17) ;  /* 0x00000000006c8947 */ /* 0x000ff40003800000 */
[----:B------:R-:W0:Y:S01]  /*16b0*/  LDC R22, c[0x0][0x390] ;  /* 0x0000e400ff167b82 */ /* 0x000e220000000800 */
[----:B------:R-:W-:Y:S01]  /*16c0*/  VIADD R23, R4, 0xfffff200 ;  /* 0xfffff20004177836 */ /* 0x000fe20000000000 */
[----:B------:R-:W-:-:S06]  /*16d0*/  UMOV UR4, 0xe00 ;  /* 0x00000e0000047882 */ /* 0x000fcc0000000000 */
[----:B------:R-:W1:Y:S02]  /*16e0*/  LDC.64 R2, c[0x0][0x380] ;  /* 0x0000e000ff027b82 */ /* 0x000e640000000a00 */
.L_x_19:
[----:B------:R-:W-:-:S04]  /*16f0*/  VIADD R9, R41, UR4 ;  /* 0x0000000429097c36 */ /* 0x000fc80008000000 */
[----:B-1----:R-:W-:-:S05]  /*1700*/  IMAD.WIDE.U32 R8, R9, 0x8, R2 ;  /* 0x0000000809087825 */ /* 0x002fca00078e0002 */
[----:B------:R-:W2:Y:S04]  /*1710*/  LDG.E.64.CONSTANT R4, desc[UR6][R8.64] ;  /* 0x0000000608047981 */ /* 0x000ea8000c1e9b00 */
[----:B------:R-:W3:Y:S04]  /*1720*/  LDG.E.64.CONSTANT R10, desc[UR6][R8.64+0x1000] ;  /* 0x00100006080a7981 */ /* 0x000ee8000c1e9b00 */
[----:B------:R-:W4:Y:S04]  /*1730*/  LDG.E.64.CONSTANT R12, desc[UR6][R8.64+0x2000] ;  /* 0x00200006080c7981 */ /* 0x000f28000c1e9b00 */
[----:B------:R-:W5:Y:S04]  /*1740*/  LDG.E.64.CONSTANT R14, desc[UR6][R8.64+0x3000] ;  /* 0x00300006080e7981 */ /* 0x000f68000c1e9b00 */
[----:B------:R-:W5:Y:S04]  /*1750*/  LDG.E.64.CONSTANT R16, desc[UR6][R8.64+0x4000] ;  /* 0x0040000608107981 */ /* 0x000f68000c1e9b00 */
[----:B------:R-:W5:Y:S04]  /*1760*/  LDG.E.64.CONSTANT R18, desc[UR6][R8.64+0x5000] ;  /* 0x0050000608127981 */ /* 0x000f68000c1e9b00 */
[----:B------:R-:W5:Y:S01]  /*1770*/  LDG.E.64.CONSTANT R20, desc[UR6][R8.64+0x6000] ;  /* 0x0060000608147981 */ /* 0x000f62000c1e9b00 */
[----:B--2---:R-:W-:-:S08]  /*1780*/  DADD R4, R4, R6 ;  /* 0x0000000004047229 */ /* 0x004fd00000000006 */
[----:B---3--:R-:W-:-:S08]  /*1790*/  DADD R4, R10, R4 ;  /* 0x000000000a047229 */ /* 0x008fd00000000004 */
[----:B----4-:R-:W-:-:S08]  /*17a0*/  DADD R4, R12, R4 ;  /* 0x000000000c047229 */ /* 0x010fd00000000004 */
[----:B-----5:R-:W-:-:S08]  /*17b0*/  DADD R4, R14, R4 ;  /* 0x000000000e047229 */ /* 0x020fd00000000004 */
[----:B------:R-:W-:Y:S01]  /*17c0*/  DADD R16, R16, R4 ;  /* 0x0000000010107229 */ /* 0x000fe20000000004 */
[----:B0-----:R-:W-:-:S04]  /*17d0*/  IMAD.MOV.U32 R4, RZ, RZ, R22 ;  /* 0x000000ffff047224 */ /* 0x001fc800078e0016 */
[----:B------:R-:W-:-:S03]  /*17e0*/  VIADD R0, R4, -UR4 ;  /* 0x8000000404007c36 */ /* 0x000fc60008000000 */
[----:B------:R-:W-:Y:S02]  /*17f0*/  DADD R16, R18, R16 ;  /* 0x0000000012107229 */ /* 0x000fe40000000010 */
[----:B------:R-:W-:-:S06]  /*1800*/  ISETP.GE.AND P0, PT, R0, 0xe00, PT ;  /* 0x00000e000000780c */ /* 0x000fcc0003f06270 */
[----:B------:R-:W-:-:S07]  /*1810*/  DADD R6, R20, R16 ;  /* 0x0000000014067229 */ /* 0x000fce0000000010 */
[----:B------:R-:W-:Y:S05]  /*1820*/  @!P0 BRA `(.L_x_18) ;  /* 0x00000008001c8947 */ /* 0x000fea0003800000 */
[----:B------:R-:W-:-:S06]  /*1830*/  UIADD3 UR4, UPT, UPT, UR4, 0xe00, URZ ;  /* 0x00000e0004047890 */ /* 0x000fcc000fffe0ff */
[----:B------:R-:W-:-:S13]  /*1840*/  ISETP.LT.AND P0, PT, R23, UR4, PT ;  /* 0x0000000417007c0c */ /* 0x000fda000bf01270 */
[----:B------:R-:W-:Y:S05]  /*1850*/  @!P0 BRA `(.L_x_19) ;  /* 0xfffffffc00a48947 */ /* 0x000fea000383ffff */
.L_x_17:
[----:B------:R-:W-:-:S13]  /*1860*/  ISETP.LE.AND P0, PT, R4, UR4, PT ;  /* 0x0000000404007c0c */ /* 0x000fda000bf03270 */
[----:B------:R-:W-:Y:S05]  /*1870*/  @P0 BRA `(.L_x_18) ;  /* 0x0000000800080947 */ /* 0x000fea0003800000 */
[----:B------:R-:W-:Y:S01]  /*1880*/  VIADD R0, R4, -UR4 ;  /* 0x8000000404007c36 */ /* 0x000fe20008000000 */
[----:B------:R-:W-:Y:S04]  /*1890*/  BSSY.RECONVERGENT B1, `(.L_x_18) ;  /* 0x0000080000017945 */ /* 0x000fe80003800200 */
[----:B------:R-:W-:-:S13]  /*18a0*/  ISETP.GE.AND P0, PT, R41, R0, PT ;  /* 0x000000002900720c */ /* 0x000fda0003f06270 */
[----:B------:R-:W-:Y:S05]  /*18b0*/  @P0 BRA `(.L_x_20) ;  /* 0x0000000400f40947 */ /* 0x000fea0003800000 */
[----:B------:R-:W-:Y:S01]  /*18c0*/  LOP3.LUT R5, RZ, R41, RZ, 0x33, !PT ;  /* 0x00000029ff057212 */ /* 0x000fe200078e33ff */
[----:B------:R-:W-:Y:S01]  /*18d0*/  BSSY.RECONVERGENT B2, `(.L_x_21) ;  /* 0x0000014000027945 */ /* 0x000fe20003800200 */
[----:B------:R-:W-:Y:S02]  /*18e0*/  IMAD.MOV.U32 R45, RZ, RZ, R41 ;  /* 0x000000ffff2d7224 */ /* 0x000fe400078e0029 */
[----:B------:R-:W-:-:S04]  /*18f0*/  IADD3 R4, PT, PT, R4, -UR4, R5 ;  /* 0x8000000404047c10 */ /* 0x000fc8000fffe005 */
[C---:B------:R-:W-:Y:S02]  /*1900*/  LOP3.LUT R5, R4.reuse, 0x600, RZ, 0xc0, !PT ;  /* 0x0000060004057812 */ /* 0x040fe400078ec0ff */
[----:B------:R-:W-:Y:S02]  /*1910*/  ISETP.GE.U32.AND P1, PT, R4, 0x600, PT ;  /* 0x000006000400780c */ /* 0x000fe40003f26070 */
[----:B------:R-:W-:-:S13]  /*1920*/  ISETP.NE.AND P0, PT, R5, 0x600, PT ;  /* 0x000006000500780c */ /* 0x000fda0003f05270 */
[----:B------:R-:W-:Y:S05]  /*1930*/  @!P0 BRA `(.L_x_22) ;  /* 0x0000000000348947 */ /* 0x000fea0003800000 */
[----:B------:R-:W-:Y:S01]  /*1940*/  LEA.HI R4, R4, 0x1, RZ, 0x17 ;  /* 0x0000000104047811 */ /* 0x000fe200078fb8ff */
[----:B------:R-:W-:Y:S02]  /*1950*/  VIADD R9, R41, UR4 ;  /* 0x0000000429097c36 */ /* 0x000fe40008000000 */
[----:B------:R-:W-:Y:S01]  /*1960*/  IMAD.MOV.U32 R45, RZ, RZ, R41 ;  /* 0x000000ffff2d7224 */ /* 0x000fe200078e0029 */
[----:B------:R-:W-:-:S05]  /*1970*/  LOP3.LUT R4, R4, 0x3, RZ, 0xc0, !PT ;  /* 0x0000000304047812 */ /* 0x000fca00078ec0ff */
[----:B------:R-:W-:-:S07]  /*1980*/  IMAD.MOV R8, RZ, RZ, -R4 ;  /* 0x000000ffff087224 */ /* 0x000fce00078e0a04 */
.L_x_23:
[----:B------:R-:W-:-:S06]  /*1990*/  IMAD.WIDE.U32 R4, R9, 0x8, R2 ;  /* 0x0000000809047825 */ /* 0x000fcc00078e0002 */
[----:B------:R-:W2:Y:S01]  /*19a0*/  LDG.E.64.CONSTANT R4, desc[UR6][R4.64] ;  /* 0x0000000604047981 */ /* 0x000ea2000c1e9b00 */
[----:B------:R-:W-:Y:S02]  /*19b0*/  VIADD R8, R8, 0x1 ;  /* 0x0000000108087836 */ /* 0x000fe40000000000 */
[----:B------:R-:W-:Y:S02]  /*19c0*/  VIADD R45, R45, 0x200 ;  /* 0x000002002d2d7836 */ /* 0x000fe40000000000 */
[----:B------:R-:W-:Y:S01]  /*19d0*/  VIADD R9, R9, 0x200 ;  /* 0x0000020009097836 */ /* 0x000fe20000000000 */
[----:B------:R-:W-:Y:S01]  /*19e0*/  ISETP.NE.AND P0, PT, R8, RZ, PT ;  /* 0x000000ff0800720c */ /* 0x000fe20003f05270 */
[----:B--2---:R-:W-:-:S12]  /*19f0*/  DADD R6, R4, R6 ;  /* 0x0000000004067229 */ /* 0x004fd80000000006 */
[----:B------:R-:W-:Y:S05]  /*1a00*/  @P0 BRA `(.L_x_23) ;  /* 0xfffffffc00e00947 */ /* 0x000fea000383ffff */
.L_x_22:
[----:B------:R-:W-:Y:S05]  /*1a10*/  BSYNC.RECONVERGENT B2 ;  /* 0x0000000000027941 */ /* 0x000fea0003800200 */
.L_x_21:
[----:B------:R-:W-:Y:S05]  /*1a20*/  @!P1 BRA `(.L_x_20) ;  /* 0x0000000400989947 */ /* 0x000fea0003800000 */
[----:B------:R-:W0:Y:S01]  /*1a30*/  LDCU.64 UR8, c[0x0][0x380] ;  /* 0x00007000ff0877ac */ /* 0x000e220008000a00 */
[----:B------:R-:W-:Y:S01]  /*1a40*/  IMAD.IADD R9, R0, 0x1, -R45 ;  /* 0x0000000100097824 */ /* 0x000fe200078e0a2d */
[C---:B------:R-:W-:Y:S01]  /*1a50*/  IADD3 R5, P0, PT, R45.reuse, UR4, RZ ;  /* 0x000000042d057c10 */ /* 0x040fe2000ff1e0ff */
[----:B------:R-:W-:Y:S01]  /*1a60*/  BSSY.RECONVERGENT B2, `(.L_x_24) ;  /* 0x0000039000027945 */ /* 0x000fe20003800200 */
[----:B------:R-:W-:Y:S02]  /*1a70*/  VIADD R43, R45, UR4 ;  /* 0x000000042d2b7c36 */ /* 0x000fe40008000000 */
[----:B------:R-:W-:Y:S01]  /*1a80*/  ISETP.GT.AND P1, PT, R9, 0x1800, PT ;  /* 0x000018000900780c */ /* 0x000fe20003f24270 */
[----:B------:R-:W-:Y:S01]  /*1a90*/  IMAD.X R8, RZ, RZ, RZ, P0 ;  /* 0x000000ffff087224 */ /* 0x000fe200000e06ff */
[----:B0-----:R-:W-:-:S04]  /*1aa0*/  LEA R4, P0, R5, UR8, 0x3 ;  /* 0x0000000805047c11 */ /* 0x001fc8000f8018ff */
[----:B------:R-:W-:Y:S02]  /*1ab0*/  LEA.HI.X R5, R5, UR9, R8, 0x3, P0 ;  /* 0x0000000905057c11 */ /* 0x000fe400080f1c08 */
[----:B------:R-:W-:-:S05]  /*1ac0*/  IADD3 R4, P0, PT, R4, 0x2000, RZ ;  /* 0x0000200004047810 */ /* 0x000fca0007f1e0ff */
[----:B------:R-:W-:Y:S01]  /*1ad0*/  IMAD.X R5, RZ, RZ, R5, P0 ;  /* 0x000000ffff057224 */ /* 0x000fe200000e0605 */
[----:B------:R-:W-:Y:S01]  /*1ae0*/  PLOP3.LUT P0, PT, PT, PT, PT, 0x80, 0x8 ;  /* 0x000000000008781c */ /* 0x000fe20003f0f070 */
[----:B------:R-:W-:-:S12]  /*1af0*/  @!P1 BRA `(.L_x_25) ;  /* 0x0000000000bc9947 */ /* 0x000fd80003800000 */
[----:B------:R-:W-:Y:S01]  /*1b00*/  PLOP3.LUT P0, PT, PT, PT, PT, 0x8, 0x80 ;  /* 0x000000000080781c */ /* 0x000fe20003f0e170 */
[----:B------:R-:W-:-:S12]  /*1b10*/  VIADD R40, R0, 0xffffe800 ;  /* 0xffffe80000287836 */ /* 0x000fd80000000000 */
.L_x_26:
[C---:B------:R-:W-:Y:S01]  /*1b20*/  IMAD.WIDE.U32 R38, R43.reuse, 0x8, R2 ;  /* 0x000000082b267825 */ /* 0x040fe200078e0002 */
[----:B------:R-:W2:Y:S04]  /*1b30*/  LDG.E.64.CONSTANT R8, desc[UR6][R4.64+-0x1000] ;  /* 0xfff0000604087981 */ /* 0x000ea8000c1e9b00 */
[----:B------:R-:W3:Y:S04]  /*1b40*/  LDG.E.64.CONSTANT R10, desc[UR6][R4.64] ;  /* 0x00000006040a7981 */ /* 0x000ee8000c1e9b00 */
[----:B------:R-:W4:Y:S01]  /*1b50*/  LDG.E.64.CONSTANT R38, desc[UR6][R38.64] ;  /* 0x0000000626267981 */ /* 0x000f22000c1e9b00 */
[----:B------:R-:W-:-:S03]  /*1b60*/  VIADD R15, R43, 0x800 ;  /* 0x000008002b0f7836 */ /* 0x000fc60000000000 */
[----:B------:R-:W5:Y:S01]  /*1b70*/  LDG.E.64.CONSTANT R12, desc[UR6][R4.64+0x1000] ;  /* 0x00100006040c7981 */ /* 0x000f62000c1e9b00 */
[----:B------:R-:W-:-:S03]  /*1b80*/  IMAD.WIDE.U32 R14, R15, 0x8, R2 ;  /* 0x000000080f0e7825 */ /* 0x000fc600078e0002 */
[----:B------:R-:W5:Y:S04]  /*1b90*/  LDG.E.64.CONSTANT R16, desc[UR6][R4.64+0x3000] ;  /* 0x0030000604107981 */ /* 0x000f68000c1e9b00 */
[----:B------:R-:W5:Y:S04]  /*1ba0*/  LDG.E.64.CONSTANT R14, desc[UR6][R14.64] ;  /* 0x000000060e0e7981 */ /* 0x000f68000c1e9b00 */
[----:B------:R-:W5:Y:S01]  /*1bb0*/  LDG.E.64.CONSTANT R18, desc[UR6][R4.64+0x4000] ;  /* 0x0040000604127981 */ /* 0x000f62000c1e9b00 */
        /* <DEDUP_REMOVED lines=11> */
[----:B------:R-:W5:Y:S04]  /*1c70*/  LDG.E.64.CONSTANT R34, desc[UR6][R4.64+0xc000] ;  /* 0x00c0000604227981 */ /* 0x000f68000c1e9b00 */
[----:B------:R0:W5:Y:S01]  /*1c80*/  LDG.E.64.CONSTANT R36, desc[UR6][R4.64+0xd000] ;  /* 0x00d0000604247981 */ /* 0x000162000c1e9b00 */
[----:B------:R-:W-:-:S05]  /*1c90*/  VIADD R45, R45, 0x2000 ;  /* 0x000020002d2d7836 */ /* 0x000fca0000000000 */
[----:B------:R-:W-:Y:S02]  /*1ca0*/  ISETP.GE.AND P1, PT, R45, R40, PT ;  /* 0x000000282d00720c */ /* 0x000fe40003f26270 */
[----:B0-----:R-:W-:Y:S01]  /*1cb0*/  IADD3 R4, P2, PT, R4, 0x10000, RZ ;  /* 0x0001000004047810 */ /* 0x001fe20007f5e0ff */
[----:B------:R-:W-:-:S04]  /*1cc0*/  VIADD R43, R43, 0x2000 ;  /* 0x000020002b2b7836 */ /* 0x000fc80000000000 */
[----:B------:R-:W-:Y:S01]  /*1cd0*/  IMAD.X R5, RZ, RZ, R5, P2 ;  /* 0x000000ffff057224 */ /* 0x000fe200010e0605 */
[----:B----4-:R-:W-:-:S08]  /*1ce0*/  DADD R38, R38, R6 ;  /* 0x0000000026267229 */ /* 0x010fd00000000006 */
[----:B--2---:R-:W-:-:S08]  /*1cf0*/  DADD R8, R38, R8 ;  /* 0x0000000026087229 */ /* 0x004fd00000000008 */
[----:B---3--:R-:W-:-:S08]  /*1d00*/  DADD R8, R8, R10 ;  /* 0x0000000008087229 */ /* 0x008fd0000000000a */
[----:B-----5:R-:W-:-:S08]  /*1d10*/  DADD R8, R8, R12 ;  /* 0x0000000008087229 */ /* 0x020fd0000000000c */
        /* <DEDUP_REMOVED lines=13> */
.L_x_25:
[----:B------:R-:W-:Y:S05]  /*1df0*/  BSYNC.RECONVERGENT B2 ;  /* 0x0000000000027941 */ /* 0x000fea0003800200 */
.L_x_24:
[----:B------:R-:W-:Y:S01]  /*1e00*/  IMAD.IADD R8, R0, 0x1, -R45 ;  /* 0x0000000100087824 */ /* 0x000fe200078e0a2d */
[----:B------:R-:W-:Y:S04]  /*1e10*/  BSSY.RECONVERGENT B2, `(.L_x_27) ;  /* 0x000001c000027945 */ /* 0x000fe80003800200 */
[----:B------:R-:W-:-:S13]  /*1e20*/  ISETP.GT.AND P1, PT, R8, 0x800, PT ;  /* 0x000008000800780c */ /* 0x000fda0003f24270 */
[----:B------:R-:W-:Y:S05]  /*1e30*/  @!P1 BRA `(.L_x_28) ;  /* 0x0000000000649947 */ /* 0x000fea0003800000 */
        /* <DEDUP_REMOVED lines=9> */
[----:B------:R-:W5:Y:S04]  /*1ed0*/  LDG.E.64.CONSTANT R22, desc[UR6][R4.64+0x4000] ;  /* 0x0040000604167981 */ /* 0x000f68000c1e9b00 */
[----:B------:R0:W5:Y:S01]  /*1ee0*/  LDG.E.64.CONSTANT R8, desc[UR6][R4.64+0x5000] ;  /* 0x0050000604087981 */ /* 0x000162000c1e9b00 */
[----:B------:R-:W-:Y:S01]  /*1ef0*/  PLOP3.LUT P0, PT, PT, PT, PT, 0x8, 0x80 ;  /* 0x000000000080781c */ /* 0x000fe20003f0e170 */
[----:B------:R-:W-:-:S02]  /*1f00*/  VIADD R45, R45, 0x1000 ;  /* 0x000010002d2d7836 */ /* 0x000fc40000000000 */
[----:B------:R-:W-:Y:S01]  /*1f10*/  VIADD R43, R43, 0x1000 ;  /* 0x000010002b2b7836 */ /* 0x000fe20000000000 */
[----:B----4-:R-:W-:-:S08]  /*1f20*/  DADD R6, R6, R10 ;  /* 0x0000000006067229 */ /* 0x010fd0000000000a */
[----:B--2---:R-:W-:-:S08]  /*1f30*/  DADD R6, R6, R12 ;  /* 0x0000000006067229 */ /* 0x004fd0000000000c */
[----:B---3--:R-:W-:-:S08]  /*1f40*/  DADD R6, R6, R14 ;  /* 0x0000000006067229 */ /* 0x008fd0000000000e */
[----:B-----5:R-:W-:-:S08]  /*1f50*/  DADD R6, R6, R16 ;  /* 0x0000000006067229 */ /* 0x020fd00000000010 */
[----:B------:R-:W-:-:S08]  /*1f60*/  DADD R6, R6, R18 ;  /* 0x0000000006067229 */ /* 0x000fd00000000012 */
[----:B------:R-:W-:Y:S01]  /*1f70*/  DADD R6, R6, R20 ;  /* 0x0000000006067229 */ /* 0x000fe20000000014 */
[----:B------:R-:W-:-:S07]  /*1f80*/  IADD3 R10, P1, PT, R4, 0x8000, RZ ;  /* 0x00008000040a7810 */ /* 0x000fce0007f3e0ff */
[----:B------:R-:W-:Y:S01]  /*1f90*/  DADD R6, R6, R22 ;  /* 0x0000000006067229 */ /* 0x000fe20000000016 */
[----:B0-----:R-:W-:Y:S02]  /*1fa0*/  IMAD.X R5, RZ, RZ, R5, P1 ;  /* 0x000000ffff057224 */ /* 0x001fe400008e0605 */
[----:B------:R-:W-:-:S05]  /*1fb0*/  IMAD.MOV.U32 R4, RZ, RZ, R10 ;  /* 0x000000ffff047224 */ /* 0x000fca00078e000a */
[----:B------:R-:W-:-:S11]  /*1fc0*/  DADD R6, R6, R8 ;  /* 0x0000000006067229 */ /* 0x000fd60000000008 */
.L_x_28:
[----:B------:R-:W-:Y:S05]  /*1fd0*/  BSYNC.RECONVERGENT B2 ;  /* 0x0000000000027941 */ /* 0x000fea0003800200 */
.L_x_27:
[----:B------:R-:W-:-:S13]  /*1fe0*/  ISETP.LT.OR P0, PT, R45, R0, P0 ;  /* 0x000000002d00720c */ /* 0x000fda0000701670 */
[----:B------:R-:W-:Y:S05]  /*1ff0*/  @!P0 BRA `(.L_x_20) ;  /* 0x0000000000248947 */ /* 0x000fea0003800000 */
[----:B------:R-:W-:Y:S01]  /*2000*/  IMAD.WIDE.U32 R2, R43, 0x8, R2 ;  /* 0x000000082b027825 */ /* 0x000fe200078e0002 */
[----:B------:R-:W2:Y:S04]  /*2010*/  LDG.E.64.CONSTANT R8, desc[UR6][R4.64+-0x1000] ;  /* 0xfff0000604087981 */ /* 0x000ea8000c1e9b00 */
[----:B------:R-:W3:Y:S04]  /*2020*/  LDG.E.64.CONSTANT R10, desc[UR6][R4.64] ;  /* 0x00000006040a7981 */ /* 0x000ee8000c1e9b00 */
[----:B------:R-:W4:Y:S04]  /*2030*/  LDG.E.64.CONSTANT R2, desc[UR6][R2.64] ;  /* 0x0000000602027981 */ /* 0x000f28000c1e9b00 */
[----:B------:R-:W5:Y:S01]  /*2040*/  LDG.E.64.CONSTANT R12, desc[UR6][R4.64+0x1000] ;  /* 0x00100006040c7981 */ /* 0x000f62000c1e9b00 */
[----:B----4-:R-:W-:-:S08]  /*2050*/  DADD R6, R6, R2 ;  /* 0x0000000006067229 */ /* 0x010fd00000000002 */
[----:B--2---:R-:W-:-:S08]  /*2060*/  DADD R6, R6, R8 ;  /* 0x0000000006067229 */ /* 0x004fd00000000008 */
[----:B---3--:R-:W-:-:S08]  /*2070*/  DADD R6, R6, R10 ;  /* 0x0000000006067229 */ /* 0x008fd0000000000a */
[----:B-----5:R-:W-:-:S11]  /*2080*/  DADD R6, R6, R12 ;  /* 0x0000000006067229 */ /* 0x020fd6000000000c */
.L_x_20:
[----:B------:R-:W-:Y:S05]  /*2090*/  BSYNC.RECONVERGENT B1 ;  /* 0x0000000000017941 */ /* 0x000fea0003800200 */
.L_x_18:
[----:B------:R-:W0:Y:S01]  /*20a0*/  S2R R0, SR_LANEID ;  /* 0x0000000000007919 */ /* 0x000e220000000000 */
[----:B------:R-:W-:Y:S04]  /*20b0*/  SHFL.DOWN PT, R2, R6, 0x1, 0x1f ;  /* 0x08201f0006027f89 */ /* 0x000fe800000e0000 */
[----:B------:R-:W1:Y:S02]  /*20c0*/  SHFL.DOWN PT, R3, R7, 0x1, 0x1f ;  /* 0x08201f0007037f89 */ /* 0x000e6400000e0000 */
[----:B-1----:R-:W-:Y:S01]  /*20d0*/  DADD R2, R2, R6 ;  /* 0x0000000002027229 */ /* 0x002fe20000000006 */
[C---:B0-----:R-:W-:Y:S02]  /*20e0*/  ISETP.GT.AND P0, PT, R0.reuse, 0x1e, PT ;  /* 0x0000001e0000780c */ /* 0x041fe40003f04270 */
[----:B------:R-:W-:-:S07]  /*20f0*/  ISETP.NE.AND P1, PT, R0, RZ, PT ;  /* 0x000000ff0000720c */ /* 0x000fce0003f25270 */
        /* <DEDUP_REMOVED lines=15> */
[----:B------:R-:W-:Y:S01]  /*21f0*/  ISETP.GT.AND P0, PT, R0, 0x17, PT ;  /* 0x000000170000780c */ /* 0x000fe20003f04270 */
[----:B------:R-:W-:Y:S01]  /*2200*/  SHFL.DOWN PT, R2, R6, 0x8, 0x1f ;  /* 0x09001f0006027f89 */ /* 0x000fe200000e0000 */
[----:B------:R-:W-:-:S03]  /*2210*/  @!P1 MOV R8, 0x400 ;  /* 0x0000040000089802 */ /* 0x000fc60000000f00 */
[----:B------:R-:W0:Y:S01]  /*2220*/  SHFL.DOWN PT, R3, R7, 0x8, 0x1f ;  /* 0x09001f0007037f89 */ /* 0x000e2200000e0000 */
[----:B-1----:R-:W-:Y:S01]  /*2230*/  @!P1 LEA R11, R11, R8, 0x18 ;  /* 0x000000080b0b9211 */ /* 0x002fe200078ec0ff */
[----:B0-----:R-:W-:-:S10]  /*2240*/  DADD R2, R2, R6 ;  /* 0x0000000002027229 */ /* 0x001fd40000000006 */
[----:B------:R-:W-:Y:S02]  /*2250*/  FSEL R4, R6, R2, P0 ;  /* 0x0000000206047208 */ /* 0x000fe40000000000 */
[----:B------:R-:W-:Y:S02]  /*2260*/  FSEL R5, R7, R3, P0 ;  /* 0x0000000307057208 */ /* 0x000fe40000000000 */
[----:B------:R-:W-:Y:S01]  /*2270*/  @!P1 SHF.R.U32.HI R6, RZ, 0x2, R41 ;  /* 0x00000002ff069819 */ /* 0x000fe20000011629 */
[----:B------:R-:W-:Y:S01]  /*2280*/  SHFL.DOWN PT, R2, R4, 0x10, 0x1f ;  /* 0x0a001f0004027f89 */ /* 0x000fe200000e0000 */
[----:B------:R-:W-:Y:S02]  /*2290*/  ISETP.NE.AND P0, PT, R41, RZ, PT ;  /* 0x000000ff2900720c */ /* 0x000fe40003f05270 */
[----:B------:R-:W-:Y:S01]  /*22a0*/  @!P1 LOP3.LUT R6, R6, 0xf8, RZ, 0xc0, !PT ;  /* 0x000000f806069812 */ /* 0x000fe200078ec0ff */
[----:B------:R-:W0:Y:S04]  /*22b0*/  SHFL.DOWN PT, R3, R5, 0x10, 0x1f ;  /* 0x0a001f0005037f89 */ /* 0x000e2800000e0000 */
[----:B------:R-:W-:Y:S01]  /*22c0*/  @!P1 IMAD.IADD R11, R6, 0x1, R11 ;  /* 0x00000001060b9824 */ /* 0x000fe200078e020b */
[----:B0-----:R-:W-:-:S07]  /*22d0*/  DADD R2, R2, R4 ;  /* 0x0000000002027229 */ /* 0x001fce0000000004 */
[----:B------:R0:W-:Y:S01]  /*22e0*/  @!P1 STS.64 [R11+0x10], R2 ;  /* 0x000010020b009388 */ /* 0x0001e20000000a00 */
[----:B------:R-:W-:Y:S01]  /*22f0*/  BAR.SYNC.DEFER_BLOCKING 0x0 ;  /* 0x0000000000007b1d */ /* 0x000fe20000010000 */
[----:B------:R-:W-:-:S04]  /*2300*/  ISETP.GT.AND P1, PT, R0, 0xf, PT ;  /* 0x0000000f0000780c */ /* 0x000fc80003f24270 */
[----:B------:R-:W-:Y:S02]  /*2310*/  FSEL R0, R4, R2, P1 ;  /* 0x0000000204007208 */ /* 0x000fe40000800000 */
[----:B------:R-:W-:-:S03]  /*2320*/  FSEL R5, R5, R3, P1 ;  /* 0x0000000305057208 */ /* 0x000fc60000800000 */
[----:B0-----:R-:W-:Y:S02]  /*2330*/  IMAD.MOV.U32 R2, RZ, RZ, R0 ;  /* 0x000000ffff027224 */ /* 0x001fe400078e0000 */
[----:B------:R-:W-:Y:S01]  /*2340*/  IMAD.MOV.U32 R3, RZ, RZ, R5 ;  /* 0x000000ffff037224 */ /* 0x000fe200078e0005 */
[----:B------:R-:W-:Y:S06]  /*2350*/  @P0 BRA `(.L_x_16) ;  /* 0x0000000000680947 */ /* 0x000fec0003800000 */
[----:B------:R-:W0:Y:S01]  /*2360*/  S2UR UR5, SR_CgaCtaId ;  /* 0x00000000000579c3 */ /* 0x000e220000008800 */
[----:B------:R-:W-:Y:S02]  /*2370*/  UMOV UR4, 0x400 ;  /* 0x0000040000047882 */ /* 0x000fe40000000000 */
[----:B0-----:R-:W-:-:S09]  /*2380*/  ULEA UR4, UR5, UR4, 0x18 ;  /* 0x0000000405047291 */ /* 0x001fd2000f8ec0ff */
[----:B------:R-:W0:Y:S04]  /*2390*/  LDS.64 R4, [UR4+0x18] ;  /* 0x00001804ff047984 */ /* 0x000e280008000a00 */
[----:B------:R-:W1:Y:S04]  /*23a0*/  LDS.128 R8, [UR4+0x20] ;  /* 0x00002004ff087984 */ /* 0x000e680008000c00 */
        /* <DEDUP_REMOVED lines=20> */
[----:B------:R-:W-:-:S11]  /*24f0*/  DADD R2, R2, R10 ;  /* 0x0000000002027229 */ /* 0x000fd6000000000a */
.L_x_16:
[----:B------:R-:W-:Y:S05]  /*2500*/  BSYNC.RECONVERGENT B0 ;  /* 0x0000000000007941 */ /* 0x000fea0003800200 */
.L_x_1:
[----:B------:R-:W-:Y:S05]  /*2510*/  @P0 EXIT ;  /* 0x000000000000094d */ /* 0x000fea0003800000 */
[----:B------:R-:W0:Y:S01]  /*2520*/  LDCU.64 UR4, c[0x0][0x398] ;  /* 0x00007300ff0477ac */ /* 0x000e220008000a00 */
[----:B------:R-:W2:Y:S01]  /*2530*/  LDC.64 R4, c[0x0][0x388] ;  /* 0x0000e200ff047b82 */ /* 0x000ea20000000a00 */
[----:B0-----:R-:W-:-:S07]  /*2540*/  DADD R2, R2, UR4 ;  /* 0x0000000402027e29 */ /* 0x001fce0008000000 */
[----:B--2---:R-:W-:Y:S01]  /*2550*/  STG.E.64 desc[UR6][R4.64], R2 ;  /* 0x0000000204007986 */ /* 0x004fe2000c101b06 */
[----:B------:R-:W-:Y:S05]  /*2560*/  EXIT ;  /* 0x000000000000794d */ /* 0x000fea0003800000 */
.L_x_29:
[----:B------:R-:W-:-:S00]  /*2570*/  BRA `(.L_x_29) ;  /* 0xfffffffc00fc7947 */ /* 0x000fc0000383ffff */
[----:B------:R-:W-:-:S00]  /*2580*/  NOP ;  /* 0x0000000000007918 */ /* 0x000fc00000000000 */
[----:B------:R-:W-:-:S00]  /*2590*/  NOP ;  /* 0x0000000000007918 */ /* 0x000fc00000000000 */
[----:B------:R-:W-:-:S00]  /*25a0*/  NOP ;  /* 0x0000000000007918 */ /* 0x000fc00000000000 */
[----:B------:R-:W-:-:S00]  /*25b0*/  NOP ;  /* 0x0000000000007918 */ /* 0x000fc00000000000 */
[----:B------:R-:W-:-:S00]  /*25c0*/  NOP ;  /* 0x0000000000007918 */ /* 0x000fc00000000000 */
[----:B------:R-:W-:-:S00]  /*25d0*/  NOP ;  /* 0x0000000000007918 */ /* 0x000fc00000000000 */
[----:B------:R-:W-:-:S00]  /*25e0*/  NOP ;  /* 0x0000000000007918 */ /* 0x000fc00000000000 */
[----:B------:R-:W-:-:S00]  /*25f0*/  NOP ;  /* 0x0000000000007918 */ /* 0x000fc00000000000 */
.L_x_272:


//--------------------- .text._ZN3cub18CUB_300001_SM_10006detail6reduce18DeviceReduceKernelINS2_10policy_hubIdyN4cuda3std3__44plusIdEEE10Policy1000EN6thrust24THRUST_300001_SM_1000_NS6detail15normal_iteratorINSD_10device_ptrIdEEEEyS9_dNS7_10__identityEEEvT0_PT3_T1_NS0_13GridEvenShareISN_EET2_T4_ --------------------------
	.section	.text._ZN3cub18CUB_300001_SM_10006detail6reduce18DeviceReduceKernelINS2_10policy_hubIdyN4cuda3std3__44plusIdEEE10Policy1000EN6thrust24THRUST_300001_SM_1000_NS6detail15normal_iteratorINSD_10device_ptrIdEEEEyS9_dNS7_10__identityEEEvT0_PT3_T1_NS0_13GridEvenShareISN_EET2_T4_,"ax",@progbits
	.align	128
        .global         _ZN3cub18CUB_300001_SM_10006detail6reduce18DeviceReduceKernelINS2_10policy_hubIdyN4cuda3std3__44plusIdEEE10Policy1000EN6thrust24THRUST_300001_SM_1000_NS6detail15normal_iteratorINSD_10device_ptrIdEEEEyS9_dNS7_10__identityEEEvT0_PT3_T1_NS0_13GridEvenShareISN_EET2_T4_
        .type           _ZN3cub18CUB_300001_SM_10006detail6reduce18DeviceReduceKernelINS2_10policy_hubIdyN4cuda3std3__44plusIdEEE10Policy1000EN6thrust24THRUST_300001_SM_1000_NS6detail15normal_iteratorINSD_10device_ptrIdEEEEyS9_dNS7_10__identityEEEvT0_PT3_T1_NS0_13GridEvenShareISN_EET2_T4_,@function
        .size           _ZN3cub18CUB_300001_SM_10006detail6reduce18DeviceReduceKernelINS2_10policy_hubIdyN4cuda3std3__44plusIdEEE10Policy1000EN6thrust24THRUST_300001_SM_1000_NS6detail15normal_iteratorINSD_10device_ptrIdEEEEyS9_dNS7_10__identityEEEvT0_PT3_T1_NS0_13GridEvenShareISN_EET2_T4_,(.L_x_273 - _ZN3cub18CUB_300001_SM_10006detail6reduce18DeviceReduceKernelINS2_10policy_hubIdyN4cuda3std3__44plusIdEEE10Policy1000EN6thrust24THRUST_300001_SM_1000_NS6detail15normal_iteratorINSD_10device_ptrIdEEEEyS9_dNS7_10__identityEEEvT0_PT3_T1_NS0_13GridEvenShareISN_EET2_T4_)
        .other          _ZN3cub18CUB_300001_SM_10006detail6reduce18DeviceReduceKernelINS2_10policy_hubIdyN4cuda3std3__44plusIdEEE10Policy1000EN6thrust24THRUST_300001_SM_1000_NS6detail15normal_iteratorINSD_10device_ptrIdEEEEyS9_dNS7_10__identityEEEvT0_PT3_T1_NS0_13GridEvenShareISN_EET2_T4_,@"STO_CUDA_ENTRY STV_DEFAULT"
_ZN3cub18CUB_300001_SM_10006detail6reduce18DeviceReduceKernelINS2_10policy_hubIdyN4cuda3std3__44plusIdEEE10Policy1000EN6thrust24THRUST_300001_SM_1000_NS6detail15normal_iteratorINSD_10device_ptrIdEEEEyS9_dNS7_10__identityEEEvT0_PT3_T1_NS0_13GridEvenShareISN_EET2_T4_:
.text._ZN3cub18CUB_300001_SM_10006detail6reduce18DeviceReduceKernelINS2_10policy_hubIdyN4cuda3std3__44plusIdEEE10Policy1000EN6thrust24THRUST_300001_SM_1000_NS6detail15normal_iteratorINSD_10device_ptrIdEEEEyS9_dNS7_10__identityEEEvT0_PT3_T1_NS0_13GridEvenShareISN_EET2_T4_:
[----:B------:R-:W-:Y:S08]  /*0000*/  LDC R1, c[0x0][0x37c] ;  /* 0x0000df00ff017b82 */ /* 0x000ff00000000800 */
[----:B------:R-:W0:Y:S01]  /*0010*/  S2UR UR18, SR_CTAID.X ;  /* 0x00000000001279c3 */ /* 0x000e220000002500 */
[----:B------:R-:W1:Y:S01]  /*0020*/  LDCU.64 UR4, c[0x0][0x3b8] ;  /* 0x00007700ff0477ac */ /* 0x000e620008000a00 */
[----:B------:R-:W-:Y:S01]  /*0030*/  BSSY.RECONVERGENT B0, `(.L_x_30) ;  /* 0x0000277000007945 */ /* 0x000fe20003800200 */
[----:B------:R-:W2:Y:S01]  /*0040*/  LDCU UR11, c[0x0][0x3c0] ;  /* 0x00007800ff0b77ac */ /* 0x000ea20008000800 */
[----:B------:R-:W3:Y:S01]  /*0050*/  LDCU.64 UR16, c[0x0][0x358] ;  /* 0x00006b00ff1077ac */ /* 0x000ee20008000a00 */
[----:B-1----:R-:W-:-:S02]  /*0060*/  IMAD.U32 R12, RZ, RZ, UR4 ;  /* 0x00000004ff0c7e24 */ /* 0x002fc4000f8e00ff */
[----:B------:R-:W-:Y:S01]  /*0070*/  IMAD.U32 R3, RZ, RZ, UR5 ;  /* 0x00000005ff037e24 */ /* 0x000fe2000f8e00ff */
[----:B--2---:R-:W-:Y:S02]  /*0080*/  UIMAD UR5, UR11, 0xe00, URZ ;  /* 0x00000e000b0578a4 */ /* 0x004fe4000f8e02ff */
[----:B0-----:R-:W-:Y:S02]  /*0090*/  UIMAD UR9, UR18, 0xe00, URZ ;  /* 0x00000e00120978a4 */ /* 0x001fe4000f8e02ff */
[----:B------:R-:W-:-:S04]  /*00a0*/  USHF.R.S32.HI UR4, URZ, 0x1f, UR5 ;  /* 0x0000001fff047899 */ /* 0x000fc80008011405 */
[----:B------:R-:W-:-:S04]  /*00b0*/  IADD3 R13, P1, PT, R12, -UR9, RZ ;  /* 0x800000090c0d7c10 */ /* 0x000fc8000ff3e0ff */
[----:B------:R-:W-:Y:S02]  /*00c0*/  ISETP.GT.U32.AND P0, PT, R13, 0xdff, PT ;  /* 0x00000dff0d00780c */ /* 0x000fe40003f04070 */
[----:B------:R-:W-:-:S04]  /*00d0*/  IADD3.X R2, PT, PT, R3, -0x1, RZ, P1, !PT ;  /* 0xffffffff03027810 */ /* 0x000fc80000ffe4ff */
[----:B------:R-:W-:-:S13]  /*00e0*/  ISETP.GT.U32.AND.EX P0, PT, R2, RZ, PT, P0 ;  /* 0x000000ff0200720c */ /* 0x000fda0003f04100 */
[----:B---3--:R-:W-:Y:S05]  /*00f0*/  @P0 BRA `(.L_x_31) ;  /* 0x0000001400280947 */ /* 0x008fea0003800000 */
[----:B------:R-:W0:Y:S01]  /*0100*/  S2R R0, SR_TID.X ;  /* 0x0000000000007919 */ /* 0x000e220000002100 */
[----:B------:R-:W-:Y:S01]  /*0110*/  VIADD R3, R12, -UR9 ;  /* 0x800000090c037c36 */ /* 0x000fe20008000000 */
[----:B------:R-:W-:Y:S01]  /*0120*/  BSSY.RECONVERGENT B1, `(.L_x_32) ;  /* 0x000000a000017945 */ /* 0x000fe20003800200 */
[----:B------:R-:W-:-:S03]  /*0130*/  CS2R R8, SRZ ;  /* 0x0000000000087805 */ /* 0x000fc6000001ff00 */
[----:B0-----:R-:W-:Y:S01]  /*0140*/  ISETP.GE.AND P0, PT, R0, R3, PT ;  /* 0x000000030000720c */ /* 0x001fe20003f06270 */
[----:B------:R-:W-:-:S12]  /*0150*/  IMAD.MOV.U32 R2, RZ, RZ, R0 ;  /* 0x000000ffff027224 */ /* 0x000fd800078e0000 */
[----:B------:R-:W-:Y:S05]  /*0160*/  @P0 BRA `(.L_x_33) ;  /* 0x0000000000140947 */ /* 0x000fea0003800000 */
[----:B------:R-:W0:Y:S01]  /*0170*/  LDC.64 R8, c[0x0][0x380] ;  /* 0x0000e000ff087b82 */ /* 0x000e220000000a00 */
[----:B------:R-:W-:-:S04]  /*0180*/  VIADD R5, R0, UR9 ;  /* 0x0000000900057c36 */ /* 0x000fc80008000000 */
[----:B0-----:R-:W-:-:S06]  /*0190*/  IMAD.WIDE.U32 R8, R5, 0x8, R8 ;  /* 0x0000000805087825 */ /* 0x001fcc00078e0008 */
[----:B------:R-:W5:Y:S01]  /*01a0*/  LDG.E.64 R8, desc[UR16][R8.64] ;  /* 0x0000001008087981 */ /* 0x000f62000c1e1b00 */
[----:B------:R-:W-:-:S07]  /*01b0*/  VIADD R2, R0, 0x200 ;  /* 0x0000020000027836 */ /* 0x000fce0000000000 */
.L_x_33:
[----:B------:R-:W-:Y:S05]  /*01c0*/  BSYNC.RECONVERGENT B1 ;  /* 0x0000000000017941 */ /* 0x000fea0003800200 */
.L_x_32:
[----:B------:R-:W-:Y:S01]  /*01d0*/  ISETP.GE.AND P0, PT, R2, R3, PT ;  /* 0x000000030200720c */ /* 0x000fe20003f06270 */
[----:B------:R-:W-:-:S12]  /*01e0*/  BSSY.RECONVERGENT B1, `(.L_x_34) ;  /* 0x0000078000017945 */ /* 0x000fd80003800200 */
[----:B------:R-:W-:Y:S05]  /*01f0*/  @P0 BRA `(.L_x_35) ;  /* 0x0000000400d80947 */ /* 0x000fea0003800000 */
[----:B------:R-:W-:Y:S01]  /*0200*/  LOP3.LUT R5, RZ, R2, RZ, 0x33, !PT ;  /* 0x00000002ff057212 */ /* 0x000fe200078e33ff */
[----:B------:R-:W-:Y:S03]  /*0210*/  BSSY.RECONVERGENT B2, `(.L_x_36) ;  /* 0x0000036000027945 */ /* 0x000fe60003800200 */
[----:B------:R-:W-:-:S04]  /*0220*/  IADD3 R12, PT, PT, R12, -UR9, R5 ;  /* 0x800000090c0c7c10 */ /* 0x000fc8000fffe005 */
[C---:B------:R-:W-:Y:S02]  /*0230*/  ISETP.GE.U32.AND P1, PT, R12.reuse, 0x1e00, PT ;  /* 0x00001e000c00780c */ /* 0x040fe40003f26070 */
[----:B------:R-:W-:-:S04]  /*0240*/  LEA.HI R4, R12, 0x1, RZ, 0x17 ;  /* 0x000000010c047811 */ /* 0x000fc800078fb8ff */
[----:B------:R-:W-:-:S04]  /*0250*/  LOP3.LUT R5, R4, 0xf, RZ, 0xc0, !PT ;  /* 0x0000000f04057812 */ /* 0x000fc800078ec0ff */
[----:B------:R-:W-:-:S03]  /*0260*/  ISETP.NE.AND P0, PT, R5, RZ, PT ;  /* 0x000000ff0500720c */ /* 0x000fc60003f05270 */
[----:B------:R-:W-:Y:S10]  /*0270*/  @!P1 BRA `(.L_x_37) ;  /* 0x0000000000bc9947 */ /* 0x000ff40003800000 */
[----:B------:R-:W0:Y:S01]  /*0280*/  LDCU.64 UR4, c[0x0][0x380] ;  /* 0x00007000ff0477ac */ /* 0x000e220008000a00 */
[----:B------:R-:W-:Y:S01]  /*0290*/  IMAD.WIDE.U32 R6, R2, 0x8, RZ ;  /* 0x0000000802067825 */ /* 0x000fe200078e00ff */
[----:B------:R-:W-:-:S03]  /*02a0*/  LOP3.LUT R26, R4, 0xfffff0, RZ, 0xc0, !PT ;  /* 0x00fffff0041a7812 */ /* 0x000fc600078ec0ff */
[----:B------:R-:W-:Y:S02]  /*02b0*/  IMAD.U32 R11, RZ, RZ, UR18 ;  /* 0x00000012ff0b7e24 */ /* 0x000fe4000f8e00ff */
[----:B------:R-:W-:Y:S02]  /*02c0*/  IMAD.MOV R26, RZ, RZ, -R26 ;  /* 0x000000ffff1a7224 */ /* 0x000fe400078e0a1a */
[----:B------:R-:W-:-:S03]  /*02d0*/  IMAD.WIDE.U32 R6, R11, 0x7000, R6 ;  /* 0x000070000b067825 */ /* 0x000fc600078e0006 */
[----:B0-----:R-:W-:-:S04]  /*02e0*/  IADD3 R6, P1, PT, R6, UR4, RZ ;  /* 0x0000000406067c10 */ /* 0x001fc8000ff3e0ff */
[----:B------:R-:W-:-:S04]  /*02f0*/  IADD3 R6, P2, PT, R6, 0x8000, RZ ;  /* 0x0000800006067810 */ /* 0x000fc80007f5e0ff */
[----:B------:R-:W-:-:S09]  /*0300*/  IADD3.X R7, PT, PT, RZ, UR5, R7, P2, P1 ;  /* 0x00000005ff077c10 */ /* 0x000fd200097e2407 */
.L_x_38:
[----:B------:R-:W2:Y:S04]  /*0310*/  LDG.E.64 R10, desc[UR16][R6.64+-0x8000] ;  /* 0xff800010060a7981 */ /* 0x000ea8000c1e1b00 */
[----:B------:R-:W3:Y:S04]  /*0320*/  LDG.E.64 R12, desc[UR16][R6.64+-0x7000] ;  /* 0xff900010060c7981 */ /* 0x000ee8000c1e1b00 */
[----:B------:R-:W4:Y:S04]  /*0330*/  LDG.E.64 R14, desc[UR16][R6.64+-0x6000] ;  /* 0xffa00010060e7981 */ /* 0x000f28000c1e1b00 */
[----:B------:R-:W4:Y:S04]  /*0340*/  LDG.E.64 R16, desc[UR16][R6.64+-0x5000] ;  /* 0xffb0001006107981 */ /* 0x000f28000c1e1b00 */
[----:B------:R-:W4:Y:S04]  /*0350*/  LDG.E.64 R18, desc[UR16][R6.64+-0x4000] ;  /* 0xffc0001006127981 */ /* 0x000f28000c1e1b00 */
[----:B------:R-:W4:Y:S04]  /*0360*/  LDG.E.64 R20, desc[UR16][R6.64+-0x3000] ;  /* 0xffd0001006147981 */ /* 0x000f28000c1e1b00 */
[----:B------:R-:W4:Y:S04]  /*0370*/  LDG.E.64 R24, desc[UR16][R6.64+-0x2000] ;  /* 0xffe0001006187981 */ /* 0x000f28000c1e1b00 */
[----:B------:R-:W4:Y:S01]  /*0380*/  LDG.E.64 R22, desc[UR16][R6.64+-0x1000] ;  /* 0xfff0001006167981 */ /* 0x000f22000c1e1b00 */
[----:B--2--5:R-:W-:-:S03]  /*0390*/  DADD R10, R10, R8 ;  /* 0x000000000a0a7229 */ /* 0x024fc60000000008 */
[----:B------:R-:W2:Y:S05]  /*03a0*/  LDG.E.64 R8, desc[UR16][R6.64] ;  /* 0x0000001006087981 */ /* 0x000eaa000c1e1b00 */
[----:B---3--:R-:W-:Y:S02]  /*03b0*/  DADD R12, R10, R12 ;  /* 0x000000000a0c7229 */ /* 0x008fe4000000000c */
[----:B------:R-:W3:Y:S06]  /*03c0*/  LDG.E.64 R10, desc[UR16][R6.64+0x1000] ;  /* 0x00100010060a7981 */ /* 0x000eec000c1e1b00 */
[----:B----4-:R-:W-:-:S02]  /*03d0*/  DADD R14, R12, R14 ;  /* 0x000000000c0e7229 */ /* 0x010fc4000000000e */
[----:B------:R-:W4:Y:S06]  /*03e0*/  LDG.E.64 R12, desc[UR16][R6.64+0x2000] ;  /* 0x00200010060c7981 */ /* 0x000f2c000c1e1b00 */
[----:B------:R-:W-:Y:S02]  /*03f0*/  DADD R16, R14, R16 ;  /* 0x000000000e107229 */ /* 0x000fe40000000010 */
[----:B------:R-:W4:Y:S06]  /*0400*/  LDG.E.64 R14, desc[UR16][R6.64+0x3000] ;  /* 0x00300010060e7981 */ /* 0x000f2c000c1e1b00 */
[----:B------:R-:W-:-:S02]  /*0410*/  DADD R18, R16, R18 ;  /* 0x0000000010127229 */ /* 0x000fc40000000012 */
[----:B------:R-:W4:Y:S06]  /*0420*/  LDG.E.64 R16, desc[UR16][R6.64+0x4000] ;  /* 0x0040001006107981 */ /* 0x000f2c000c1e1b00 */
[----:B------:R-:W-:Y:S02]  /*0430*/  DADD R20, R18, R20 ;  /* 0x0000000012147229 */ /* 0x000fe40000000014 */
[----:B------:R-:W4:Y:S06]  /*0440*/  LDG.E.64 R18, desc[UR16][R6.64+0x5000] ;  /* 0x0050001006127981 */ /* 0x000f2c000c1e1b00 */
[----:B------:R-:W-:-:S02]  /*0450*/  DADD R24, R20, R24 ;  /* 0x0000000014187229 */ /* 0x000fc40000000018 */
[----:B------:R-:W4:Y:S06]  /*0460*/  LDG.E.64 R20, desc[UR16][R6.64+0x6000] ;  /* 0x0060001006147981 */ /* 0x000f2c000c1e1b00 */
[----:B------:R-:W-:Y:S02]  /*0470*/  DADD R22, R24, R22 ;  /* 0x0000000018167229 */ /* 0x000fe40000000016 */
[----:B------:R0:W4:Y:S01]  /*0480*/  LDG.E.64 R24, desc[UR16][R6.64+0x7000] ;  /* 0x0070001006187981 */ /* 0x000122000c1e1b00 */
[----:B------:R-:W-:Y:S02]  /*0490*/  VIADD R26, R26, 0x10 ;  /* 0x000000101a1a7836 */ /* 0x000fe40000000000 */
[----:B------:R-:W-:-:S03]  /*04a0*/  VIADD R2, R2, 0x2000 ;  /* 0x0000200002027836 */ /* 0x000fc60000000000 */
[----:B------:R-:W-:Y:S02]  /*04b0*/  ISETP.NE.AND P1, PT, R26, RZ, PT ;  /* 0x000000ff1a00720c */ /* 0x000fe40003f25270 */
[----:B0-----:R-:W-:-:S05]  /*04c0*/  IADD3 R6, P2, PT, R6, 0x10000, RZ ;  /* 0x0001000006067810 */ /* 0x001fca0007f5e0ff */
[----:B------:R-:W-:Y:S01]  /*04d0*/  IMAD.X R7, RZ, RZ, R7, P2 ;  /* 0x000000ffff077224 */ /* 0x000fe200010e0607 */
[----:B--2---:R-:W-:-:S08]  /*04e0*/  DADD R8, R22, R8 ;  /* 0x0000000016087229 */ /* 0x004fd00000000008 */
[----:B---3--:R-:W-:-:S08]  /*04f0*/  DADD R8, R8, R10 ;  /* 0x0000000008087229 */ /* 0x008fd0000000000a */
[----:B----4-:R-:W-:-:S08]  /*0500*/  DADD R8, R8, R12 ;  /* 0x0000000008087229 */ /* 0x010fd0000000000c */
[----:B------:R-:W-:-:S08]  /*0510*/  DADD R8, R8, R14 ;  /* 0x0000000008087229 */ /* 0x000fd0000000000e */
[----:B------:R-:W-:-:S08]  /*0520*/  DADD R8, R8, R16 ;  /* 0x0000000008087229 */ /* 0x000fd00000000010 */
[----:B------:R-:W-:-:S08]  /*0530*/  DADD R8, R8, R18 ;  /* 0x0000000008087229 */ /* 0x000fd00000000012 */
[----:B------:R-:W-:-:S08]  /*0540*/  DADD R8, R8, R20 ;  /* 0x0000000008087229 */ /* 0x000fd00000000014 */
[----:B------:R-:W-:Y:S01]  /*0550*/  DADD R8, R8, R24 ;  /* 0x0000000008087229 */ /* 0x000fe20000000018 */
[----:B------:R-:W-:Y:S10]  /*0560*/  @P1 BRA `(.L_x_38) ;  /* 0xfffffffc00681947 */ /* 0x000ff4000383ffff */
.L_x_37:
[----:B------:R-:W-:Y:S05]  /*0570*/  BSYNC.RECONVERGENT B2 ;  /* 0x0000000000027941 */ /* 0x000fea0003800200 */
.L_x_36:
[----:B------:R-:W-:Y:S05]  /*0580*/  @!P0 BRA `(.L_x_35) ;  /* 0x0000000000f48947 */ /* 0x000fea0003800000 */
[----:B------:R-:W-:Y:S01]  /*0590*/  ISETP.GE.U32.AND P1, PT, R5, 0x8, PT ;  /* 0x000000080500780c */ /* 0x000fe20003f26070 */
[----:B------:R-:W-:Y:S01]  /*05a0*/  BSSY.RECONVERGENT B2, `(.L_x_39) ;  /* 0x000001a000027945 */ /* 0x000fe20003800200 */
[----:B------:R-:W-:-:S04]  /*05b0*/  LOP3.LUT R26, R4, 0x7, RZ, 0xc0, !PT ;  /* 0x00000007041a7812 */ /* 0x000fc800078ec0ff */
[----:B------:R-:W-:-:S07]  /*05c0*/  ISETP.NE.AND P0, PT, R26, RZ, PT ;  /* 0x000000ff1a00720c */ /* 0x000fce0003f05270 */
[----:B------:R-:W-:Y:S06]  /*05d0*/  @!P1 BRA `(.L_x_40) ;  /* 0x0000000000589947 */ /* 0x000fec0003800000 */
[----:B------:R-:W0:Y:S01]  /*05e0*/  LDCU.64 UR4, c[0x0][0x380] ;  /* 0x00007000ff0477ac */ /* 0x000e220008000a00 */
[----:B------:R-:W-:-:S04]  /*05f0*/  IADD3 R5, P1, PT, R2, UR9, RZ ;  /* 0x0000000902057c10 */ /* 0x000fc8000ff3e0ff */
[----:B------:R-:W-:Y:S02]  /*0600*/  LEA.HI.X.SX32 R6, R2, RZ, 0x1, P1 ;  /* 0x000000ff02067211 */ /* 0x000fe400008f0eff */
[----:B0-----:R-:W-:-:S04]  /*0610*/  LEA R24, P1, R5, UR4, 0x3 ;  /* 0x0000000405187c11 */ /* 0x001fc8000f8218ff */
[----:B------:R-:W-:-:S05]  /*0620*/  LEA.HI.X R25, R5, UR5, R6, 0x3, P1 ;  /* 0x0000000505197c11 */ /* 0x000fca00088f1c06 */
        /* <DEDUP_REMOVED lines=17> */
.L_x_40:
[----:B------:R-:W-:Y:S05]  /*0740*/  BSYNC.RECONVERGENT B2 ;  /* 0x0000000000027941 */ /* 0x000fea0003800200 */
.L_x_39:
        /* <DEDUP_REMOVED lines=14> */
[----:B------:R-:W4:Y:S01]  /*0830*/  LDG.E.64 R14, desc[UR16][R4.64+0x3000] ;  /* 0x00300010040e7981 */ /* 0x000f22000c1e1b00 */
[----:B------:R-:W-:Y:S01]  /*0840*/  VIADD R2, R2, 0x800 ;  /* 0x0000080002027836 */ /* 0x000fe20000000000 */
[----:B--2--5:R-:W-:-:S08]  /*0850*/  DADD R6, R8, R6 ;  /* 0x0000000008067229 */ /* 0x024fd00000000006 */
[----:B---3--:R-:W-:-:S08]  /*0860*/  DADD R6, R6, R10 ;  /* 0x0000000006067229 */ /* 0x008fd0000000000a */
[----:B----4-:R-:W-:-:S08]  /*0870*/  DADD R6, R6, R12 ;  /* 0x0000000006067229 */ /* 0x010fd0000000000c */
[----:B------:R-:W-:-:S11]  /*0880*/  DADD R8, R6, R14 ;  /* 0x0000000006087229 */ /* 0x000fd6000000000e */
.L_x_42:
[----:B------:R-:W-:Y:S05]  /*0890*/  BSYNC.RECONVERGENT B2 ;  /* 0x0000000000027941 */ /* 0x000fea0003800200 */
.L_x_41:
[----:B------:R-:W-:Y:S05]  /*08a0*/  @!P0 BRA `(.L_x_35) ;  /* 0x00000000002c8947 */ /* 0x000fea0003800000 */
[----:B------:R-:W0:Y:S01]  /*08b0*/  LDC.64 R4, c[0x0][0x380] ;  /* 0x0000e000ff047b82 */ /* 0x000e220000000a00 */
[----:B------:R-:W-:Y:S02]  /*08c0*/  IMAD.U32 R7, RZ, RZ, UR18 ;  /* 0x00000012ff077e24 */ /* 0x000fe4000f8e00ff */
[----:B------:R-:W-:Y:S02]  /*08d0*/  IMAD.MOV R10, RZ, RZ, -R16 ;  /* 0x000000ffff0a7224 */ /* 0x000fe400078e0a10 */
[----:B0-----:R-:W-:-:S07]  /*08e0*/  IMAD.WIDE.U32 R4, R7, 0x7000, R4 ;  /* 0x0000700007047825 */ /* 0x001fce00078e0004 */
.L_x_43:
[----:B------:R-:W-:-:S06]  /*08f0*/  IMAD.WIDE R6, R2, 0x8, R4 ;  /* 0x0000000802067825 */ /* 0x000fcc00078e0204 */
[----:B------:R-:W2:Y:S01]  /*0900*/  LDG.E.64 R6, desc[UR16][R6.64] ;  /* 0x0000001006067981 */ /* 0x000ea2000c1e1b00 */
[----:B------:R-:W-:Y:S02]  /*0910*/  VIADD R10, R10, 0x1 ;  /* 0x000000010a0a7836 */ /* 0x000fe40000000000 */
[----:B------:R-:W-:-:S03]  /*0920*/  VIADD R2, R2, 0x200 ;  /* 0x0000020002027836 */ /* 0x000fc60000000000 */
[----:B------:R-:W-:Y:S01]  /*0930*/  ISETP.NE.AND P0, PT, R10, RZ, PT ;  /* 0x000000ff0a00720c */ /* 0x000fe20003f05270 */
[----:B--2--5:R-:W-:-:S12]  /*0940*/  DADD R8, R6, R8 ;  /* 0x0000000006087229 */ /* 0x024fd80000000008 */
[----:B------:R-:W-:Y:S05]  /*0950*/  @P0 BRA `(.L_x_43) ;  /* 0xfffffffc00e40947 */ /* 0x000fea000383ffff */
.L_x_35:
[----:B------:R-:W-:Y:S05]  /*0960*/  BSYNC.RECONVERGENT B1 ;  /* 0x0000000000017941 */ /* 0x000fea0003800200 */
.L_x_34:
        /* <DEDUP_REMOVED lines=12> */
[----:B------:R-:W-:-:S03]  /*0a30*/  @!P1 SHF.R.U32.HI R3, RZ, 0x2, R0 ;  /* 0x00000002ff039819 */ /* 0x000fc60000011600 */
[----:B------:R-:W0:Y:S01]  /*0a40*/  SHFL.DOWN PT, R5, R7, 0x2, 0x1f ;  /* 0x08401f0007057f89 */ /* 0x000e2200000e0000 */
[----:B------:R-:W-:Y:S01]  /*0a50*/  @!P1 LOP3.LUT R3, R3, 0xf8, RZ, 0xc0, !PT ;  /* 0x000000f803039812 */ /* 0x000fe200078ec0ff */
        /* <DEDUP_REMOVED lines=14> */
[----:B-1----:R-:W-:-:S05]  /*0b40*/  @!P1 LEA R10, R13, R10, 0x18 ;  /* 0x0000000a0d0a9211 */ /* 0x002fca00078ec0ff */
[----:B------:R-:W-:Y:S01]  /*0b50*/  @!P1 IMAD.IADD R3, R3, 0x1, R10 ;  /* 0x0000000103039824 */ /* 0x000fe200078e020a */
[----:B0-----:R-:W-:-:S10]  /*0b60*/  DADD R4, R4, R8 ;  /* 0x0000000004047229 */ /* 0x001fd40000000008 */
[----:B------:R-:W-:Y:S02]  /*0b70*/  FSEL R6, R8, R4, P0 ;  /* 0x0000000408067208 */ /* 0x000fe40000000000 */
[----:B------:R-:W-:Y:S02]  /*0b80*/  FSEL R7, R9, R5, P0 ;  /* 0x0000000509077208 */ /* 0x000fe40000000000 */
[----:B------:R-:W-:Y:S01]  /*0b90*/  ISETP.NE.AND P0, PT, R0, RZ, PT ;  /* 0x000000ff0000720c */ /* 0x000fe20003f05270 */
[----:B------:R-:W-:Y:S04]  /*0ba0*/  SHFL.DOWN PT, R4, R6, 0x10, 0x1f ;  /* 0x0a001f0006047f89 */ /* 0x000fe800000e0000 */
[----:B------:R-:W0:Y:S02]  /*0bb0*/  SHFL.DOWN PT, R5, R7, 0x10, 0x1f ;  /* 0x0a001f0007057f89 */ /* 0x000e2400000e0000 */
        /* <DEDUP_REMOVED lines=10> */
[----:B--2---:R-:W0:Y:S04]  /*0c60*/  LDS.64 R2, [UR4+0x18] ;  /* 0x00001804ff027984 */ /* 0x004e280008000a00 */
        /* <DEDUP_REMOVED lines=23> */
.L_x_44:
[----:B------:R-:W-:-:S05]  /*0de0*/  LOP3.LUT R2, R0, 0x3e0, RZ, 0xc0, !PT ;  /* 0x000003e000027812 */ /* 0x000fca00078ec0ff */
[----:B------:R-:W-:Y:S01]  /*0df0*/  VIADD R4, R2, 0x20 ;  /* 0x0000002002047836 */ /* 0x000fe20000000000 */
[----:B------:R-:W-:-:S04]  /*0e00*/  LOP3.LUT R2, RZ, R2, RZ, 0x33, !PT ;  /* 0x00000002ff027212 */ /* 0x000fc800078e33ff */
[----:B------:R-:W-:Y:S01]  /*0e10*/  ISETP.GT.AND P0, PT, R4, R3, PT ;  /* 0x000000030400720c */ /* 0x000fe20003f04270 */
[----:B------:R-:W-:-:S05]  /*0e20*/  IMAD.IADD R2, R3, 0x1, R2 ;  /* 0x0000000103027824 */ /* 0x000fca00078e0202 */
[----:B------:R-:W-:Y:S02]  /*0e30*/  SEL R5, R2, 0x1f, P0 ;  /* 0x0000001f02057807 */ /* 0x000fe40000000000 */
[----:B------:R-:W0:Y:S03]  /*0e40*/  S2R R2, SR_LANEID ;  /* 0x0000000000027919 */ /* 0x000e260000000000 */
[----:B-----5:R-:W-:Y:S04]  /*0e50*/  SHFL.DOWN PT, R6, R8, 0x1, R5 ;  /* 0x0820000008067989 */ /* 0x020fe800000e0005 */
[----:B------:R-:W1:Y:S02]  /*0e60*/  SHFL.DOWN PT, R7, R9, 0x1, R5 ;  /* 0x0820000009077989 */ /* 0x000e6400000e0005 */
[----:B-1----:R-:W-:Y:S01]  /*0e70*/  DADD R6, R6, R8 ;  /* 0x0000000006067229 */ /* 0x002fe20000000008 */
[C---:B0-----:R-:W-:Y:S01]  /*0e80*/  ISETP.GE.AND P0, PT, R2.reuse, R5, PT ;  /* 0x000000050200720c */ /* 0x041fe20003f06270 */
[C---:B------:R-:W-:Y:S01]  /*0e90*/  VIADD R4, R2.reuse, 0x2 ;  /* 0x0000000202047836 */ /* 0x040fe20000000000 */
[----:B------:R-:W-:-:S07]  /*0ea0*/  ISETP.NE.AND P1, PT, R2, RZ, PT ;  /* 0x000000ff0200720c */ /* 0x000fce0003f25270 */
[----:B------:R-:W-:Y:S02]  /*0eb0*/  FSEL R10, R6, R8, !P0 ;  /* 0x00000008060a7208 */ /* 0x000fe40004000000 */
[----:B------:R-:W-:Y:S02]  /*0ec0*/  FSEL R11, R7, R9, !P0 ;  /* 0x00000009070b7208 */ /* 0x000fe40004000000 */
[----:B------:R-:W-:Y:S01]  /*0ed0*/  ISETP.GT.AND P0, PT, R4, R5, PT ;  /* 0x000000050400720c */ /* 0x000fe20003f04270 */
[----:B------:R-:W-:Y:S01]  /*0ee0*/  SHFL.DOWN PT, R6, R10, 0x2, R5 ;  /* 0x084000000a067989 */ /* 0x000fe200000e0005 */
[----:B------:R-:W-:-:S03]  /*0ef0*/  VIADD R4, R2, 0x4 ;  /* 0x0000000402047836 */ /* 0x000fc60000000000 */
[----:B------:R-:W0:Y:S02]  /*0f00*/  SHFL.DOWN PT, R7, R11, 0x2, R5 ;  /* 0x084000000b077989 */ /* 0x000e2400000e0005 */
[----:B0-----:R-:W-:-:S10]  /*0f10*/  DADD R6, R6, R10 ;  /* 0x0000000006067229 */ /* 0x001fd4000000000a */
[----:B------:R-:W-:Y:S02]  /*0f20*/  FSEL R12, R10, R6, P0 ;  /* 0x000000060a0c7208 */ /* 0x000fe40000000000 */
[----:B------:R-:W-:Y:S02]  /*0f30*/  FSEL R13, R11, R7, P0 ;  /* 0x000000070b0d7208 */ /* 0x000fe40000000000 */
[----:B------:R-:W-:Y:S01]  /*0f40*/  ISETP.GT.AND P0, PT, R4, R5, PT ;  /* 0x000000050400720c */ /* 0x000fe20003f04270 */
[----:B------:R-:W-:Y:S01]  /*0f50*/  SHFL.DOWN PT, R6, R12, 0x4, R5 ;  /* 0x088000000c067989 */ /* 0x000fe200000e0005 */
[C---:B------:R-:W-:Y:S02]  /*0f60*/  VIADD R4, R2.reuse, 0x8 ;  /* 0x0000000802047836 */ /* 0x040fe40000000000 */
[----:B------:R-:W-:Y:S01]  /*0f70*/  VIADD R2, R2, 0x10 ;  /* 0x0000001002027836 */ /* 0x000fe20000000000 */
[----:B------:R-:W0:Y:S02]  /*0f80*/  SHFL.DOWN PT, R7, R13, 0x4, R5 ;  /* 0x088000000d077989 */ /* 0x000e2400000e0005 */
[----:B0-----:R-:W-:-:S10]  /*0f90*/  DADD R6, R6, R12 ;  /* 0x0000000006067229 */ /* 0x001fd4000000000c */
[----:B------:R-:W-:Y:S02]  /*0fa0*/  FSEL R8, R12, R6, P0 ;  /* 0x000000060c087208 */ /* 0x000fe40000000000 */
[----:B------:R-:W-:Y:S02]  /*0fb0*/  FSEL R9, R13, R7, P0 ;  /* 0x000000070d097208 */ /* 0x000fe40000000000 */
[----:B------:R-:W-:Y:S01]  /*0fc0*/  ISETP.GT.AND P0, PT, R4, R5, PT ;  /* 0x000000050400720c */ /* 0x000fe20003f04270 */
[----:B------:R-:W-:Y:S01]  /*0fd0*/  SHFL.DOWN PT, R6, R8, 0x8, R5 ;  /* 0x0900000008067989 */ /* 0x000fe200000e0005 */
[----:B------:R-:W-:-:S03]  /*0fe0*/  @!P1 SHF.R.U32.HI R4, RZ, 0x2, R0 ;  /* 0x00000002ff049819 */ /* 0x000fc60000011600 */
[----:B------:R-:W0:Y:S01]  /*0ff0*/  SHFL.DOWN PT, R7, R9, 0x8, R5 ;  /* 0x0900000009077989 */ /* 0x000e2200000e0005 */
[----:B------:R-:W-:Y:S01]  /*1000*/  @!P1 LOP3.LUT R4, R4, 0xf8, RZ, 0xc0, !PT ;  /* 0x000000f804049812 */ /* 0x000fe200078ec0ff */
[----:B------:R-:W1:Y:S01]  /*1010*/  @!P1 S2R R13, SR_CgaCtaId ;  /* 0x00000000000d9919 */ /* 0x000e620000008800 */
[----:B0-----:R-:W-:-:S10]  /*1020*/  DADD R6, R6, R8 ;  /* 0x0000000006067229 */ /* 0x001fd40000000008 */
[----:B------:R-:W-:Y:S02]  /*1030*/  FSEL R10, R8, R6, P0 ;  /* 0x00000006080a7208 */ /* 0x000fe40000000000 */
[----:B------:R-:W-:Y:S02]  /*1040*/  FSEL R11, R9, R7, P0 ;  /* 0x00000007090b7208 */ /* 0x000fe40000000000 */
[----:B------:R-:W-:Y:S01]  /*1050*/  @!P1 MOV R8, 0x400 ;  /* 0x0000040000089802 */ /* 0x000fe20000000f00 */
[----:B------:R-:W-:Y:S01]  /*1060*/  SHFL.DOWN PT, R6, R10, 0x10, R5 ;  /* 0x0a0000000a067989 */ /* 0x000fe200000e0005 */
[----:B------:R-:W-:Y:S02]  /*1070*/  ISETP.GT.AND P0, PT, R2, R5, PT ;  /* 0x000000050200720c */ /* 0x000fe40003f04270 */
[----:B-1----:R-:W-:Y:S01]  /*1080*/  @!P1 LEA R13, R13, R8, 0x18 ;  /* 0x000000080d0d9211 */ /* 0x002fe200078ec0ff */
[----:B------:R-:W0:Y:S04]  /*1090*/  SHFL.DOWN PT, R7, R11, 0x10, R5 ;  /* 0x0a0000000b077989 */ /* 0x000e2800000e0005 */
[----:B------:R-:W-:Y:S01]  /*10a0*/  @!P1 IMAD.IADD R13, R4, 0x1, R13 ;  /* 0x00000001040d9824 */ /* 0x000fe200078e020d */
[----:B0-----:R-:W-:-:S10]  /*10b0*/  DADD R6, R6, R10 ;  /* 0x0000000006067229 */ /* 0x001fd4000000000a */
[----:B------:R-:W-:Y:S02]  /*10c0*/  FSEL R8, R10, R6, P0 ;  /* 0x000000060a087208 */ /* 0x000fe40000000000 */
[----:B------:R-:W-:Y:S02]  /*10d0*/  FSEL R9, R11, R7, P0 ;  /* 0x000000070b097208 */ /* 0x000fe40000000000 */
[----:B------:R-:W-:-:S03]  /*10e0*/  ISETP.NE.AND P0, PT, R0, RZ, PT ;  /* 0x000000ff0000720c */ /* 0x000fc60003f05270 */
[----:B------:R1:W-:Y:S01]  /*10f0*/  @!P1 STS.64 [R13+0x10], R8 ;  /* 0x000010080d009388 */ /* 0x0003e20000000a00 */
[----:B------:R-:W-:Y:S09]  /*1100*/  BAR.SYNC.DEFER_BLOCKING 0x0 ;  /* 0x0000000000007b1d */ /* 0x000ff20000010000 */
[----:B------:R-:W-:Y:S05]  /*1110*/  @P0 BRA `(.L_x_45) ;  /* 0x0000001400a00947 */ /* 0x000fea0003800000 */
[----:B------:R-:W0:Y:S01]  /*1120*/  S2UR UR5, SR_CgaCtaId ;  /* 0x00000000000579c3 */ /* 0x000e220000008800 */
[----:B------:R-:W-:Y:S01]  /*1130*/  UMOV UR4, 0x400 ;  /* 0x0000040000047882 */ /* 0x000fe20000000000 */
[----:B------:R-:W-:Y:S01]  /*1140*/  ISETP.GT.AND P1, PT, R3, 0x20, PT ;  /* 0x000000200300780c */ /* 0x000fe20003f24270 */
[----:B0-----:R-:W-:-:S09]  /*1150*/  ULEA UR4, UR5, UR4, 0x18 ;  /* 0x0000000405047291 */ /* 0x001fd2000f8ec0ff */
[----:B------:R-:W0:Y:S04]  /*1160*/  LDS.64 R10, [UR4+0x18] ;  /* 0x00001804ff0a7984 */ /* 0x000e280008000a00 */
[----:B------:R-:W2:Y:S01]  /*1170*/  LDS.128 R4, [UR4+0x20] ;  /* 0x00002004ff047984 */ /* 0x000ea20008000c00 */
[----:B0-----:R-:W-:-:S10]  /*1180*/  DADD R10, R8, R10 ;  /* 0x00000000080a7229 */ /* 0x001fd4000000000a */
[----:B------:R-:W-:Y:S02]  /*1190*/  FSEL R12, R10, R8, P1 ;  /* 0x000000080a0c7208 */ /* 0x000fe40000800000 */
[----:B-1----:R-:W-:Y:S02]  /*11a0*/  FSEL R13, R11, R9, P1 ;  /* 0x000000090b0d7208 */ /* 0x002fe40000800000 */
[----:B------:R-:W0:Y:S01]  /*11b0*/  LDS.128 R8, [UR4+0x30] ;  /* 0x00003004ff087984 */ /* 0x000e220008000c00 */
[----:B------:R-:W-:-:S03]  /*11c0*/  ISETP.GT.AND P1, PT, R3, 0x40, PT ;  /* 0x000000400300780c */ /* 0x000fc60003f24270 */
        /* <DEDUP_REMOVED lines=61> */
.L_x_31:
[----:B------:R-:W0:Y:S01]  /*15a0*/  S2R R0, SR_TID.X ;  /* 0x0000000000007919 */ /* 0x000e220000002100 */
[----:B------:R-:W1:Y:S01]  /*15b0*/  LDC.64 R4, c[0x0][0x380] ;  /* 0x0000e000ff047b82 */ /* 0x000e620000000a00 */
[----:B0-----:R-:W-:-:S04]  /*15c0*/  VIADD R21, R0, UR9 ;  /* 0x0000000900157c36 */ /* 0x001fc80008000000 */
[----:B-1----:R-:W-:-:S05]  /*15d0*/  IMAD.WIDE.U32 R20, R21, 0x8, R4 ;  /* 0x0000000815147825 */ /* 0x002fca00078e0004 */
[----:B------:R-:W2:Y:S04]  /*15e0*/  LDG.E.64 R14, desc[UR16][R20.64] ;  /* 0x00000010140e7981 */ /* 0x000ea8000c1e1b00 */
[----:B------:R-:W2:Y:S04]  /*15f0*/  LDG.E.64 R16, desc[UR16][R20.64+0x1000] ;  /* 0x0010001014107981 */ /* 0x000ea8000c1e1b00 */
[----:B------:R-:W3:Y:S04]  /*1600*/  LDG.E.64 R18, desc[UR16][R20.64+0x2000] ;  /* 0x0020001014127981 */ /* 0x000ee8000c1e1b00 */
[----:B------:R-:W4:Y:S04]  /*1610*/  LDG.E.64 R10, desc[UR16][R20.64+0x3000] ;  /* 0x00300010140a7981 */ /* 0x000f28000c1e1b00 */
[----:B------:R-:W5:Y:S04]  /*1620*/  LDG.E.64 R6, desc[UR16][R20.64+0x4000] ;  /* 0x0040001014067981 */ /* 0x000f68000c1e1b00 */
[----:B------:R-:W5:Y:S04]  /*1630*/  LDG.E.64 R4, desc[UR16][R20.64+0x5000] ;  /* 0x0050001014047981 */ /* 0x000f68000c1e1b00 */
[----:B------:R-:W5:Y:S01]  /*1640*/  LDG.E.64 R8, desc[UR16][R20.64+0x6000] ;  /* 0x0060001014087981 */ /* 0x000f62000c1e1b00 */
[----:B------:R-:W-:-:S04]  /*1650*/  ISETP.GE.U32.AND P0, PT, R13, UR5, PT ;  /* 0x000000050d007c0c */ /* 0x000fc8000bf06070 */
[----:B------:R-:W-:Y:S01]  /*1660*/  ISETP.GE.U32.AND.EX P0, PT, R2, UR4, PT, P0 ;  /* 0x0000000402007c0c */ /* 0x000fe2000bf06100 */
[----:B--2---:R-:W-:-:S08]  /*1670*/  DADD R14, R14, R16 ;  /* 0x000000000e0e7229 */ /* 0x004fd00000000010 */
[----:B---3--:R-:W-:-:S08]  /*1680*/  DADD R14, R18, R14 ;  /* 0x00000000120e7229 */ /* 0x008fd0000000000e */
[----:B----4-:R-:W-:-:S08]  /*1690*/  DADD R10, R10, R14 ;  /* 0x000000000a0a7229 */ /* 0x010fd0000000000e */
[----:B-----5:R-:W-:-:S08]  /*16a0*/  DADD R6, R6, R10 ;  /* 0x0000000006067229 */ /* 0x020fd0000000000a */
[----:B------:R-:W-:-:S08]  /*16b0*/  DADD R4, R4, R6 ;  /* 0x0000000004047229 */ /* 0x000fd00000000006 */
[----:B------:R-:W-:Y:S01]  /*16c0*/  DADD R8, R8, R4 ;  /* 0x0000000008087229 */ /* 0x000fe20000000004 */
[----:B------:R-:W-:Y:S10]  /*16d0*/  @!P0 BRA `(.L_x_46) ;  /* 0x0000000c001c8947 */ /* 0x000ff40003800000 */
[----:B------:R-:W-:Y:S01]  /*16e0*/  UIADD3 UR7, UP0, UPT, UR5, UR9, URZ ;  /* 0x0000000905077290 */ /* 0x000fe2000ff1e0ff */
[----:B------:R-:W-:Y:S01]  /*16f0*/  IADD3 R23, P1, PT, R12, -0xe00, RZ ;  /* 0xfffff2000c177810 */ /* 0x000fe20007f3e0ff */
[----:B------:R-:W0:Y:S01]  /*1700*/  LDCU.64 UR12, c[0x0][0x380] ;  /* 0x00007000ff0c77ac */ /* 0x000e220008000a00 */
[----:B------:R-:W-:Y:S02]  /*1710*/  LOP3.LUT R5, RZ, R0, RZ, 0x33, !PT ;  /* 0x00000000ff057212 */ /* 0x000fe400078e33ff */
[----:B------:R-:W-:Y:S01]  /*1720*/  IADD3.X R22, PT, PT, R3, -0x1, RZ, P1, !PT ;  /* 0xffffffff03167810 */ /* 0x000fe20000ffe4ff */
[----:B------:R-:W-:Y:S01]  /*1730*/  UIADD3.X UR8, UPT, UPT, URZ, UR4, URZ, UP0, !UPT ;  /* 0x00000004ff087290 */ /* 0x000fe200087fe4ff */
[----:B------:R-:W-:Y:S01]  /*1740*/  ISETP.LT.U32.AND P0, PT, R23, UR7, PT ;  /* 0x0000000717007c0c */ /* 0x000fe2000bf01070 */
[----:B------:R-:W-:Y:S01]  /*1750*/  UMOV UR6, UR5 ;  /* 0x0000000500067c82 */ /* 0x000fe20008000000 */
[----:B------:R-:W-:Y:S01]  /*1760*/  IADD3 R7, P2, PT, R0, UR7, RZ ;  /* 0x0000000700077c10 */ /* 0x000fe2000ff5e0ff */
[----:B------:R-:W-:Y:S01]  /*1770*/  UMOV UR4, URZ ;  /* 0x000000ff00047c82 */ /* 0x000fe20008000000 */
[----:B------:R-:W-:Y:S01]  /*1780*/  IADD3 R5, PT, PT, R12, -UR5, R5 ;  /* 0x800000050c057c10 */ /* 0x000fe2000fffe005 */
[----:B------:R-:W-:Y:S01]  /*1790*/  IMAD.U32 R11, RZ, RZ, UR8 ;  /* 0x00000008ff0b7e24 */ /* 0x000fe2000f8e00ff */
[----:B------:R-:W-:Y:S01]  /*17a0*/  UMOV UR10, UR8 ;  /* 0x00000008000a7c82 */ /* 0x000fe20008000000 */
[----:B------:R-:W-:-:S03]  /*17b0*/  IMAD.X R0, RZ, RZ, UR8, P2 ;  /* 0x00000008ff007e24 */ /* 0x000fc600090e06ff */
[----:B------:R-:W-:Y:S02]  /*17c0*/  ISETP.GT.U32.AND.EX P0, PT, R11, R22, PT, P0 ;  /* 0x000000160b00720c */ /* 0x000fe40003f04100 */
[----:B0-----:R-:W-:-:S04]  /*17d0*/  LEA R6, P1, R7, UR12, 0x3 ;  /* 0x0000000c07067c11 */ /* 0x001fc8000f8218ff */
[----:B------:R-:W-:Y:S02]  /*17e0*/  IADD3 R6, P2, PT, R6, 0x8000, RZ ;  /* 0x0000800006067810 */ /* 0x000fe40007f5e0ff */
[----:B------:R-:W-:Y:S01]  /*17f0*/  LEA.HI.X R7, R7, UR13, R0, 0x3, P1 ;  /* 0x0000000d07077c11 */ /* 0x000fe200088f1c00 */
[----:B------:R-:W-:Y:S01]  /*1800*/  VIADD R0, R5, -UR9 ;  /* 0x8000000905007c36 */ /* 0x000fe20008000000 */
[----:B------:R-:W-:-:S03]  /*1810*/  UMOV UR9, UR7 ;  /* 0x0000000700097c82 */ /* 0x000fc60008000000 */
[----:B------:R-:W-:Y:S01]  /*1820*/  IMAD.X R7, RZ, RZ, R7, P2 ;  /* 0x000000ffff077224 */ /* 0x000fe200010e0607 */
[----:B------:R-:W-:Y:S06]  /*1830*/  @P0 BRA `(.L_x_47) ;  /* 0x0000000000b80947 */ /* 0x000fec0003800000 */
[----:B------:R-:W0:Y:S01]  /*1840*/  LDC.64 R2, c[0x0][0x3b8] ;  /* 0x0000ee00ff027b82 */ /* 0x000e220000000a00 */
[----:B------:R-:W1:Y:S01]  /*1850*/  LDCU UR11, c[0x0][0x3c0] ;  /* 0x00007800ff0b77ac */ /* 0x000e620008000800 */
[----:B------:R-:W2:Y:S01]  /*1860*/  LDCU.64 UR12, c[0x0][0x380] ;  /* 0x00007000ff0c77ac */ /* 0x000ea20008000a00 */
[----:B------:R-:W-:Y:S01]  /*1870*/  NOP ;  /* 0x0000000000007918 */ /* 0x000fe20000000000 */
.L_x_48:
[----:B------:R-:W3:Y:S02]  /*1880*/  S2R R4, SR_TID.X ;  /* 0x0000000000047919 */ /* 0x000ee40000002100 */
[----:B---3--:R-:W-:-:S05]  /*1890*/  IADD3 R4, P0, PT, R4, UR7, RZ ;  /* 0x0000000704047c10 */ /* 0x008fca000ff1e0ff */
[----:B------:R-:W-:Y:S01]  /*18a0*/  IMAD.X R5, RZ, RZ, UR8, P0 ;  /* 0x00000008ff057e24 */ /* 0x000fe200080e06ff */
[----:B--2---:R-:W-:-:S04]  /*18b0*/  LEA R24, P0, R4, UR12, 0x3 ;  /* 0x0000000c04187c11 */ /* 0x004fc8000f8018ff */
[----:B------:R-:W-:-:S05]  /*18c0*/  LEA.HI.X R25, R4, UR13, R5, 0x3, P0 ;  /* 0x0000000d04197c11 */ /* 0x000fca00080f1c05 */
[----:B------:R-:W2:Y:S04]  /*18d0*/  LDG.E.64 R12, desc[UR16][R24.64] ;  /* 0x00000010180c7981 */ /* 0x000ea8000c1e1b00 */
[----:B------:R-:W3:Y:S04]  /*18e0*/  LDG.E.64 R14, desc[UR16][R24.64+0x1000] ;  /* 0x00100010180e7981 */ /* 0x000ee8000c1e1b00 */
[----:B------:R-:W4:Y:S04]  /*18f0*/  LDG.E.64 R16, desc[UR16][R24.64+0x2000] ;  /* 0x0020001018107981 */ /* 0x000f28000c1e1b00 */
[----:B------:R-:W5:Y:S04]  /*1900*/  LDG.E.64 R18, desc[UR16][R24.64+0x3000] ;  /* 0x0030001018127981 */ /* 0x000f68000c1e1b00 */
[----:B------:R-:W5:Y:S04]  /*1910*/  LDG.E.64 R20, desc[UR16][R24.64+0x4000] ;  /* 0x0040001018147981 */ /* 0x000f68000c1e1b00 */
[----:B------:R-:W5:Y:S04]  /*1920*/  LDG.E.64 R4, desc[UR16][R24.64+0x5000] ;  /* 0x0050001018047981 */ /* 0x000f68000c1e1b00 */
[----:B------:R-:W5:Y:S01]  /*1930*/  LDG.E.64 R10, desc[UR16][R24.64+0x6000] ;  /* 0x00600010180a7981 */ /* 0x000f62000c1e1b00 */
[----:B-1----:R-:W-:-:S04]  /*1940*/  UIMAD UR14, UR11, 0xe00, URZ ;  /* 0x00000e000b0e78a4 */ /* 0x002fc8000f8e02ff */
[----:B------:R-:W-:Y:S02]  /*1950*/  USHF.R.S32.HI UR15, URZ, 0x1f, UR14 ;  /* 0x0000001fff0f7899 */ /* 0x000fe4000801140e */
[----:B------:R-:W-:-:S04]  /*1960*/  UIADD3 UR5, UP0, UPT, UR14, UR9, URZ ;  /* 0x000000090e057290 */ /* 0x000fc8000ff1e0ff */
[----:B------:R-:W-:Y:S01]  /*1970*/  UIADD3.X UR6, UPT, UPT, UR15, UR10, URZ, UP0, !UPT ;  /* 0x0000000a0f067290 */ /* 0x000fe200087fe4ff */
[----:B--2---:R-:W-:-:S08]  /*1980*/  DADD R12, R12, R8 ;  /* 0x000000000c0c7229 */ /* 0x004fd00000000008 */
[----:B---3--:R-:W-:-:S08]  /*1990*/  DADD R12, R14, R12 ;  /* 0x000000000e0c7229 */ /* 0x008fd0000000000c */
[----:B----4-:R-:W-:-:S08]  /*19a0*/  DADD R12, R16, R12 ;  /* 0x00000000100c7229 */ /* 0x010fd0000000000c */
[----:B-----5:R-:W-:-:S08]  /*19b0*/  DADD R12, R18, R12 ;  /* 0x00000000120c7229 */ /* 0x020fd0000000000c */
[----:B------:R-:W-:Y:S01]  /*19c0*/  DADD R20, R20, R12 ;  /* 0x0000000014147229 */ /* 0x000fe2000000000c */
[----:B0-----:R-:W-:-:S05]  /*19d0*/  IMAD.MOV.U32 R12, RZ, RZ, R2 ;  /* 0x000000ffff0c7224 */ /* 0x001fca00078e0002 */
[----:B------:R-:W-:Y:S02]  /*19e0*/  IADD3 R8, P1, PT, R12, -UR7, RZ ;  /* 0x800000070c087c10 */ /* 0x000fe4000ff3e0ff */
[----:B------:R-:W-:Y:S02]  /*19f0*/  DADD R4, R4, R20 ;  /* 0x0000000004047229 */ /* 0x000fe40000000014 */
[----:B------:R-:W-:Y:S02]  /*1a00*/  ISETP.GE.U32.AND P0, PT, R8, UR14, PT ;  /* 0x0000000e08007c0c */ /* 0x000fe4000bf06070 */
[----:B------:R-:W-:-:S04]  /*1a10*/  IADD3.X R8, PT, PT, R3, ~UR8, RZ, P1, !PT ;  /* 0x8000000803087c10 */ /* 0x000fc80008ffe4ff */
[----:B------:R-:W-:Y:S01]  /*1a20*/  ISETP.GE.U32.AND.EX P0, PT, R8, UR15, PT, P0 ;  /* 0x0000000f08007c0c */ /* 0x000fe2000bf06100 */
[----:B------:R-:W-:-:S12]  /*1a30*/  DADD R8, R10, R4 ;  /* 0x000000000a087229 */ /* 0x000fd80000000004 */
[----:B------:R-:W-:Y:S05]  /*1a40*/  @!P0 BRA `(.L_x_46) ;  /* 0x0000000800408947 */ /* 0x000fea0003800000 */
[----:B------:R-:W-:Y:S02]  /*1a50*/  UIADD3 UR7, UP0, UPT, UR14, UR7, URZ ;  /* 0x000000070e077290 */ /* 0x000fe4000ff1e0ff */
[----:B------:R-:W-:Y:S01]  /*1a60*/  IMAD.U32 R5, RZ, RZ, UR14 ;  /* 0x0000000eff057e24 */ /* 0x000fe2000f8e00ff */
[----:B------:R-:W-:Y:S01]  /*1a70*/  UIADD3 UR4, UPT, UPT, UR4, 0x1, URZ ;  /* 0x0000000104047890 */ /* 0x000fe2000fffe0ff */
[----:B------:R-:W-:Y:S01]  /*1a80*/  VIADD R0, R0, -UR14 ;  /* 0x8000000e00007c36 */ /* 0x000fe20008000000 */
[----:B------:R-:W-:Y:S01]  /*1a90*/  UIADD3.X UR8, UPT, UPT, UR15, UR8, URZ, UP0, !UPT ;  /* 0x000000080f087290 */ /* 0x000fe200087fe4ff */
[----:B------:R-:W-:Y:S01]  /*1aa0*/  IMAD.WIDE R6, R5, 0x8, R6 ;  /* 0x0000000805067825 */ /* 0x000fe200078e0206 */
[----:B------:R-:W-:Y:S01]  /*1ab0*/  ISETP.LT.U32.AND P0, PT, R23, UR7, PT ;  /* 0x0000000717007c0c */ /* 0x000fe2000bf01070 */
[----:B------:R-:W-:Y:S01]  /*1ac0*/  UMOV UR9, UR5 ;  /* 0x0000000500097c82 */ /* 0x000fe20008000000 */
[----:B------:R-:W-:Y:S02]  /*1ad0*/  UMOV UR10, UR6 ;  /* 0x00000006000a7c82 */ /* 0x000fe40008000000 */
[----:B------:R-:W-:-:S05]  /*1ae0*/  IMAD.U32 R11, RZ, RZ, UR8 ;  /* 0x00000008ff0b7e24 */ /* 0x000fca000f8e00ff */
[----:B------:R-:W-:-:S13]  /*1af0*/  ISETP.GT.U32.AND.EX P0, PT, R11, R22, PT, P0 ;  /* 0x000000160b00720c */ /* 0x000fda0003f04100 */
[----:B------:R-:W-:Y:S05]  /*1b00*/  @!P0 BRA `(.L_x_48) ;  /* 0xfffffffc005c8947 */ /* 0x000fea000383ffff */
[----:B------:R-:W-:-:S05]  /*1b10*/  UMOV UR6, UR14 ;  /* 0x0000000e00067c82 */ /* 0x000fca0008000000 */
.L_x_47:
[----:B------:R-:W0:Y:S01]  /*1b20*/  S2R R11, SR_TID.X ;  /* 0x00000000000b7919 */ /* 0x000e220000002100 */
[C---:B------:R-:W-:Y:S01]  /*1b30*/  VIADD R2, R12.reuse, -UR7 ;  /* 0x800000070c027c36 */ /* 0x040fe20008000000 */
[----:B------:R-:W-:Y:S01]  /*1b40*/  ISETP.LE.U32.AND P1, PT, R12, UR7, PT ;  /* 0x000000070c007c0c */ /* 0x000fe2000bf23070 */
[----:B------:R-:W-:Y:S01]  /*1b50*/  IMAD.U32 R4, RZ, RZ, UR8 ;  /* 0x00000008ff047e24 */ /* 0x000fe2000f8e00ff */
[----:B------:R-:W-:Y:S02]  /*1b60*/  BSSY.RECONVERGENT B1, `(.L_x_46) ;  /* 0x000007e000017945 */ /* 0x000fe40003800200 */
[----:B0-----:R-:W-:-:S04]  /*1b70*/  ISETP.GE.AND P0, PT, R11, R2, PT ;  /* 0x000000020b00720c */ /* 0x001fc80003f06270 */
[----:B------:R-:W-:-:S13]  /*1b80*/  ISETP.GE.U32.OR.EX P0, PT, R4, R3, P0, P1 ;  /* 0x000000030400720c */ /* 0x000fda0000706510 */
[----:B------:R-:W-:Y:S05]  /*1b90*/  @P0 BRA `(.L_x_49) ;  /* 0x0000000400e80947 */ /* 0x000fea0003800000 */
[----:B------:R-:W-:Y:S01]  /*1ba0*/  UIMAD UR5, UR18, 0xe00, URZ ;  /* 0x00000e00120578a4 */ /* 0x000fe2000f8e02ff */
[----:B------:R-:W-:Y:S01]  /*1bb0*/  LOP3.LUT R3, RZ, R11, RZ, 0x33, !PT ;  /* 0x0000000bff037212 */ /* 0x000fe200078e33ff */
[----:B------:R-:W-:Y:S01]  /*1bc0*/  UIMAD UR14, UR4, UR11, URZ ;  /* 0x0000000b040e72a4 */ /* 0x000fe2000f8e02ff */
[----:B------:R-:W-:Y:S01]  /*1bd0*/  BSSY.RECONVERGENT B2, `(.L_x_50) ;  /* 0x0000035000027945 */ /* 0x000fe20003800200 */
[----:B------:R-:W-:Y:S01]  /*1be0*/  UIADD3 UR5, UPT, UPT, UR5, UR6, URZ ;  /* 0x0000000605057290 */ /* 0x000fe2000fffe0ff */
[----:B------:R-:W-:-:S03]  /*1bf0*/  IMAD.MOV.U32 R2, RZ, RZ, R11 ;  /* 0x000000ffff027224 */ /* 0x000fc600078e000b */
[----:B------:R-:W-:Y:S02]  /*1c00*/  IMAD.U32 R5, RZ, RZ, UR14 ;  /* 0x0000000eff057e24 */ /* 0x000fe4000f8e00ff */
[----:B------:R-:W-:-:S05]  /*1c10*/  IADD3 R12, PT, PT, R12, -UR5, R3 ;  /* 0x800000050c0c7c10 */ /* 0x000fca000fffe003 */
[----:B------:R-:W-:-:S05]  /*1c20*/  IMAD R12, R5, -0xe00, R12 ;  /* 0xfffff200050c7824 */ /* 0x000fca00078e020c */
[C---:B------:R-:W-:Y:S02]  /*1c30*/  ISETP.GE.U32.AND P1, PT, R12.reuse, 0x1e00, PT ;  /* 0x00001e000c00780c */ /* 0x040fe40003f26070 */
[----:B------:R-:W-:-:S04]  /*1c40*/  LEA.HI R3, R12, 0x1, RZ, 0x17 ;  /* 0x000000010c037811 */ /* 0x000fc800078fb8ff */
[----:B------:R-:W-:-:S04]  /*1c50*/  LOP3.LUT R4, R3, 0xf, RZ, 0xc0, !PT ;  /* 0x0000000f03047812 */ /* 0x000fc800078ec0ff */
[----:B------:R-:W-:-:S03]  /*1c60*/  ISETP.NE.AND P0, PT, R4, RZ, PT ;  /* 0x000000ff0400720c */ /* 0x000fc60003f05270 */
[----:B------:R-:W-:Y:S10]  /*1c70*/  @!P1 BRA `(.L_x_51) ;  /* 0x0000000000a89947 */ /* 0x000ff40003800000 */
[----:B------:R-:W-:-:S04]  /*1c80*/  LEA.HI R2, R0, 0x1, RZ, 0x17 ;  /* 0x0000000100027811 */ /* 0x000fc800078fb8ff */
[----:B------:R-:W-:Y:S01]  /*1c90*/  LOP3.LUT R5, R2, 0xfffff0, RZ, 0xc0, !PT ;  /* 0x00fffff002057812 */ /* 0x000fe200078ec0ff */
[----:B------:R-:W-:-:S04]  /*1ca0*/  IMAD.MOV.U32 R2, RZ, RZ, R11 ;  /* 0x000000ffff027224 */ /* 0x000fc800078e000b */
[----:B------:R-:W-:-:S07]  /*1cb0*/  IMAD.MOV R5, RZ, RZ, -R5 ;  /* 0x000000ffff057224 */ /* 0x000fce00078e0a05 */
.L_x_52:
[----:B------:R-:W2:Y:S04]  /*1cc0*/  LDG.E.64 R20, desc[UR16][R6.64+-0x8000] ;  /* 0xff80001006147981 */ /* 0x000ea8000c1e1b00 */
[----:B------:R-:W3:Y:S04]  /*1cd0*/  LDG.E.64 R18, desc[UR16][R6.64+-0x7000] ;  /* 0xff90001006127981 */ /* 0x000ee8000c1e1b00 */
[----:B------:R-:W4:Y:S04]  /*1ce0*/  LDG.E.64 R16, desc[UR16][R6.64+-0x6000] ;  /* 0xffa0001006107981 */ /* 0x000f28000c1e1b00 */
[----:B------:R-:W5:Y:S04]  /*1cf0*/  LDG.E.64 R14, desc[UR16][R6.64+-0x5000] ;  /* 0xffb00010060e7981 */ /* 0x000f68000c1e1b00 */
[----:B------:R-:W5:Y:S04]  /*1d00*/  LDG.E.64 R12, desc[UR16][R6.64+-0x4000] ;  /* 0xffc00010060c7981 */ /* 0x000f68000c1e1b00 */
[----:B------:R-:W5:Y:S04]  /*1d10*/  LDG.E.64 R10, desc[UR16][R6.64+-0x3000] ;  /* 0xffd00010060a7981 */ /* 0x000f68000c1e1b00 */
[----:B------:R-:W5:Y:S04]  /*1d20*/  LDG.E.64 R24, desc[UR16][R6.64+-0x2000] ;  /* 0xffe0001006187981 */ /* 0x000f68000c1e1b00 */
[----:B------:R-:W5:Y:S01]  /*1d30*/  LDG.E.64 R22, desc[UR16][R6.64+-0x1000] ;  /* 0xfff0001006167981 */ /* 0x000f62000c1e1b00 */
[----:B--2---:R-:W-:-:S03]  /*1d40*/  DADD R20, R20, R8 ;  /* 0x0000000014147229 */ /* 0x004fc60000000008 */
[----:B------:R-:W2:Y:S05]  /*1d50*/  LDG.E.64 R8, desc[UR16][R6.64] ;  /* 0x0000001006087981 */ /* 0x000eaa000c1e1b00 */
[----:B---3--:R-:W-:Y:S02]  /*1d60*/  DADD R18, R20, R18 ;  /* 0x0000000014127229 */ /* 0x008fe40000000012 */
[----:B------:R-:W3:Y:S06]  /*1d70*/  LDG.E.64 R20, desc[UR16][R6.64+0x1000] ;  /* 0x0010001006147981 */ /* 0x000eec000c1e1b00 */
[----:B----4-:R-:W-:-:S02]  /*1d80*/  DADD R16, R18, R16 ;  /* 0x0000000012107229 */ /* 0x010fc40000000010 */
[----:B------:R-:W4:Y:S06]  /*1d90*/  LDG.E.64 R18, desc[UR16][R6.64+0x2000] ;  /* 0x0020001006127981 */ /* 0x000f2c000c1e1b00 */
[----:B-----5:R-:W-:Y:S02]  /*1da0*/  DADD R14, R16, R14 ;  /* 0x00000000100e7229 */ /* 0x020fe4000000000e */
[----:B------:R-:W5:Y:S06]  /*1db0*/  LDG.E.64 R16, desc[UR16][R6.64+0x3000] ;  /* 0x0030001006107981 */ /* 0x000f6c000c1e1b00 */
[----:B------:R-:W-:-:S02]  /*1dc0*/  DADD R12, R14, R12 ;  /* 0x000000000e0c7229 */ /* 0x000fc4000000000c */
[----:B------:R-:W5:Y:S06]  /*1dd0*/  LDG.E.64 R14, desc[UR16][R6.64+0x4000] ;  /* 0x00400010060e7981 */ /* 0x000f6c000c1e1b00 */
[----:B------:R-:W-:Y:S02]  /*1de0*/  DADD R10, R12, R10 ;  /* 0x000000000c0a7229 */ /* 0x000fe4000000000a */
[----:B------:R-:W5:Y:S06]  /*1df0*/  LDG.E.64 R12, desc[UR16][R6.64+0x5000] ;  /* 0x00500010060c7981 */ /* 0x000f6c000c1e1b00 */
[----:B------:R-:W-:-:S02]  /*1e00*/  DADD R24, R10, R24 ;  /* 0x000000000a187229 */ /* 0x000fc40000000018 */
[----:B------:R-:W5:Y:S06]  /*1e10*/  LDG.E.64 R10, desc[UR16][R6.64+0x6000] ;  /* 0x00600010060a7981 */ /* 0x000f6c000c1e1b00 */
[----:B------:R-:W-:Y:S02]  /*1e20*/  DADD R22, R24, R22 ;  /* 0x0000000018167229 */ /* 0x000fe40000000016 */
[----:B------:R0:W5:Y:S01]  /*1e30*/  LDG.E.64 R24, desc[UR16][R6.64+0x7000] ;  /* 0x0070001006187981 */ /* 0x000162000c1e1b00 */
        /* <DEDUP_REMOVED lines=8> */
[----:B-----5:R-:W-:-:S08]  /*1ec0*/  DADD R8, R8, R16 ;  /* 0x0000000008087229 */ /* 0x020fd00000000010 */
[----:B------:R-:W-:-:S08]  /*1ed0*/  DADD R8, R8, R14 ;  /* 0x0000000008087229 */ /* 0x000fd0000000000e */
[----:B------:R-:W-:-:S08]  /*1ee0*/  DADD R8, R8, R12 ;  /* 0x0000000008087229 */ /* 0x000fd0000000000c */
[----:B------:R-:W-:-:S08]  /*1ef0*/  DADD R8, R8, R10 ;  /* 0x0000000008087229 */ /* 0x000fd0000000000a */
[----:B------:R-:W-:Y:S01]  /*1f00*/  DADD R8, R8, R24 ;  /* 0x0000000008087229 */ /* 0x000fe20000000018 */
[----:B------:R-:W-:Y:S10]  /*1f10*/  @P1 BRA `(.L_x_52) ;  /* 0xfffffffc00681947 */ /* 0x000ff4000383ffff */
.L_x_51:
[----:B------:R-:W-:Y:S05]  /*1f20*/  BSYNC.RECONVERGENT B2 ;  /* 0x0000000000027941 */ /* 0x000fea0003800200 */
.L_x_50:
[----:B------:R-:W-:Y:S05]  /*1f30*/  @!P0 BRA `(.L_x_49) ;  /* 0x0000000400008947 */ /* 0x000fea0003800000 */
[----:B------:R-:W-:Y:S01]  /*1f40*/  ISETP.GE.U32.AND P1, PT, R4, 0x8, PT ;  /* 0x000000080400780c */ /* 0x000fe20003f26070 */
[----:B------:R-:W-:Y:S01]  /*1f50*/  BSSY.RECONVERGENT B2, `(.L_x_53) ;  /* 0x0000019000027945 */ /* 0x000fe20003800200 */
[----:B------:R-:W-:-:S04]  /*1f60*/  LOP3.LUT R24, R3, 0x7, RZ, 0xc0, !PT ;  /* 0x0000000703187812 */ /* 0x000fc800078ec0ff */
[----:B------:R-:W-:-:S07]  /*1f70*/  ISETP.NE.AND P0, PT, R24, RZ, PT ;  /* 0x000000ff1800720c */ /* 0x000fce0003f05270 */
[----:B------:R-:W-:Y:S06]  /*1f80*/  @!P1 BRA `(.L_x_54) ;  /* 0x0000000000549947 */ /* 0x000fec0003800000 */
[----:B------:R-:W-:-:S05]  /*1f90*/  IADD3 R4, P1, PT, R2, UR7, RZ ;  /* 0x0000000702047c10 */ /* 0x000fca000ff3e0ff */
[----:B------:R-:W-:Y:S01]  /*1fa0*/  IMAD.X R5, RZ, RZ, UR8, P1 ;  /* 0x00000008ff057e24 */ /* 0x000fe200088e06ff */
[----:B------:R-:W-:-:S04]  /*1fb0*/  LEA R20, P1, R4, UR12, 0x3 ;  /* 0x0000000c04147c11 */ /* 0x000fc8000f8218ff */
[----:B------:R-:W-:-:S05]  /*1fc0*/  LEA.HI.X R21, R4, UR13, R5, 0x3, P1 ;  /* 0x0000000d04157c11 */ /* 0x000fca00088f1c05 */
        /* <DEDUP_REMOVED lines=8> */
[----:B------:R-:W-:Y:S01]  /*2050*/  VIADD R2, R2, 0x1000 ;  /* 0x0000100002027836 */ /* 0x000fe20000000000 */
[----:B--2---:R-:W-:-:S08]  /*2060*/  DADD R22, R8, R22 ;  /* 0x0000000008167229 */ /* 0x004fd00000000016 */
[----:B---3--:R-:W-:-:S08]  /*2070*/  DADD R16, R22, R16 ;  /* 0x0000000016107229 */ /* 0x008fd00000000010 */
[----:B----4-:R-:W-:-:S08]  /*2080*/  DADD R14, R16, R14 ;  /* 0x00000000100e7229 */ /* 0x010fd0000000000e */
[----:B-----5:R-:W-:-:S08]  /*2090*/  DADD R12, R14, R12 ;  /* 0x000000000e0c7229 */ /* 0x020fd0000000000c */
[----:B------:R-:W-:-:S08]  /*20a0*/  DADD R10, R12, R10 ;  /* 0x000000000c0a7229 */ /* 0x000fd0000000000a */
[----:B------:R-:W-:-:S08]  /*20b0*/  DADD R6, R10, R6 ;  /* 0x000000000a067229 */ /* 0x000fd00000000006 */
[----:B------:R-:W-:-:S08]  /*20c0*/  DADD R4, R6, R4 ;  /* 0x0000000006047229 */ /* 0x000fd00000000004 */
[----:B------:R-:W-:-:S11]  /*20d0*/  DADD R8, R4, R18 ;  /* 0x0000000004087229 */ /* 0x000fd60000000012 */
.L_x_54:
[----:B------:R-:W-:Y:S05]  /*20e0*/  BSYNC.RECONVERGENT B2 ;  /* 0x0000000000027941 */ /* 0x000fea0003800200 */
.L_x_53:
[----:B------:R-:W-:Y:S05]  /*20f0*/  @!P0 BRA `(.L_x_49) ;  /* 0x0000000000908947 */ /* 0x000fea0003800000 */
[----:B------:R-:W-:Y:S01]  /*2100*/  ISETP.GE.U32.AND P1, PT, R24, 0x4, PT ;  /* 0x000000041800780c */ /* 0x000fe20003f26070 */
[----:B------:R-:W-:Y:S01]  /*2110*/  BSSY.RECONVERGENT B2, `(.L_x_55) ;  /* 0x0000010000027945 */ /* 0x000fe20003800200 */
[----:B------:R-:W-:-:S11]  /*2120*/  LOP3.LUT P0, RZ, R3, 0x3, RZ, 0xc0, !PT ;  /* 0x0000000303ff7812 */ /* 0x000fd6000780c0ff */
[----:B------:R-:W-:Y:S05]  /*2130*/  @!P1 BRA `(.L_x_56) ;  /* 0x0000000000349947 */ /* 0x000fea0003800000 */
[----:B------:R-:W-:-:S05]  /*2140*/  IADD3 R3, P1, PT, R2, UR7, RZ ;  /* 0x0000000702037c10 */ /* 0x000fca000ff3e0ff */
[----:B------:R-:W-:Y:S01]  /*2150*/  IMAD.X R6, RZ, RZ, UR8, P1 ;  /* 0x00000008ff067e24 */ /* 0x000fe200088e06ff */
[----:B------:R-:W-:-:S04]  /*2160*/  LEA R4, P1, R3, UR12, 0x3 ;  /* 0x0000000c03047c11 */ /* 0x000fc8000f8218ff */
[----:B------:R-:W-:-:S05]  /*2170*/  LEA.HI.X R5, R3, UR13, R6, 0x3, P1 ;  /* 0x0000000d03057c11 */ /* 0x000fca00088f1c06 */
[----:B------:R-:W2:Y:S04]  /*2180*/  LDG.E.64 R6, desc[UR16][R4.64] ;  /* 0x0000001004067981 */ /* 0x000ea8000c1e1b00 */
[----:B------:R-:W3:Y:S04]  /*2190*/  LDG.E.64 R10, desc[UR16][R4.64+0x1000] ;  /* 0x00100010040a7981 */ /* 0x000ee8000c1e1b00 */
[----:B------:R-:W4:Y:S04]  /*21a0*/  LDG.E.64 R12, desc[UR16][R4.64+0x2000] ;  /* 0x00200010040c7981 */ /* 0x000f28000c1e1b00 */
[----:B------:R-:W5:Y:S01]  /*21b0*/  LDG.E.64 R14, desc[UR16][R4.64+0x3000] ;  /* 0x00300010040e7981 */ /* 0x000f62000c1e1b00 */
[----:B------:R-:W-:Y:S01]  /*21c0*/  VIADD R2, R2, 0x800 ;  /* 0x0000080002027836 */ /* 0x000fe20000000000 */
[----:B--2---:R-:W-:-:S08]  /*21d0*/  DADD R6, R8, R6 ;  /* 0x0000000008067229 */ /* 0x004fd00000000006 */
[----:B---3--:R-:W-:-:S08]  /*21e0*/  DADD R6, R6, R10 ;  /* 0x0000000006067229 */ /* 0x008fd0000000000a */
[----:B----4-:R-:W-:-:S08]  /*21f0*/  DADD R6, R6, R12 ;  /* 0x0000000006067229 */ /* 0x010fd0000000000c */
[----:B-----5:R-:W-:-:S11]  /*2200*/  DADD R8, R6, R14 ;  /* 0x0000000006087229 */ /* 0x020fd6000000000e */
.L_x_56:
[----:B------:R-:W-:Y:S05]  /*2210*/  BSYNC.RECONVERGENT B2 ;  /* 0x0000000000027941 */ /* 0x000fea0003800200 */
.L_x_55:
[----:B------:R-:W-:Y:S05]  /*2220*/  @!P0 BRA `(.L_x_49) ;  /* 0x0000000000448947 */ /* 0x000fea0003800000 */
[----:B------:R-:W-:Y:S02]  /*2230*/  LOP3.LUT R0, R0, 0xffff, RZ, 0xc0, !PT ;  /* 0x0000ffff00007812 */ /* 0x000fe400078ec0ff */
[----:B------:R-:W-:Y:S02]  /*2240*/  IADD3 R2, P0, PT, R2, UR9, RZ ;  /* 0x0000000902027c10 */ /* 0x000fe4000ff1e0ff */
[----:B------:R-:W-:Y:S02]  /*2250*/  LEA.HI R0, R0, 0x1, RZ, 0x17 ;  /* 0x0000000100007811 */ /* 0x000fe400078fb8ff */
[----:B------:R-:W-:Y:S01]  /*2260*/  LEA R4, P1, R2, UR12, 0x3 ;  /* 0x0000000c02047c11 */ /* 0x000fe2000f8218ff */
[----:B------:R-:W-:Y:S01]  /*2270*/  IMAD.X R5, RZ, RZ, UR10, P0 ;  /* 0x0000000aff057e24 */ /* 0x000fe200080e06ff */
[----:B------:R-:W-:-:S04]  /*2280*/  LOP3.LUT R0, R0, 0x3, RZ, 0xc0, !PT ;  /* 0x0000000300007812 */ /* 0x000fc800078ec0ff */
[----:B------:R-:W-:Y:S01]  /*2290*/  LEA.HI.X R5, R2, UR13, R5, 0x3, P1 ;  /* 0x0000000d02057c11 */ /* 0x000fe200088f1c05 */
[----:B------:R-:W-:-:S07]  /*22a0*/  IMAD.MOV R0, RZ, RZ, -R0 ;  /* 0x000000ffff007224 */ /* 0x000fce00078e0a00 */
.L_x_57:
[----:B------:R-:W-:Y:S02]  /*22b0*/  IMAD.MOV.U32 R2, RZ, RZ, R4 ;  /* 0x000000ffff027224 */ /* 0x000fe400078e0004 */
[----:B------:R-:W-:-:S06]  /*22c0*/  IMAD.MOV.U32 R3, RZ, RZ, R5 ;  /* 0x000000ffff037224 */ /* 0x000fcc00078e0005 */
[----:B------:R-:W2:Y:S01]  /*22d0*/  LDG.E.64 R2, desc[UR16][R2.64] ;  /* 0x0000001002027981 */ /* 0x000ea2000c1e1b00 */
[----:B------:R-:W-:Y:S01]  /*22e0*/  VIADD R0, R0, 0x1 ;  /* 0x0000000100007836 */ /* 0x000fe20000000000 */
[----:B------:R-:W-:-:S04]  /*22f0*/  IADD3 R4, P1, PT, R4, 0x1000, RZ ;  /* 0x0000100004047810 */ /* 0x000fc80007f3e0ff */
[----:B------:R-:W-:Y:S01]  /*2300*/  ISETP.NE.AND P0, PT, R0, RZ, PT ;  /* 0x000000ff0000720c */ /* 0x000fe20003f05270 */
[----:B------:R-:W-:Y:S01]  /*2310*/  IMAD.X R5, RZ, RZ, R5, P1 ;  /* 0x000000ffff057224 */ /* 0x000fe200008e0605 */
[----:B--2---:R-:W-:-:S11]  /*2320*/  DADD R8, R2, R8 ;  /* 0x0000000002087229 */ /* 0x004fd60000000008 */
[----:B------:R-:W-:Y:S05]  /*2330*/  @P0 BRA `(.L_x_57) ;  /* 0xfffffffc00dc0947 */ /* 0x000fea000383ffff */
.L_x_49:
[----:B------:R-:W-:Y:S05]  /*2340*/  BSYNC.RECONVERGENT B1 ;  /* 0x0000000000017941 */ /* 0x000fea0003800200 */
.L_x_46:
[----:B------:R-:W0:Y:S01]  /*2350*/  S2R R0, SR_LANEID ;  /* 0x0000000000007919 */ /* 0x000e220000000000 */
[----:B------:R-:W-:Y:S04]  /*2360*/  SHFL.DOWN PT, R2, R8, 0x1, 0x1f ;  /* 0x08201f0008027f89 */ /* 0x000fe800000e0000 */
[----:B------:R-:W1:Y:S01]  /*2370*/  SHFL.DOWN PT, R3, R9, 0x1, 0x1f ;  /* 0x08201f0009037f89 */ /* 0x000e6200000e0000 */
[----:B------:R-:W2:Y:S01]  /*2380*/  S2R R11, SR_TID.X ;  /* 0x00000000000b7919 */ /* 0x000ea20000002100 */
        /* <DEDUP_REMOVED lines=20> */
[----:B------:R-:W-:Y:S02]  /*24d0*/  @!P1 MOV R7, 0x400 ;  /* 0x0000040000079802 */ /* 0x000fe40000000f00 */
[----:B--2---:R-:W-:Y:S01]  /*24e0*/  @!P1 SHF.R.U32.HI R6, RZ, 0x2, R11 ;  /* 0x00000002ff069819 */ /* 0x004fe2000001160b */
[----:B------:R-:W0:Y:S01]  /*24f0*/  SHFL.DOWN PT, R3, R9, 0x8, 0x1f ;  /* 0x09001f0009037f89 */ /* 0x000e2200000e0000 */
[----:B-1----:R-:W-:-:S02]  /*2500*/  @!P1 LEA R7, R10, R7, 0x18 ;  /* 0x000000070a079211 */ /* 0x002fc400078ec0ff */
[----:B------:R-:W-:-:S05]  /*2510*/  @!P1 LOP3.LUT R6, R6, 0xf8, RZ, 0xc0, !PT ;  /* 0x000000f806069812 */ /* 0x000fca00078ec0ff */
        /* <DEDUP_REMOVED lines=14> */
[----:B------:R-:W1:Y:S01]  /*2600*/  S2UR UR5, SR_CgaCtaId ;  /* 0x00000000000579c3 */ /* 0x000e620000008800 */
[----:B------:R-:W-:Y:S02]  /*2610*/  UMOV UR4, 0x400 ;  /* 0x0000040000047882 */ /* 0x000fe40000000000 */
[----:B-1----:R-:W-:-:S09]  /*2620*/  ULEA UR4, UR5, UR4, 0x18 ;  /* 0x0000000405047291 */ /* 0x002fd2000f8ec0ff */
[----:B0-----:R-:W0:Y:S04]  /*2630*/  LDS.64 R2, [UR4+0x18] ;  /* 0x00001804ff027984 */ /* 0x001e280008000a00 */
        /* <DEDUP_REMOVED lines=22> */
.L_x_45:
[----:B------:R-:W-:Y:S05]  /*27a0*/  BSYNC.RECONVERGENT B0 ;  /* 0x0000000000007941 */ /* 0x000fea0003800200 */
.L_x_30:
[----:B------:R-:W-:Y:S05]  /*27b0*/  @P0 EXIT ;  /* 0x000000000000094d */ /* 0x000fea0003800000 */
[----:B------:R-:W3:Y:S02]  /*27c0*/  LDCU.64 UR4, c[0x0][0x388] ;  /* 0x00007100ff0477ac */ /* 0x000ee40008000a00 */
[----:B---3--:R-:W-:-:S06]  /*27d0*/  UIMAD.WIDE.U32 UR4, UR18, 0x8, UR4 ;  /* 0x00000008120478a5 */ /* 0x008fcc000f8e0004 */
[----:B0-----:R-:W-:Y:S02]  /*27e0*/  IMAD.U32 R2, RZ, RZ, UR4 ;  /* 0x00000004ff027e24 */ /* 0x001fe4000f8e00ff */
[----:B--2---:R-:W-:-:S05]  /*27f0*/  IMAD.U32 R3, RZ, RZ, UR5 ;  /* 0x00000005ff037e24 */ /* 0x004fca000f8e00ff */
[----:B------:R-:W-:Y:S01]  /*2800*/  STG.E.64 desc[UR16][R2.64], R8 ;  /* 0x0000000802007986 */ /* 0x000fe2000c101b10 */
[----:B------:R-:W-:Y:S05]  /*2810*/  EXIT ;  /* 0x000000000000794d */ /* 0x000fea0003800000 */
.L_x_58:
        /* <DEDUP_REMOVED lines=14> */
.L_x_273:


//--------------------- .text._ZN3cub18CUB_300001_SM_10006detail6reduce28DeviceReduceSingleTileKernelINS2_10policy_hubIdyN4cuda3std3__44plusIdEEE10Policy1000EN6thrust24THRUST_300001_SM_1000_NS6detail15normal_iteratorINSD_10device_ptrIdEEEEPdyS9_ddNS7_10__identityEEEvT0_T1_T2_T3_T4_T6_ --------------------------
	.section	.text._ZN3cub18CUB_300001_SM_10006detail6reduce28DeviceReduceSingleTileKernelINS2_10policy_hubIdyN4cuda3std3__44plusIdEEE10Policy1000EN6thrust24THRUST_300001_SM_1000_NS6detail15normal_iteratorINSD_10device_ptrIdEEEEPdyS9_ddNS7_10__identityEEEvT0_T1_T2_T3_T4_T6_,"ax",@progbits
	.align	128
        .global         _ZN3cub18CUB_300001_SM_10006detail6reduce28DeviceReduceSingleTileKernelINS2_10policy_hubIdyN4cuda3std3__44plusIdEEE10Policy1000EN6thrust24THRUST_300001_SM_1000_NS6detail15normal_iteratorINSD_10device_ptrIdEEEEPdyS9_ddNS7_10__identityEEEvT0_T1_T2_T3_T4_T6_
        .type           _ZN3cub18CUB_300001_SM_10006detail6reduce28DeviceReduceSingleTileKernelINS2_10policy_hubIdyN4cuda3std3__44plusIdEEE10Policy1000EN6thrust24THRUST_300001_SM_1000_NS6detail15normal_iteratorINSD_10device_ptrIdEEEEPdyS9_ddNS7_10__identityEEEvT0_T1_T2_T3_T4_T6_,@function
        .size           _ZN3cub18CUB_300001_SM_10006detail6reduce28DeviceReduceSingleTileKernelINS2_10policy_hubIdyN4cuda3std3__44plusIdEEE10Policy1000EN6thrust24THRUST_300001_SM_1000_NS6detail15normal_iteratorINSD_10device_ptrIdEEEEPdyS9_ddNS7_10__identityEEEvT0_T1_T2_T3_T4_T6_,(.L_x_274 - _ZN3cub18CUB_300001_SM_10006detail6reduce28DeviceReduceSingleTileKernelINS2_10policy_hubIdyN4cuda3std3__44plusIdEEE10Policy1000EN6thrust24THRUST_300001_SM_1000_NS6detail15normal_iteratorINSD_10device_ptrIdEEEEPdyS9_ddNS7_10__identityEEEvT0_T1_T2_T3_T4_T6_)
        .other          _ZN3cub18CUB_300001_SM_10006detail6reduce28DeviceReduceSingleTileKernelINS2_10policy_hubIdyN4cuda3std3__44plusIdEEE10Policy1000EN6thrust24THRUST_300001_SM_1000_NS6detail15normal_iteratorINSD_10device_ptrIdEEEEPdyS9_ddNS7_10__identityEEEvT0_T1_T2_T3_T4_T6_,@"STO_CUDA_ENTRY STV_DEFAULT"
_ZN3cub18CUB_300001_SM_10006detail6reduce28DeviceReduceSingleTileKernelINS2_10policy_hubIdyN4cuda3std3__44plusIdEEE10Policy1000EN6thrust24THRUST_300001_SM_1000_NS6detail15normal_iteratorINSD_10device_ptrIdEEEEPdyS9_ddNS7_10__identityEEEvT0_T1_T2_T3_T4_T6_:
.text._ZN3cub18CUB_300001_SM_10006detail6reduce28DeviceReduceSingleTileKernelINS2_10policy_hubIdyN4cuda3std3__44plusIdEEE10Policy1000EN6thrust24THRUST_300001_SM_1000_NS6detail15normal_iteratorINSD_10device_ptrIdEEEEPdyS9_ddNS7_10__identityEEEvT0_T1_T2_T3_T4_T6_:
[----:B------:R-:W-:Y:S01]  /*0000*/  LDC R1, c[0x0][0x37c] ;  /* 0x0000df00ff017b82 */ /* 0x000fe20000000800 */
[----:B------:R-:W0:Y:S01]  /*0010*/  LDCU.64 UR4, c[0x0][0x390] ;  /* 0x00007200ff0477ac */ /* 0x000e220008000a00 */
[----:B------:R-:W1:Y:S01]  /*0020*/  LDCU.64 UR6, c[0x0][0x358] ;  /* 0x00006b00ff0677ac */ /* 0x000e620008000a00 */
[----:B0-----:R-:W-:Y:S02]  /*0030*/  IMAD.U32 R8, RZ, RZ, UR4 ;  /* 0x00000004ff087e24 */ /* 0x001fe4000f8e00ff */
[----:B------:R-:W-:-:S03]  /*0040*/  IMAD.U32 R9, RZ, RZ, UR5 ;  /* 0x00000005ff097e24 */ /* 0x000fc6000f8e00ff */
[----:B------:R-:W-:-:S04]  /*0050*/  ISETP.NE.U32.AND P0, PT, R8, RZ, PT ;  /* 0x000000ff0800720c */ /* 0x000fc80003f05070 */
[----:B------:R-:W-:-:S13]  /*0060*/  ISETP.NE.AND.EX P0, PT, R9, RZ, PT, P0 ;  /* 0x000000ff0900720c */ /* 0x000fda0003f05300 */
        /* <DEDUP_REMOVED lines=8> */
.L_x_59:
[----:B------:R-:W-:Y:S01]  /*00f0*/  ISETP.GT.U32.AND P0, PT, R8, 0xdff, PT ;  /* 0x00000dff0800780c */ /* 0x000fe20003f04070 */
[----:B------:R-:W-:Y:S03]  /*0100*/  BSSY.RECONVERGENT B0, `(.L_x_60) ;  /* 0x000024d000007945 */ /* 0x000fe60003800200 */
[----:B------:R-:W-:-:S13]  /*0110*/  ISETP.GT.U32.AND.EX P0, PT, R9, RZ, PT, P0 ;  /* 0x000000ff0900720c */ /* 0x000fda0003f04100 */
[----:B------:R-:W-:Y:S05]  /*0120*/  @P0 BRA `(.L_x_61) ;  /* 0x0000001400340947 */ /* 0x000fea0003800000 */
[----:B------:R-:W0:Y:S01]  /*0130*/  S2R R0, SR_TID.X ;  /* 0x0000000000007919 */ /* 0x000e220000002100 */
[----:B------:R-:W-:Y:S01]  /*0140*/  BSSY.RECONVERGENT B1, `(.L_x_62) ;  /* 0x0000009000017945 */ /* 0x000fe20003800200 */
[----:B------:R-:W-:Y:S02]  /*0150*/  CS2R R4, SRZ ;  /* 0x0000000000047805 */ /* 0x000fe4000001ff00 */
[----:B0-----:R-:W-:Y:S01]  /*0160*/  ISETP.GE.U32.AND P0, PT, R0, R8, PT ;  /* 0x000000080000720c */ /* 0x001fe20003f06070 */
[----:B------:R-:W-:-:S12]  /*0170*/  IMAD.MOV.U32 R2, RZ, RZ, R0 ;  /* 0x000000ffff027224 */ /* 0x000fd800078e0000 */
[----:B------:R-:W-:Y:S05]  /*0180*/  @P0 BRA `(.L_x_63) ;  /* 0x0000000000100947 */ /* 0x000fea0003800000 */
[----:B------:R-:W0:Y:S02]  /*0190*/  LDC.64 R4, c[0x0][0x380] ;  /* 0x0000e000ff047b82 */ /* 0x000e240000000a00 */
[----:B0-----:R-:W-:-:S06]  /*01a0*/  IMAD.WIDE.U32 R4, R0, 0x8, R4 ;  /* 0x0000000800047825 */ /* 0x001fcc00078e0004 */
[----:B------:R-:W5:Y:S01]  /*01b0*/  LDG.E.64 R4, desc[UR6][R4.64] ;  /* 0x0000000604047981 */ /* 0x000f62000c1e1b00 */
[----:B------:R-:W-:-:S07]  /*01c0*/  VIADD R2, R0, 0x200 ;  /* 0x0000020000027836 */ /* 0x000fce0000000000 */
.L_x_63:
[----:B------:R-:W-:Y:S05]  /*01d0*/  BSYNC.RECONVERGENT B1 ;  /* 0x0000000000017941 */ /* 0x000fea0003800200 */
.L_x_62:
[----:B------:R-:W-:Y:S01]  /*01e0*/  ISETP.GE.U32.AND P0, PT, R2, R8, PT ;  /* 0x000000080200720c */ /* 0x000fe20003f06070 */
[----:B------:R-:W-:-:S12]  /*01f0*/  BSSY.RECONVERGENT B1, `(.L_x_64) ;  /* 0x000006d000017945 */ /* 0x000fd80003800200 */
[----:B------:R-:W-:Y:S05]  /*0200*/  @P0 BRA `(.L_x_65) ;  /* 0x0000000400ac0947 */ /* 0x000fea0003800000 */
[----:B------:R-:W-:Y:S01]  /*0210*/  LOP3.LUT R3, RZ, R2, RZ, 0x33, !PT ;  /* 0x00000002ff037212 */ /* 0x000fe200078e33ff */
[----:B------:R-:W-:Y:S04]  /*0220*/  BSSY.RECONVERGENT B2, `(.L_x_66) ;  /* 0x0000033000027945 */ /* 0x000fe80003800200 */
[----:B------:R-:W-:-:S05]  /*0230*/  IMAD.IADD R6, R3, 0x1, R8 ;  /* 0x0000000103067824 */ /* 0x000fca00078e0208 */
[C---:B------:R-:W-:Y:S02]  /*0240*/  ISETP.GE.U32.AND P1, PT, R6.reuse, 0x1e00, PT ;  /* 0x00001e000600780c */ /* 0x040fe40003f26070 */
[----:B------:R-:W-:-:S04]  /*0250*/  LEA.HI R3, R6, 0x1, RZ, 0x17 ;  /* 0x0000000106037811 */ /* 0x000fc800078fb8ff */
[----:B------:R-:W-:-:S04]  /*0260*/  LOP3.LUT R43, R3, 0xf, RZ, 0xc0, !PT ;  /* 0x0000000f032b7812 */ /* 0x000fc800078ec0ff */
[----:B------:R-:W-:-:S03]  /*0270*/  ISETP.NE.AND P0, PT, R43, RZ, PT ;  /* 0x000000ff2b00720c */ /* 0x000fc60003f05270 */
[----:B------:R-:W-:Y:S10]  /*0280*/  @!P1 BRA `(.L_x_67) ;  /* 0x0000000000b09947 */ /* 0x000ff40003800000 */
[----:B------:R-:W0:Y:S01]  /*0290*/  LDC.64 R6, c[0x0][0x380] ;  /* 0x0000e000ff067b82 */ /* 0x000e220000000a00 */
[----:B------:R-:W-:-:S05]  /*02a0*/  LOP3.LUT R42, R3, 0xfffff0, RZ, 0xc0, !PT ;  /* 0x00fffff0032a7812 */ /* 0x000fca00078ec0ff */
[----:B------:R-:W-:Y:S02]  /*02b0*/  IMAD.MOV R42, RZ, RZ, -R42 ;  /* 0x000000ffff2a7224 */ /* 0x000fe400078e0a2a */
[----:B0-----:R-:W-:-:S03]  /*02c0*/  IMAD.WIDE.U32 R6, R2, 0x8, R6 ;  /* 0x0000000802067825 */ /* 0x001fc600078e0006 */
[----:B------:R-:W-:-:S05]  /*02d0*/  IADD3 R6, P1, PT, R6, 0x8000, RZ ;  /* 0x0000800006067810 */ /* 0x000fca0007f3e0ff */
[----:B------:R-:W-:-:S08]  /*02e0*/  IMAD.X R7, RZ, RZ, R7, P1 ;  /* 0x000000ffff077224 */ /* 0x000fd000008e0607 */
.L_x_68:
[----:B------:R-:W2:Y:S04]  /*02f0*/  LDG.E.64 R10, desc[UR6][R6.64+-0x8000] ;  /* 0xff800006060a7981 */ /* 0x000ea8000c1e1b00 */
[----:B------:R-:W3:Y:S04]  /*0300*/  LDG.E.64 R12, desc[UR6][R6.64+-0x7000] ;  /* 0xff900006060c7981 */ /* 0x000ee8000c1e1b00 */
[----:B------:R-:W4:Y:S04]  /*0310*/  LDG.E.64 R14, desc[UR6][R6.64+-0x6000] ;  /* 0xffa00006060e7981 */ /* 0x000f28000c1e1b00 */
        /* <DEDUP_REMOVED lines=12> */
[----:B------:R0:W4:Y:S01]  /*03e0*/  LDG.E.64 R40, desc[UR6][R6.64+0x7000] ;  /* 0x0070000606287981 */ /* 0x000122000c1e1b00 */
[----:B------:R-:W-:-:S02]  /*03f0*/  VIADD R42, R42, 0x10 ;  /* 0x000000102a2a7836 */ /* 0x000fc40000000000 */
[----:B------:R-:W-:-:S03]  /*0400*/  VIADD R2, R2, 0x2000 ;  /* 0x0000200002027836 */ /* 0x000fc60000000000 */
[----:B------:R-:W-:Y:S02]  /*0410*/  ISETP.NE.AND P1, PT, R42, RZ, PT ;  /* 0x000000ff2a00720c */ /* 0x000fe40003f25270 */
[----:B0-----:R-:W-:-:S05]  /*0420*/  IADD3 R6, P2, PT, R6, 0x10000, RZ ;  /* 0x0001000006067810 */ /* 0x001fca0007f5e0ff */
[----:B------:R-:W-:Y:S01]  /*0430*/  IMAD.X R7, RZ, RZ, R7, P2 ;  /* 0x000000ffff077224 */ /* 0x000fe200010e0607 */
        /* <DEDUP_REMOVED lines=16> */
[----:B------:R-:W-:Y:S10]  /*0540*/  @P1 BRA `(.L_x_68) ;  /* 0xfffffffc00681947 */ /* 0x000ff4000383ffff */
.L_x_67:
[----:B------:R-:W-:Y:S05]  /*0550*/  BSYNC.RECONVERGENT B2 ;  /* 0x0000000000027941 */ /* 0x000fea0003800200 */
.L_x_66:
[----:B------:R-:W-:Y:S05]  /*0560*/  @!P0 BRA `(.L_x_65) ;  /* 0x0000000000d48947 */ /* 0x000fea0003800000 */
[----:B------:R-:W-:Y:S01]  /*0570*/  ISETP.GE.U32.AND P0, PT, R43, 0x8, PT ;  /* 0x000000082b00780c */ /* 0x000fe20003f06070 */
[----:B------:R-:W-:Y:S01]  /*0580*/  BSSY.RECONVERGENT B2, `(.L_x_69) ;  /* 0x0000017000027945 */ /* 0x000fe20003800200 */
[----:B------:R-:W-:-:S04]  /*0590*/  LOP3.LUT R26, R3, 0x7, RZ, 0xc0, !PT ;  /* 0x00000007031a7812 */ /* 0x000fc800078ec0ff */
[----:B------:R-:W-:-:S07]  /*05a0*/  ISETP.NE.AND P1, PT, R26, RZ, PT ;  /* 0x000000ff1a00720c */ /* 0x000fce0003f25270 */
[----:B------:R-:W-:Y:S06]  /*05b0*/  @!P0 BRA `(.L_x_70) ;  /* 0x00000000004c8947 */ /* 0x000fec0003800000 */
[----:B------:R-:W0:Y:S02]  /*05c0*/  LDC.64 R6, c[0x0][0x380] ;  /* 0x0000e000ff067b82 */ /* 0x000e240000000a00 */
[----:B0-----:R-:W-:-:S05]  /*05d0*/  IMAD.WIDE R6, R2, 0x8, R6 ;  /* 0x0000000802067825 */ /* 0x001fca00078e0206 */
        /* <DEDUP_REMOVED lines=17> */
.L_x_70:
[----:B------:R-:W-:Y:S05]  /*06f0*/  BSYNC.RECONVERGENT B2 ;  /* 0x0000000000027941 */ /* 0x000fea0003800200 */
.L_x_69:
        /* <DEDUP_REMOVED lines=17> */
.L_x_72:
[----:B------:R-:W-:Y:S05]  /*0810*/  BSYNC.RECONVERGENT B2 ;  /* 0x0000000000027941 */ /* 0x000fea0003800200 */
.L_x_71:
[----:B------:R-:W-:Y:S05]  /*0820*/  @!P1 BRA `(.L_x_65) ;  /* 0x0000000000249947 */ /* 0x000fea0003800000 */
[----:B------:R-:W0:Y:S01]  /*0830*/  LDC.64 R10, c[0x0][0x380] ;  /* 0x0000e000ff0a7b82 */ /* 0x000e220000000a00 */
[----:B------:R-:W-:-:S07]  /*0840*/  IMAD.MOV R3, RZ, RZ, -R3 ;  /* 0x000000ffff037224 */ /* 0x000fce00078e0a03 */
.L_x_73:
[----:B0-----:R-:W-:-:S06]  /*0850*/  IMAD.WIDE R6, R2, 0x8, R10 ;  /* 0x0000000802067825 */ /* 0x001fcc00078e020a */
[----:B------:R-:W2:Y:S01]  /*0860*/  LDG.E.64 R6, desc[UR6][R6.64] ;  /* 0x0000000606067981 */ /* 0x000ea2000c1e1b00 */
[----:B------:R-:W-:Y:S02]  /*0870*/  VIADD R3, R3, 0x1 ;  /* 0x0000000103037836 */ /* 0x000fe40000000000 */
[----:B------:R-:W-:-:S03]  /*0880*/  VIADD R2, R2, 0x200 ;  /* 0x0000020002027836 */ /* 0x000fc60000000000 */
[----:B------:R-:W-:Y:S01]  /*0890*/  ISETP.NE.AND P0, PT, R3, RZ, PT ;  /* 0x000000ff0300720c */ /* 0x000fe20003f05270 */
[----:B--2--5:R-:W-:-:S12]  /*08a0*/  DADD R4, R6, R4 ;  /* 0x0000000006047229 */ /* 0x024fd80000000004 */
[----:B------:R-:W-:Y:S05]  /*08b0*/  @P0 BRA `(.L_x_73) ;  /* 0xfffffffc00e40947 */ /* 0x000fea000383ffff */
.L_x_65:
[----:B------:R-:W-:Y:S05]  /*08c0*/  BSYNC.RECONVERGENT B1 ;  /* 0x0000000000017941 */ /* 0x000fea0003800200 */
.L_x_64:
[----:B------:R-:W-:-:S04]  /*08d0*/  ISETP.GE.U32.AND P0, PT, R8, 0x200, PT ;  /* 0x000002000800780c */ /* 0x000fc80003f06070 */
[----:B------:R-:W-:-:S13]  /*08e0*/  ISETP.GE.U32.AND.EX P0, PT, R9, RZ, PT, P0 ;  /* 0x000000ff0900720c */ /* 0x000fda0003f06100 */
        /* <DEDUP_REMOVED lines=32> */
[----:B------:R-:W-:Y:S02]  /*0af0*/  ISETP.GT.AND P0, PT, R10, 0xf, PT ;  /* 0x0000000f0a00780c */ /* 0x000fe40003f04270 */
[----:B------:R-:W-:Y:S01]  /*0b00*/  @!P1 LOP3.LUT R8, R4, 0xf8, RZ, 0xc0, !PT ;  /* 0x000000f804089812 */ /* 0x000fe200078ec0ff */
[----:B------:R-:W0:Y:S04]  /*0b10*/  SHFL.DOWN PT, R3, R7, 0x10, 0x1f ;  /* 0x0a001f0007037f89 */ /* 0x000e2800000e0000 */
[----:B------:R-:W-:Y:S01]  /*0b20*/  @!P1 IMAD.IADD R9, R8, 0x1, R9 ;  /* 0x0000000108099824 */ /* 0x000fe200078e0209 */
[----:B0-----:R-:W-:-:S07]  /*0b30*/  DADD R4, R2, R6 ;  /* 0x0000000002047229 */ /* 0x001fce0000000006 */
[----:B------:R0:W-:Y:S01]  /*0b40*/  @!P1 STS.64 [R9+0x10], R4 ;  /* 0x0000100409009388 */ /* 0x0001e20000000a00 */
[----:B------:R-:W-:Y:S01]  /*0b50*/  BAR.SYNC.DEFER_BLOCKING 0x0 ;  /* 0x0000000000007b1d */ /* 0x000fe20000010000 */
[----:B------:R-:W-:Y:S02]  /*0b60*/  ISETP.NE.AND P1, PT, R0, RZ, PT ;  /* 0x000000ff0000720c */ /* 0x000fe40003f25270 */
[----:B------:R-:W-:Y:S02]  /*0b70*/  FSEL R2, R6, R4, P0 ;  /* 0x0000000406027208 */ /* 0x000fe40000000000 */
[----:B------:R-:W-:-:S09]  /*0b80*/  FSEL R3, R7, R5, P0 ;  /* 0x0000000507037208 */ /* 0x000fd20000000000 */
[----:B0-----:R-:W-:Y:S05]  /*0b90*/  @P1 BRA `(.L_x_75) ;  /* 0x00000018008c1947 */ /* 0x001fea0003800000 */
        /* <DEDUP_REMOVED lines=27> */
.L_x_74:
[----:B------:R-:W-:Y:S01]  /*0d50*/  LOP3.LUT R2, R0, 0x3e0, RZ, 0xc0, !PT ;  /* 0x000003e000027812 */ /* 0x000fe200078ec0ff */
[----:B------:R-:W0:Y:S03]  /*0d60*/  S2R R12, SR_LANEID ;  /* 0x00000000000c7919 */ /* 0x000e260000000000 */
[----:B------:R-:W-:Y:S01]  /*0d70*/  LOP3.LUT R7, RZ, R2, RZ, 0x33, !PT ;  /* 0x00000002ff077212 */ /* 0x000fe200078e33ff */
[----:B------:R-:W-:-:S04]  /*0d80*/  VIADD R3, R2, 0x20 ;  /* 0x0000002002037836 */ /* 0x000fc80000000000 */
[----:B------:R-:W-:Y:S01]  /*0d90*/  IMAD.IADD R7, R7, 0x1, R8 ;  /* 0x0000000107077824 */ /* 0x000fe200078e0208 */
[----:B------:R-:W-:-:S04]  /*0da0*/  ISETP.GT.U32.AND P0, PT, R3, R8, PT ;  /* 0x000000080300720c */ /* 0x000fc80003f04070 */
[----:B------:R-:W-:-:S05]  /*0db0*/  SEL R13, R7, 0x1f, P0 ;  /* 0x0000001f070d7807 */ /* 0x000fca0000000000 */
[----:B-----5:R-:W-:Y:S04]  /*0dc0*/  SHFL.DOWN PT, R2, R4, 0x1, R13 ;  /* 0x0820000004027989 */ /* 0x020fe800000e000d */
[----:B------:R-:W1:Y:S01]  /*0dd0*/  SHFL.DOWN PT, R3, R5, 0x1, R13 ;  /* 0x0820000005037989 */ /* 0x000e6200000e000d */
[C---:B0-----:R-:W-:Y:S01]  /*0de0*/  ISETP.GE.AND P0, PT, R12.reuse, R13, PT ;  /* 0x0000000d0c00720c */ /* 0x041fe20003f06270 */
[C---:B------:R-:W-:Y:S01]  /*0df0*/  VIADD R10, R12.reuse, 0x2 ;  /* 0x000000020c0a7836 */ /* 0x040fe20000000000 */
[----:B------:R-:W-:Y:S01]  /*0e00*/  ISETP.NE.AND P1, PT, R12, RZ, PT ;  /* 0x000000ff0c00720c */ /* 0x000fe20003f25270 */
[----:B-1----:R-:W-:-:S10]  /*0e10*/  DADD R2, R2, R4 ;  /* 0x0000000002027229 */ /* 0x002fd40000000004 */
[----:B------:R-:W-:Y:S01]  /*0e20*/  FSEL R6, R2, R4, !P0 ;  /* 0x0000000402067208 */ /* 0x000fe20004000000 */
[----:B------:R-:W-:Y:S01]  /*0e30*/  VIADD R4, R12, 0x4 ;  /* 0x000000040c047836 */ /* 0x000fe20000000000 */
[----:B------:R-:W-:Y:S02]  /*0e40*/  FSEL R7, R3, R5, !P0 ;  /* 0x0000000503077208 */ /* 0x000fe40004000000 */
[----:B------:R-:W-:Y:S01]  /*0e50*/  ISETP.GT.AND P0, PT, R10, R13, PT ;  /* 0x0000000d0a00720c */ /* 0x000fe20003f04270 */
[----:B------:R-:W-:Y:S04]  /*0e60*/  SHFL.DOWN PT, R2, R6, 0x2, R13 ;  /* 0x0840000006027989 */ /* 0x000fe800000e000d */
[----:B------:R-:W0:Y:S02]  /*0e70*/  SHFL.DOWN PT, R3, R7, 0x2, R13 ;  /* 0x0840000007037989 */ /* 0x000e2400000e000d */
[----:B0-----:R-:W-:-:S10]  /*0e80*/  DADD R2, R2, R6 ;  /* 0x0000000002027229 */ /* 0x001fd40000000006 */
[----:B------:R-:W-:Y:S01]  /*0e90*/  FSEL R10, R6, R2, P0 ;  /* 0x00000002060a7208 */ /* 0x000fe20000000000 */
[----:B------:R-:W-:Y:S01]  /*0ea0*/  VIADD R6, R12, 0x8 ;  /* 0x000000080c067836 */ /* 0x000fe20000000000 */
[----:B------:R-:W-:Y:S02]  /*0eb0*/  FSEL R11, R7, R3, P0 ;  /* 0x00000003070b7208 */ /* 0x000fe40000000000 */
[----:B------:R-:W-:Y:S01]  /*0ec0*/  ISETP.GT.AND P0, PT, R4, R13, PT ;  /* 0x0000000d0400720c */ /* 0x000fe20003f04270 */
[----:B------:R-:W-:Y:S04]  /*0ed0*/  SHFL.DOWN PT, R2, R10, 0x4, R13 ;  /* 0x088000000a027989 */ /* 0x000fe800000e000d */
[----:B------:R-:W0:Y:S02]  /*0ee0*/  SHFL.DOWN PT, R3, R11, 0x4, R13 ;  /* 0x088000000b037989 */ /* 0x000e2400000e000d */
[----:B0-----:R-:W-:-:S10]  /*0ef0*/  DADD R2, R2, R10 ;  /* 0x0000000002027229 */ /* 0x001fd4000000000a */
[----:B------:R-:W-:Y:S02]  /*0f00*/  FSEL R4, R10, R2, P0 ;  /* 0x000000020a047208 */ /* 0x000fe40000000000 */
[----:B------:R-:W-:Y:S02]  /*0f10*/  FSEL R5, R11, R3, P0 ;  /* 0x000000030b057208 */ /* 0x000fe40000000000 */
[----:B------:R-:W-:Y:S01]  /*0f20*/  ISETP.GT.AND P0, PT, R6, R13, PT ;  /* 0x0000000d0600720c */ /* 0x000fe20003f04270 */
[----:B------:R-:W-:Y:S01]  /*0f30*/  SHFL.DOWN PT, R2, R4, 0x8, R13 ;  /* 0x0900000004027989 */ /* 0x000fe200000e000d */
[----:B------:R-:W-:-:S03]  /*0f40*/  @!P1 MOV R10, 0x400 ;  /* 0x00000400000a9802 */ /* 0x000fc60000000f00 */
[----:B------:R-:W0:Y:S01]  /*0f50*/  SHFL.DOWN PT, R3, R5, 0x8, R13 ;  /* 0x0900000005037989 */ /* 0x000e2200000e000d */
[----:B------:R-:W1:Y:S01]  /*0f60*/  @!P1 S2R R11, SR_CgaCtaId ;  /* 0x00000000000b9919 */ /* 0x000e620000008800 */
[----:B0-----:R-:W-:-:S10]  /*0f70*/  DADD R2, R2, R4 ;  /* 0x0000000002027229 */ /* 0x001fd40000000004 */
[----:B------:R-:W-:Y:S01]  /*0f80*/  FSEL R6, R4, R2, P0 ;  /* 0x0000000204067208 */ /* 0x000fe20000000000 */
[----:B------:R-:W-:Y:S01]  /*0f90*/  VIADD R4, R12, 0x10 ;  /* 0x000000100c047836 */ /* 0x000fe20000000000 */
[----:B------:R-:W-:Y:S02]  /*0fa0*/  FSEL R7, R5, R3, P0 ;  /* 0x0000000305077208 */ /* 0x000fe40000000000 */
[----:B------:R-:W-:Y:S01]  /*0fb0*/  @!P1 SHF.R.U32.HI R5, RZ, 0x2, R0 ;  /* 0x00000002ff059819 */ /* 0x000fe20000011600 */
[----:B------:R-:W-:Y:S01]  /*0fc0*/  SHFL.DOWN PT, R2, R6, 0x10, R13 ;  /* 0x0a00000006027989 */ /* 0x000fe200000e000d */
[----:B-1----:R-:W-:Y:S02]  /*0fd0*/  @!P1 LEA R10, R11, R10, 0x18 ;  /* 0x0000000a0b0a9211 */ /* 0x002fe400078ec0ff */
[----:B------:R-:W-:Y:S01]  /*0fe0*/  @!P1 LOP3.LUT R5, R5, 0xf8, RZ, 0xc0, !PT ;  /* 0x000000f805059812 */ /* 0x000fe200078ec0ff */
[----:B------:R-:W0:Y:S01]  /*0ff0*/  SHFL.DOWN PT, R3, R7, 0x10, R13 ;  /* 0x0a00000007037989 */ /* 0x000e2200000e000d */
[----:B------:R-:W-:-:S03]  /*1000*/  ISETP.GT.AND P0, PT, R4, R13, PT ;  /* 0x0000000d0400720c */ /* 0x000fc60003f04270 */
[----:B------:R-:W-:Y:S01]  /*1010*/  @!P1 IMAD.IADD R5, R5, 0x1, R10 ;  /* 0x0000000105059824 */ /* 0x000fe200078e020a */
[----:B0-----:R-:W-:-:S10]  /*1020*/  DADD R2, R2, R6 ;  /* 0x0000000002027229 */ /* 0x001fd40000000006 */
[----:B------:R-:W-:Y:S02]  /*1030*/  FSEL R2, R6, R2, P0 ;  /* 0x0000000206027208 */ /* 0x000fe40000000000 */
[----:B------:R-:W-:-:S05]  /*1040*/  FSEL R3, R7, R3, P0 ;  /* 0x0000000307037208 */ /* 0x000fca0000000000 */
[----:B------:R0:W-:Y:S01]  /*1050*/  @!P1 STS.64 [R5+0x10], R2 ;  /* 0x0000100205009388 */ /* 0x0001e20000000a00 */
[----:B------:R-:W-:Y:S01]  /*1060*/  BAR.SYNC.DEFER_BLOCKING 0x0 ;  /* 0x0000000000007b1d */ /* 0x000fe20000010000 */
[----:B------:R-:W-:-:S13]  /*1070*/  ISETP.NE.AND P1, PT, R0, RZ, PT ;  /* 0x000000ff0000720c */ /* 0x000fda0003f25270 */
[----:B0-----:R-:W-:Y:S05]  /*1080*/  @P1 BRA `(.L_x_75) ;  /* 0x0000001400501947 */ /* 0x001fea0003800000 */
[----:B------:R-:W0:Y:S01]  /*1090*/  S2UR UR5, SR_CgaCtaId ;  /* 0x00000000000579c3 */ /* 0x000e220000008800 */
[----:B------:R-:W-:Y:S01]  /*10a0*/  UMOV UR4, 0x400 ;  /* 0x0000040000047882 */ /* 0x000fe20000000000 */
[----:B------:R-:W-:-:S04]  /*10b0*/  ISETP.GT.U32.AND P0, PT, R8, 0x20, PT ;  /* 0x000000200800780c */ /* 0x000fc80003f04070 */
[----:B------:R-:W-:Y:S01]  /*10c0*/  ISETP.GT.U32.AND.EX P0, PT, R9, RZ, PT, P0 ;  /* 0x000000ff0900720c */ /* 0x000fe20003f04100 */
[----:B0-----:R-:W-:-:S09]  /*10d0*/  ULEA UR4, UR5, UR4, 0x18 ;  /* 0x0000000405047291 */ /* 0x001fd2000f8ec0ff */
[----:B------:R-:W0:Y:S04]  /*10e0*/  LDS.64 R4, [UR4+0x18] ;  /* 0x00001804ff047984 */ /* 0x000e280008000a00 */
[----:B------:R-:W1:Y:S01]  /*10f0*/  LDS.128 R12, [UR4+0x20] ;  /* 0x00002004ff0c7984 */ /* 0x000e620008000c00 */
[----:B0-----:R-:W-:-:S10]  /*1100*/  DADD R4, R2, R4 ;  /* 0x0000000002047229 */ /* 0x001fd40000000004 */
[----:B------:R-:W-:Y:S02]  /*1110*/  FSEL R2, R4, R2, P0 ;  /* 0x0000000204027208 */ /* 0x000fe40000000000 */
[----:B------:R-:W-:Y:S02]  /*1120*/  FSEL R3, R5, R3, P0 ;  /* 0x0000000305037208 */ /* 0x000fe40000000000 */
[----:B------:R-:W0:Y:S01]  /*1130*/  LDS.128 R4, [UR4+0x30] ;  /* 0x00003004ff047984 */ /* 0x000e220008000c00 */
[----:B------:R-:W-:-:S03]  /*1140*/  ISETP.GT.U32.AND P0, PT, R8, 0x40, PT ;  /* 0x000000400800780c */ /* 0x000fc60003f04070 */
[----:B-1----:R-:W-:Y:S01]  /*1150*/  DADD R12, R12, R2 ;  /* 0x000000000c0c7229 */ /* 0x002fe20000000002 */
[----:B------:R-:W-:-:S09]  /*1160*/  ISETP.GT.U32.AND.EX P0, PT, R9, RZ, PT, P0 ;  /* 0x000000ff0900720c */ /* 0x000fd20003f04100 */
[----:B------:R-:W-:Y:S02]  /*1170*/  FSEL R2, R12, R2, P0 ;  /* 0x000000020c027208 */ /* 0x000fe40000000000 */
[----:B------:R-:W-:Y:S02]  /*1180*/  FSEL R3, R13, R3, P0 ;  /* 0x000000030d037208 */ /* 0x000fe40000000000 */
[----:B------:R-:W-:-:S04]  /*1190*/  ISETP.GT.U32.AND P0, PT, R8, 0x60, PT ;  /* 0x000000600800780c */ /* 0x000fc80003f04070 */
[----:B------:R-:W-:Y:S01]  /*11a0*/  DADD R14, R2, R14 ;  /* 0x00000000020e7229 */ /* 0x000fe2000000000e */
[----:B------:R-:W-:-:S09]  /*11b0*/  ISETP.GT.U32.AND.EX P0, PT, R9, RZ, PT, P0 ;  /* 0x000000ff0900720c */ /* 0x000fd20003f04100 */
[----:B------:R-:W-:Y:S02]  /*11c0*/  FSEL R2, R14, R2, P0 ;  /* 0x000000020e027208 */ /* 0x000fe40000000000 */
[----:B------:R-:W-:Y:S02]  /*11d0*/  FSEL R3, R15, R3, P0 ;  /* 0x000000030f037208 */ /* 0x000fe40000000000 */
[----:B------:R-:W1:Y:S01]  /*11e0*/  LDS.128 R12, [UR4+0x40] ;  /* 0x00004004ff0c7984 */ /* 0x000e620008000c00 */
[----:B------:R-:W-:-:S03]  /*11f0*/  ISETP.GT.U32.AND P0, PT, R8, 0x80, PT ;  /* 0x000000800800780c */ /* 0x000fc60003f04070 */
[----:B0-----:R-:W-:Y:S01]  /*1200*/  DADD R4, R4, R2 ;  /* 0x0000000004047229 */ /* 0x001fe20000000002 */
        /* <DEDUP_REMOVED lines=52> */
[----:B------:R-:W-:-:S04]  /*1550*/  ISETP.GT.U32.AND P0, PT, R8, 0x1c0, PT ;  /* 0x000001c00800780c */ /* 0x000fc80003f04070 */
        /* <DEDUP_REMOVED lines=8> */
[----:B------:R-:W-:Y:S01]  /*15e0*/  FSEL R3, R15, R3, P0 ;  /* 0x000000030f037208 */ /* 0x000fe20000000000 */
[----:B------:R-:W-:Y:S06]  /*15f0*/  BRA `(.L_x_75) ;  /* 0x0000000c00f47947 */ /* 0x000fec0003800000 */
.L_x_61:
[----:B------:R-:W0:Y:S01]  /*1600*/  S2R R0, SR_TID.X ;  /* 0x0000000000007919 */ /* 0x000e220000002100 */
[----:B------:R-:W0:Y:S02]  /*1610*/  LDC.64 R4, c[0x0][0x380] ;  /* 0x0000e000ff047b82 */ /* 0x000e240000000a00 */
[----:B0-----:R-:W-:-:S05]  /*1620*/  IMAD.WIDE.U32 R4, R0, 0x8, R4 ;  /* 0x0000000800047825 */ /* 0x001fca00078e0004 */
[----:B------:R-:W2:Y:S04]  /*1630*/  LDG.E.64 R2, desc[UR6][R4.64] ;  /* 0x0000000604027981 */ /* 0x000ea8000c1e1b00 */
[----:B------:R-:W2:Y:S04]  /*1640*/  LDG.E.64 R6, desc[UR6][R4.64+0x1000] ;  /* 0x0010000604067981 */ /* 0x000ea8000c1e1b00 */
[----:B------:R-:W3:Y:S04]  /*1650*/  LDG.E.64 R10, desc[UR6][R4.64+0x2000] ;  /* 0x00200006040a7981 */ /* 0x000ee8000c1e1b00 */
[----:B------:R-:W4:Y:S04]  /*1660*/  LDG.E.64 R12, desc[UR6][R4.64+0x3000] ;  /* 0x00300006040c7981 */ /* 0x000f28000c1e1b00 */
[----:B------:R-:W5:Y:S04]  /*1670*/  LDG.E.64 R14, desc[UR6][R4.64+0x4000] ;  /* 0x00400006040e7981 */ /* 0x000f68000c1e1b00 */
[----:B------:R-:W5:Y:S04]  /*1680*/  LDG.E.64 R16, desc[UR6][R4.64+0x5000] ;  /* 0x0050000604107981 */ /* 0x000f68000c1e1b00 */
[----:B------:R-:W5:Y:S01]  /*1690*/  LDG.E.64 R18, desc[UR6][R4.64+0x6000] ;  /* 0x0060000604127981 */ /* 0x000f62000c1e1b00 */
[----:B--2---:R-:W-:-:S08]  /*16a0*/  DADD R2, R2, R6 ;  /* 0x0000000002027229 */ /* 0x004fd00000000006 */
[----:B---3--:R-:W-:-:S08]  /*16b0*/  DADD R2, R10, R2 ;  /* 0x000000000a027229 */ /* 0x008fd00000000002 */
[----:B----4-:R-:W-:Y:S01]  /*16c0*/  DADD R2, R12, R2 ;  /* 0x000000000c027229 */ /* 0x010fe20000000002 */
[----:B------:R-:W-:-:S04]  /*16d0*/  IADD3 R12, P1, PT, R8, -0xe00, RZ ;  /* 0xfffff200080c7810 */ /* 0x000fc80007f3e0ff */
[----:B------:R-:W-:Y:S02]  /*16e0*/  ISETP.GE.U32.AND P0, PT, R12, 0xe00, PT ;  /* 0x00000e000c00780c */ /* 0x000fe40003f06070 */
[----:B------:R-:W-:Y:S01]  /*16f0*/  IADD3.X R13, PT, PT, R9, -0x1, RZ, P1, !PT ;  /* 0xffffffff090d7810 */ /* 0x000fe20000ffe4ff */
[----:B-----5:R-:W-:-:S03]  /*1700*/  DADD R2, R14, R2 ;  /* 0x000000000e027229 */ /* 0x020fc60000000002 */
[----:B------:R-:W-:-:S05]  /*1710*/  ISETP.GE.U32.AND.EX P0, PT, R13, RZ, PT, P0 ;  /* 0x000000ff0d00720c */ /* 0x000fca0003f06100 */
[----:B------:R-:W-:-:S08]  /*1720*/  DADD R2, R16, R2 ;  /* 0x0000000010027229 */ /* 0x000fd00000000002 */
[----:B------:R-:W-:Y:S01]  /*1730*/  DADD R6, R18, R2 ;  /* 0x0000000012067229 */ /* 0x000fe20000000002 */
[----:B------:R-:W-:Y:S02]  /*1740*/  IMAD.MOV.U32 R3, RZ, RZ, 0xe00 ;  /* 0x00000e00ff037424 */ /* 0x000fe400078e00ff */
[----:B------:R-:W-:Y:S01]  /*1750*/  IMAD.MOV.U32 R2, RZ, RZ, RZ ;  /* 0x000000ffff027224 */ /* 0x000fe200078e00ff */
[----:B------:R-:W-:Y:S07]  /*1760*/  @!P0 BRA `(.L_x_76) ;  /* 0x0000000000748947 */ /* 0x000fee0003800000 */
[----:B------:R-:W0:Y:S01]  /*1770*/  LDC.64 R8, c[0x0][0x390] ;  /* 0x0000e400ff087b82 */ /* 0x000e220000000a00 */
[----:B------:R-:W-:Y:S02]  /*1780*/  IMAD.MOV.U32 R3, RZ, RZ, 0xe00 ;  /* 0x00000e00ff037424 */ /* 0x000fe400078e00ff */
[----:B------:R-:W-:-:S07]  /*1790*/  IMAD.MOV.U32 R2, RZ, RZ, RZ ;  /* 0x000000ffff027224 */ /* 0x000fce00078e00ff */
.L_x_78:
[----:B------:R-:W-:-:S04]  /*17a0*/  LEA R16, P0, R3, R4, 0x3 ;  /* 0x0000000403107211 */ /* 0x000fc800078018ff */
[----:B------:R-:W-:-:S05]  /*17b0*/  LEA.HI.X R17, R3, R5, R2, 0x3, P0 ;  /* 0x0000000503117211 */ /* 0x000fca00000f1c02 */
[----:B------:R-:W2:Y:S04]  /*17c0*/  LDG.E.64 R18, desc[UR6][R16.64] ;  /* 0x0000000610127981 */ /* 0x000ea8000c1e1b00 */
[----:B------:R-:W3:Y:S04]  /*17d0*/  LDG.E.64 R20, desc[UR6][R16.64+0x1000] ;  /* 0x0010000610147981 */ /* 0x000ee8000c1e1b00 */
[----:B------:R-:W4:Y:S04]  /*17e0*/  LDG.E.64 R22, desc[UR6][R16.64+0x2000] ;  /* 0x0020000610167981 */ /* 0x000f28000c1e1b00 */
[----:B------:R-:W5:Y:S04]  /*17f0*/  LDG.E.64 R24, desc[UR6][R16.64+0x3000] ;  /* 0x0030000610187981 */ /* 0x000f68000c1e1b00 */
[----:B------:R-:W5:Y:S04]  /*1800*/  LDG.E.64 R26, desc[UR6][R16.64+0x4000] ;  /* 0x00400006101a7981 */ /* 0x000f68000c1e1b00 */
[----:B------:R-:W5:Y:S04]  /*1810*/  LDG.E.64 R10, desc[UR6][R16.64+0x5000] ;  /* 0x00500006100a7981 */ /* 0x000f68000c1e1b00 */
[----:B------:R-:W5:Y:S01]  /*1820*/  LDG.E.64 R14, desc[UR6][R16.64+0x6000] ;  /* 0x00600006100e7981 */ /* 0x000f62000c1e1b00 */
[----:B--2---:R-:W-:Y:S01]  /*1830*/  DADD R18, R18, R6 ;  /* 0x0000000012127229 */ /* 0x004fe20000000006 */
[----:B0-----:R-:W-:-:S04]  /*1840*/  IADD3 R6, P1, PT, -R3, R8, RZ ;  /* 0x0000000803067210 */ /* 0x001fc80007f3e1ff */
[----:B------:R-:W-:Y:S01]  /*1850*/  ISETP.GE.U32.AND P0, PT, R6, 0xe00, PT ;  /* 0x00000e000600780c */ /* 0x000fe20003f06070 */
[----:B------:R-:W-:Y:S02]  /*1860*/  IMAD.X R6, R9, 0x1, ~R2, P1 ;  /* 0x0000000109067824 */ /* 0x000fe400008e0e02 */
[----:B---3--:R-:W-:-:S03]  /*1870*/  DADD R18, R20, R18 ;  /* 0x0000000014127229 */ /* 0x008fc60000000012 */
[----:B------:R-:W-:-:S05]  /*1880*/  ISETP.GE.U32.AND.EX P0, PT, R6, RZ, PT, P0 ;  /* 0x000000ff0600720c */ /* 0x000fca0003f06100 */
[----:B----4-:R-:W-:-:S08]  /*1890*/  DADD R18, R22, R18 ;  /* 0x0000000016127229 */ /* 0x010fd00000000012 */
[----:B-----5:R-:W-:-:S08]  /*18a0*/  DADD R18, R24, R18 ;  /* 0x0000000018127229 */ /* 0x020fd00000000012 */
[----:B------:R-:W-:-:S08]  /*18b0*/  DADD R18, R26, R18 ;  /* 0x000000001a127229 */ /* 0x000fd00000000012 */
[----:B------:R-:W-:-:S08]  /*18c0*/  DADD R10, R10, R18 ;  /* 0x000000000a0a7229 */ /* 0x000fd00000000012 */
[----:B------:R-:W-:Y:S01]  /*18d0*/  DADD R6, R14, R10 ;  /* 0x000000000e067229 */ /* 0x000fe2000000000a */
[----:B------:R-:W-:Y:S10]  /*18e0*/  @!P0 BRA `(.L_x_77) ;  /* 0x0000000800208947 */ /* 0x000ff40003800000 */
[----:B------:R-:W-:-:S05]  /*18f0*/  IADD3 R3, P0, PT, R3, 0xe00, RZ ;  /* 0x00000e0003037810 */ /* 0x000fca0007f1e0ff */
[----:B------:R-:W-:Y:S01]  /*1900*/  IMAD.X R2, RZ, RZ, R2, P0 ;  /* 0x000000ffff027224 */ /* 0x000fe200000e0602 */
[----:B------:R-:W-:-:S04]  /*1910*/  ISETP.GT.U32.AND P0, PT, R3, R12, PT ;  /* 0x0000000c0300720c */ /* 0x000fc80003f04070 */
[----:B------:R-:W-:-:S13]  /*1920*/  ISETP.GT.U32.AND.EX P0, PT, R2, R13, PT, P0 ;  /* 0x0000000d0200720c */ /* 0x000fda0003f04100 */
[----:B------:R-:W-:Y:S05]  /*1930*/  @!P0 BRA `(.L_x_78) ;  /* 0xfffffffc00988947 */ /* 0x000fea000383ffff */
.L_x_76:
[----:B------:R-:W-:Y:S01]  /*1940*/  IMAD.IADD R5, R8, 0x1, -R3 ;  /* 0x0000000108057824 */ /* 0x000fe200078e0a03 */
[----:B------:R-:W-:Y:S01]  /*1950*/  ISETP.GE.U32.AND P1, PT, R3, R8, PT ;  /* 0x000000080300720c */ /* 0x000fe20003f26070 */
[----:B------:R-:W-:Y:S03]  /*1960*/  BSSY.RECONVERGENT B1, `(.L_x_77) ;  /* 0x0000080000017945 */ /* 0x000fe60003800200 */
[----:B------:R-:W-:-:S04]  /*1970*/  ISETP.GE.AND P0, PT, R0, R5, PT ;  /* 0x000000050000720c */ /* 0x000fc80003f06270 */
[----:B------:R-:W-:-:S13]  /*1980*/  ISETP.GE.U32.OR.EX P0, PT, R2, R9, P0, P1 ;  /* 0x000000090200720c */ /* 0x000fda0000706510 */
[----:B------:R-:W-:Y:S05]  /*1990*/  @P0 BRA `(.L_x_79) ;  /* 0x0000000400f00947 */ /* 0x000fea0003800000 */
[----:B------:R-:W-:Y:S01]  /*19a0*/  LOP3.LUT R4, RZ, R0, RZ, 0x33, !PT ;  /* 0x00000000ff047212 */ /* 0x000fe200078e33ff */
[----:B------:R-:W-:Y:S01]  /*19b0*/  BSSY.RECONVERGENT B2, `(.L_x_80) ;  /* 0x0000038000027945 */ /* 0x000fe20003800200 */
[----:B------:R-:W-:Y:S02]  /*19c0*/  IMAD.MOV.U32 R42, RZ, RZ, R0 ;  /* 0x000000ffff2a7224 */ /* 0x000fe400078e0000 */
[----:B------:R-:W-:-:S04]  /*19d0*/  IADD3 R8, PT, PT, -R3, R8, R4 ;  /* 0x0000000803087210 */ /* 0x000fc80007ffe104 */
[C---:B------:R-:W-:Y:S02]  /*19e0*/  ISETP.GE.U32.AND P1, PT, R8.reuse, 0x1e00, PT ;  /* 0x00001e000800780c */ /* 0x040fe40003f26070 */
[----:B------:R-:W-:-:S04]  /*19f0*/  LEA.HI R4, R8, 0x1, RZ, 0x17 ;  /* 0x0000000108047811 */ /* 0x000fc800078fb8ff */
[----:B------:R-:W-:-:S04]  /*1a00*/  LOP3.LUT R5, R4, 0xf, RZ, 0xc0, !PT ;  /* 0x0000000f04057812 */ /* 0x000fc800078ec0ff */
[----:B------:R-:W-:-:S03]  /*1a10*/  ISETP.NE.AND P0, PT, R5, RZ, PT ;  /* 0x000000ff0500720c */ /* 0x000fc60003f05270 */
[----:B------:R-:W-:Y:S10]  /*1a20*/  @!P1 BRA `(.L_x_81) ;  /* 0x0000000000c09947 */ /* 0x000ff40003800000 */
[----:B------:R-:W0:Y:S01]  /*1a30*/  LDCU.64 UR4, c[0x0][0x380] ;  /* 0x00007000ff0477ac */ /* 0x000e220008000a00 */
[----:B------:R-:W-:Y:S01]  /*1a40*/  IADD3 R9, P2, PT, R0, R3, RZ ;  /* 0x0000000300097210 */ /* 0x000fe20007f5e0ff */
[----:B------:R-:W-:Y:S01]  /*1a50*/  IMAD.MOV.U32 R42, RZ, RZ, R0 ;  /* 0x000000ffff2a7224 */ /* 0x000fe200078e0000 */
[----:B------:R-:W-:-:S03]  /*1a60*/  LOP3.LUT R43, R4, 0xfffff0, RZ, 0xc0, !PT ;  /* 0x00fffff0042b7812 */ /* 0x000fc600078ec0ff */
[----:B------:R-:W-:Y:S02]  /*1a70*/  IMAD.X R10, RZ, RZ, R2, P2 ;  /* 0x000000ffff0a7224 */ /* 0x000fe400010e0602 */
[----:B------:R-:W-:Y:S01]  /*1a80*/  IMAD.MOV R43, RZ, RZ, -R43 ;  /* 0x000000ffff2b7224 */ /* 0x000fe200078e0a2b */
[----:B0-----:R-:W-:-:S04]  /*1a90*/  LEA R8, P1, R9, UR4, 0x3 ;  /* 0x0000000409087c11 */ /* 0x001fc8000f8218ff */
[----:B------:R-:W-:Y:S02]  /*1aa0*/  IADD3 R8, P2, PT, R8, 0x8000, RZ ;  /* 0x0000800008087810 */ /* 0x000fe40007f5e0ff */
[----:B------:R-:W-:-:S05]  /*1ab0*/  LEA.HI.X R9, R9, UR5, R10, 0x3, P1 ;  /* 0x0000000509097c11 */ /* 0x000fca00088f1c0a */
[----:B------:R-:W-:-:S07]  /*1ac0*/  IMAD.X R9, RZ, RZ, R9, P2 ;  /* 0x000000ffff097224 */ /* 0x000fce00010e0609 */
.L_x_82:
[----:B------:R-:W2:Y:S04]  /*1ad0*/  LDG.E.64 R10, desc[UR6][R8.64+-0x8000] ;  /* 0xff800006080a7981 */ /* 0x000ea8000c1e1b00 */
[----:B------:R-:W3:Y:S04]  /*1ae0*/  LDG.E.64 R12, desc[UR6][R8.64+-0x7000] ;  /* 0xff900006080c7981 */ /* 0x000ee8000c1e1b00 */
[----:B------:R-:W4:Y:S04]  /*1af0*/  LDG.E.64 R14, desc[UR6][R8.64+-0x6000] ;  /* 0xffa00006080e7981 */ /* 0x000f28000c1e1b00 */
[----:B------:R-:W5:Y:S04]  /*1b00*/  LDG.E.64 R16, desc[UR6][R8.64+-0x5000] ;  /* 0xffb0000608107981 */ /* 0x000f68000c1e1b00 */
        /* <DEDUP_REMOVED lines=11> */
[----:B------:R0:W5:Y:S01]  /*1bc0*/  LDG.E.64 R40, desc[UR6][R8.64+0x7000] ;  /* 0x0070000608287981 */ /* 0x000162000c1e1b00 */
[----:B------:R-:W-:-:S02]  /*1bd0*/  VIADD R43, R43, 0x10 ;  /* 0x000000102b2b7836 */ /* 0x000fc40000000000 */
        /* <DEDUP_REMOVED lines=21> */
.L_x_81:
[----:B------:R-:W-:Y:S05]  /*1d30*/  BSYNC.RECONVERGENT B2 ;  /* 0x0000000000027941 */ /* 0x000fea0003800200 */
.L_x_80:
[----:B------:R-:W-:Y:S05]  /*1d40*/  @!P0 BRA `(.L_x_79) ;  /* 0x0000000400048947 */ /* 0x000fea0003800000 */
[----:B------:R-:W-:Y:S01]  /*1d50*/  ISETP.GE.U32.AND P1, PT, R5, 0x8, PT ;  /* 0x000000080500780c */ /* 0x000fe20003f26070 */
[----:B------:R-:W-:Y:S01]  /*1d60*/  BSSY.RECONVERGENT B2, `(.L_x_83) ;  /* 0x000001a000027945 */ /* 0x000fe20003800200 */
[----:B------:R-:W-:-:S04]  /*1d70*/  LOP3.LUT R26, R4, 0x7, RZ, 0xc0, !PT ;  /* 0x00000007041a7812 */ /* 0x000fc800078ec0ff */
[----:B------:R-:W-:-:S07]  /*1d80*/  ISETP.NE.AND P0, PT, R26, RZ, PT ;  /* 0x000000ff1a00720c */ /* 0x000fce0003f05270 */
[----:B------:R-:W-:Y:S06]  /*1d90*/  @!P1 BRA `(.L_x_84) ;  /* 0x0000000000589947 */ /* 0x000fec0003800000 */
[----:B------:R-:W0:Y:S01]  /*1da0*/  LDCU.64 UR4, c[0x0][0x380] ;  /* 0x00007000ff0477ac */ /* 0x000e220008000a00 */
[----:B------:R-:W-:-:S05]  /*1db0*/  IADD3 R5, P1, PT, R42, R3, RZ ;  /* 0x000000032a057210 */ /* 0x000fca0007f3e0ff */
[----:B------:R-:W-:Y:S01]  /*1dc0*/  IMAD.X R10, RZ, RZ, R2, P1 ;  /* 0x000000ffff0a7224 */ /* 0x000fe200008e0602 */
[----:B0-----:R-:W-:-:S04]  /*1dd0*/  LEA R8, P1, R5, UR4, 0x3 ;  /* 0x0000000405087c11 */ /* 0x001fc8000f8218ff */
        /* <DEDUP_REMOVED lines=18> */
.L_x_84:
[----:B------:R-:W-:Y:S05]  /*1f00*/  BSYNC.RECONVERGENT B2 ;  /* 0x0000000000027941 */ /* 0x000fea0003800200 */
.L_x_83:
        /* <DEDUP_REMOVED lines=20> */
.L_x_86:
[----:B------:R-:W-:Y:S05]  /*2050*/  BSYNC.RECONVERGENT B2 ;  /* 0x0000000000027941 */ /* 0x000fea0003800200 */
.L_x_85:
[----:B------:R-:W-:Y:S05]  /*2060*/  @!P0 BRA `(.L_x_79) ;  /* 0x00000000003c8947 */ /* 0x000fea0003800000 */
[----:B------:R-:W0:Y:S01]  /*2070*/  LDCU.64 UR4, c[0x0][0x380] ;  /* 0x00007000ff0477ac */ /* 0x000e220008000a00 */
[----:B------:R-:W-:Y:S01]  /*2080*/  IADD3 R3, P0, PT, R42, R3, RZ ;  /* 0x000000032a037210 */ /* 0x000fe20007f1e0ff */
[----:B------:R-:W-:-:S04]  /*2090*/  IMAD.MOV R4, RZ, RZ, -R16 ;  /* 0x000000ffff047224 */ /* 0x000fc800078e0a10 */
[----:B------:R-:W-:Y:S01]  /*20a0*/  IMAD.X R2, RZ, RZ, R2, P0 ;  /* 0x000000ffff027224 */ /* 0x000fe200000e0602 */
[----:B0-----:R-:W-:-:S04]  /*20b0*/  LEA R5, P1, R3, UR4, 0x3 ;  /* 0x0000000403057c11 */ /* 0x001fc8000f8218ff */
[----:B------:R-:W-:-:S09]  /*20c0*/  LEA.HI.X R8, R3, UR5, R2, 0x3, P1 ;  /* 0x0000000503087c11 */ /* 0x000fd200088f1c02 */
.L_x_87:
        /* <DEDUP_REMOVED lines=9> */
.L_x_79:
[----:B------:R-:W-:Y:S05]  /*2160*/  BSYNC.RECONVERGENT B1 ;  /* 0x0000000000017941 */ /* 0x000fea0003800200 */
.L_x_77:
        /* <DEDUP_REMOVED lines=40> */
[----:B------:R-:W-:-:S03]  /*23f0*/  FSEL R5, R5, R3, P0 ;  /* 0x0000000305057208 */ /* 0x000fc60000000000 */
[----:B0-----:R-:W-:Y:S02]  /*2400*/  IMAD.MOV.U32 R2, RZ, RZ, R0 ;  /* 0x000000ffff027224 */ /* 0x001fe400078e0000 */
[----:B------:R-:W-:-:S04]  /*2410*/  IMAD.MOV.U32 R3, RZ, RZ, R5 ;  /* 0x000000ffff037224 */ /* 0x000fc800078e0005 */
[----:B------:R-:W-:Y:S05]  /*2420*/  @P1 BRA `(.L_x_75) ;  /* 0x0000000000681947 */ /* 0x000fea0003800000 */
        /* <DEDUP_REMOVED lines=26> */
.L_x_75:
[----:B------:R-:W-:Y:S05]  /*25d0*/  BSYNC.RECONVERGENT B0 ;  /* 0x0000000000007941 */ /* 0x000fea0003800200 */
.L_x_60:
[----:B------:R-:W-:Y:S05]  /*25e0*/  @P1 EXIT ;  /* 0x000000000000194d */ /* 0x000fea0003800000 */
[----:B------:R-:W0:Y:S01]  /*25f0*/  LDCU.64 UR4, c[0x0][0x3a0] ;  /* 0x00007400ff0477ac */ /* 0x000e220008000a00 */
[----:B------:R-:W1:Y:S01]  /*2600*/  LDC.64 R4, c[0x0][0x388] ;  /* 0x0000e200ff047b82 */ /* 0x000e620000000a00 */
[----:B0-----:R-:W-:-:S07]  /*2610*/  DADD R2, R2, UR4 ;  /* 0x0000000402027e29 */ /* 0x001fce0008000000 */
[----:B-1----:R-:W-:Y:S01]  /*2620*/  STG.E.64 desc[UR6][R4.64], R2 ;  /* 0x0000000204007986 */ /* 0x002fe2000c101b06 */
[----:B------:R-:W-:Y:S05]  /*2630*/  EXIT ;  /* 0x000000000000794d */ /* 0x000fea0003800000 */
.L_x_88:
        /* <DEDUP_REMOVED lines=12> */
.L_x_274:


//--------------------- .text._ZN3cub18CUB_300001_SM_10006detail6reduce28DeviceReduceSingleTileKernelINS2_10policy_hubIdjN4cuda3std3__44plusIdEEE10Policy1000EPdSC_iS9_ddNS7_10__identityEEEvT0_T1_T2_T3_T4_T6_ --------------------------
	.section	.text._ZN3cub18CUB_300001_SM_10006detail6reduce28DeviceReduceSingleTileKernelINS2_10policy_hubIdjN4cuda3std3__44plusIdEEE10Policy1000EPdSC_iS9_ddNS7_10__identityEEEvT0_T1_T2_T3_T4_T6_,"ax",@progbits
	.align	128
        .global         _ZN3cub18CUB_300001_SM_10006detail6reduce28DeviceReduceSingleTileKernelINS2_10policy_hubIdjN4cuda3std3__44plusIdEEE10Policy1000EPdSC_iS9_ddNS7_10__identityEEEvT0_T1_T2_T3_T4_T6_
        .type           _ZN3cub18CUB_300001_SM_10006detail6reduce28DeviceReduceSingleTileKernelINS2_10policy_hubIdjN4cuda3std3__44plusIdEEE10Policy1000EPdSC_iS9_ddNS7_10__identityEEEvT0_T1_T2_T3_T4_T6_,@function
        .size           _ZN3cub18CUB_300001_SM_10006detail6reduce28DeviceReduceSingleTileKernelINS2_10policy_hubIdjN4cuda3std3__44plusIdEEE10Policy1000EPdSC_iS9_ddNS7_10__identityEEEvT0_T1_T2_T3_T4_T6_,(.L_x_275 - _ZN3cub18CUB_300001_SM_10006detail6reduce28DeviceReduceSingleTileKernelINS2_10policy_hubIdjN4cuda3std3__44plusIdEEE10Policy1000EPdSC_iS9_ddNS7_10__identityEEEvT0_T1_T2_T3_T4_T6_)
        .other          _ZN3cub18CUB_300001_SM_10006detail6reduce28DeviceReduceSingleTileKernelINS2_10policy_hubIdjN4cuda3std3__44plusIdEEE10Policy1000EPdSC_iS9_ddNS7_10__identityEEEvT0_T1_T2_T3_T4_T6_,@"STO_CUDA_ENTRY STV_DEFAULT"
_ZN3cub18CUB_300001_SM_10006detail6reduce28DeviceReduceSingleTileKernelINS2_10policy_hubIdjN4cuda3std3__44plusIdEEE10Policy1000EPdSC_iS9_ddNS7_10__identityEEEvT0_T1_T2_T3_T4_T6_:
.text._ZN3cub18CUB_300001_SM_10006detail6reduce28DeviceReduceSingleTileKernelINS2_10policy_hubIdjN4cuda3std3__44plusIdEEE10Policy1000EPdSC_iS9_ddNS7_10__identityEEEvT0_T1_T2_T3_T4_T6_:
        /* <DEDUP_REMOVED lines=13> */
.L_x_89:
        /* <DEDUP_REMOVED lines=13> */
.L_x_93:
[----:B------:R-:W-:Y:S05]  /*01a0*/  BSYNC.RECONVERGENT B1 ;  /* 0x0000000000017941 */ /* 0x000fea0003800200 */
.L_x_92:
[----:B------:R-:W-:Y:S01]  /*01b0*/  ISETP.GE.AND P0, PT, R5, R4, PT ;  /* 0x000000040500720c */ /* 0x000fe20003f06270 */
[----:B------:R-:W-:-:S12]  /*01c0*/  BSSY.RECONVERGENT B1, `(.L_x_94) ;  /* 0x0000078000017945 */ /* 0x000fd80003800200 */
[----:B------:R-:W-:Y:S05]  /*01d0*/  @P0 BRA `(.L_x_95) ;  /* 0x0000000400d80947 */ /* 0x000fea0003800000 */
[----:B------:R-:W-:Y:S01]  /*01e0*/  LOP3.LUT R9, RZ, R5, RZ, 0x33, !PT ;  /* 0x00000005ff097212 */ /* 0x000fe200078e33ff */
[----:B------:R-:W-:Y:S04]  /*01f0*/  BSSY.RECONVERGENT B2, `(.L_x_96) ;  /* 0x0000019000027945 */ /* 0x000fe80003800200 */
[----:B------:R-:W-:-:S04]  /*0200*/  IMAD.IADD R9, R9, 0x1, R4 ;  /* 0x0000000109097824 */ /* 0x000fc800078e0204 */
[C---:B------:R-:W-:Y:S01]  /*0210*/  IMAD.HI.U32 R0, R9.reuse, -0x33333333, RZ ;  /* 0xcccccccd09007827 */ /* 0x040fe200078e00ff */
[----:B------:R-:W-:-:S04]  /*0220*/  ISETP.GE.U32.AND P0, PT, R9, 0x780, PT ;  /* 0x000007800900780c */ /* 0x000fc80003f06070 */
[----:B------:R-:W-:-:S04]  /*0230*/  SHF.R.U32.HI R0, RZ, 0x9, R0 ;  /* 0x00000009ff007819 */ /* 0x000fc80000011600 */
[----:B------:R-:W-:-:S04]  /*0240*/  LOP3.LUT R2, R0, 0x3, RZ, 0xc0, !PT ;  /* 0x0000000300027812 */ /* 0x000fc800078ec0ff */
[----:B------:R-:W-:-:S13]  /*0250*/  ISETP.NE.AND P1, PT, R2, 0x3, PT ;  /* 0x000000030200780c */ /* 0x000fda0003f25270 */
[----:B------:R-:W-:Y:S05]  /*0260*/  @!P1 BRA `(.L_x_97) ;  /* 0x0000000000449947 */ /* 0x000fea0003800000 */
[----:B------:R-:W0:Y:S01]  /*0270*/  LDC.64 R8, c[0x0][0x380] ;  /* 0x0000e000ff087b82 */ /* 0x000e220000000a00 */
[----:B------:R-:W-:-:S05]  /*0280*/  VIADD R0, R0, 0x1 ;  /* 0x0000000100007836 */ /* 0x000fca0000000000 */
[----:B------:R-:W-:-:S05]  /*0290*/  LOP3.LUT R0, R0, 0x3, RZ, 0xc0, !PT ;  /* 0x0000000300007812 */ /* 0x000fca00078ec0ff */
[----:B------:R-:W-:Y:S02]  /*02a0*/  IMAD.MOV R0, RZ, RZ, -R0 ;  /* 0x000000ffff007224 */ /* 0x000fe400078e0a00 */
[----:B0-----:R-:W-:-:S04]  /*02b0*/  IMAD.WIDE.U32 R8, R5, 0x8, R8 ;  /* 0x0000000805087825 */ /* 0x001fc800078e0008 */
[----:B------:R-:W-:Y:S02]  /*02c0*/  IMAD.MOV.U32 R2, RZ, RZ, R8 ;  /* 0x000000ffff027224 */ /* 0x000fe400078e0008 */
[----:B------:R-:W-:-:S07]  /*02d0*/  IMAD.MOV.U32 R11, RZ, RZ, R9 ;  /* 0x000000ffff0b7224 */ /* 0x000fce00078e0009 */
.L_x_98:
        /* <DEDUP_REMOVED lines=10> */
.L_x_97:
[----:B------:R-:W-:Y:S05]  /*0380*/  BSYNC.RECONVERGENT B2 ;  /* 0x0000000000027941 */ /* 0x000fea0003800200 */
.L_x_96:
        /* <DEDUP_REMOVED lines=8> */
.L_x_101:
        /* <DEDUP_REMOVED lines=43> */
.L_x_100:
[----:B------:R-:W-:Y:S05]  /*06c0*/  BSYNC.RECONVERGENT B2 ;  /* 0x0000000000027941 */ /* 0x000fea0003800200 */
.L_x_99:
        /* <DEDUP_REMOVED lines=26> */
.L_x_103:
[----:B------:R-:W-:Y:S05]  /*0870*/  BSYNC.RECONVERGENT B2 ;  /* 0x0000000000027941 */ /* 0x000fea0003800200 */
.L_x_102:
        /* <DEDUP_REMOVED lines=12> */
.L_x_95:
[----:B------:R-:W-:Y:S05]  /*0940*/  BSYNC.RECONVERGENT B1 ;  /* 0x0000000000017941 */ /* 0x000fea0003800200 */
.L_x_94:
        /* <DEDUP_REMOVED lines=47> */
[----:B------:R-:W0:Y:S04]  /*0c40*/  LDS.128 R8, [UR4+0x20] ;  /* 0x00002004ff087984 */ /* 0x000e280008000c00 */
[----:B------:R-:W1:Y:S04]  /*0c50*/  LDS.128 R16, [UR4+0x30] ;  /* 0x00003004ff107984 */ /* 0x000e680008000c00 */
[----:B--2---:R-:W2:Y:S01]  /*0c60*/  LDS.128 R4, [UR4+0x40] ;  /* 0x00004004ff047984 */ /* 0x004ea20008000c00 */
[----:B0-----:R-:W-:-:S03]  /*0c70*/  DADD R8, R12, R8 ;  /* 0x000000000c087229 */ /* 0x001fc60000000008 */
[----:B------:R-:W-:Y:S05]  /*0c80*/  LDS.128 R12, [UR4+0x60] ;  /* 0x00006004ff0c7984 */ /* 0x000fea0008000c00 */
[----:B------:R-:W-:Y:S02]  /*0c90*/  DADD R2, R8, R10 ;  /* 0x0000000008027229 */ /* 0x000fe4000000000a */
[----:B------:R-:W0:Y:S06]  /*0ca0*/  LDS.128 R8, [UR4+0x50] ;  /* 0x00005004ff087984 */ /* 0x000e2c0008000c00 */
[----:B-1----:R-:W-:-:S08]  /*0cb0*/  DADD R2, R2, R16 ;  /* 0x0000000002027229 */ /* 0x002fd00000000010 */
[----:B------:R-:W-:-:S08]  /*0cc0*/  DADD R2, R2, R18 ;  /* 0x0000000002027229 */ /* 0x000fd00000000012 */
[----:B--2---:R-:W-:-:S08]  /*0cd0*/  DADD R2, R2, R4 ;  /* 0x0000000002027229 */ /* 0x004fd00000000004 */
[----:B------:R-:W-:Y:S01]  /*0ce0*/  DADD R2, R2, R6 ;  /* 0x0000000002027229 */ /* 0x000fe20000000006 */
[----:B------:R-:W1:Y:S07]  /*0cf0*/  LDS.128 R4, [UR4+0x70] ;  /* 0x00007004ff047984 */ /* 0x000e6e0008000c00 */
[----:B0-----:R-:W-:-:S08]  /*0d00*/  DADD R2, R2, R8 ;  /* 0x0000000002027229 */ /* 0x001fd00000000008 */
[----:B------:R-:W-:Y:S01]  /*0d10*/  DADD R2, R2, R10 ;  /* 0x0000000002027229 */ /* 0x000fe2000000000a */
[----:B------:R-:W0:Y:S07]  /*0d20*/  LDS.128 R8, [UR4+0x80] ;  /* 0x00008004ff087984 */ /* 0x000e2e0008000c00 */
[----:B------:R-:W-:-:S08]  /*0d30*/  DADD R2, R2, R12 ;  /* 0x0000000002027229 */ /* 0x000fd0000000000c */
[----:B------:R-:W-:Y:S01]  /*0d40*/  DADD R2, R2, R14 ;  /* 0x0000000002027229 */ /* 0x000fe2000000000e */
[----:B------:R-:W2:Y:S07]  /*0d50*/  LDS.128 R12, [UR4+0x90] ;  /* 0x00009004ff0c7984 */ /* 0x000eae0008000c00 */
[----:B-1----:R-:W-:-:S08]  /*0d60*/  DADD R2, R2, R4 ;  /* 0x0000000002027229 */ /* 0x002fd00000000004 */
[----:B------:R-:W-:Y:S01]  /*0d70*/  DADD R2, R2, R6 ;  /* 0x0000000002027229 */ /* 0x000fe20000000006 */
[----:B------:R-:W1:Y:S07]  /*0d80*/  LDS.128 R4, [UR4+0xa0] ;  /* 0x0000a004ff047984 */ /* 0x000e6e0008000c00 */
[----:B0-----:R-:W-:Y:S01]  /*0d90*/  DADD R2, R2, R8 ;  /* 0x0000000002027229 */ /* 0x001fe20000000008 */
[----:B------:R-:W0:Y:S07]  /*0da0*/  LDS.64 R8, [UR4+0xb0] ;  /* 0x0000b004ff087984 */ /* 0x000e2e0008000a00 */
[----:B------:R-:W-:-:S08]  /*0db0*/  DADD R2, R2, R10 ;  /* 0x0000000002027229 */ /* 0x000fd0000000000a */
[----:B--2---:R-:W-:-:S08]  /*0dc0*/  DADD R2, R2, R12 ;  /* 0x0000000002027229 */ /* 0x004fd0000000000c */
[----:B------:R-:W-:-:S08]  /*0dd0*/  DADD R2, R2, R14 ;  /* 0x0000000002027229 */ /* 0x000fd0000000000e */
[----:B-1----:R-:W-:-:S08]  /*0de0*/  DADD R2, R2, R4 ;  /* 0x0000000002027229 */ /* 0x002fd00000000004 */
[----:B------:R-:W-:-:S08]  /*0df0*/  DADD R2, R2, R6 ;  /* 0x0000000002027229 */ /* 0x000fd00000000006 */
[----:B0-----:R-:W-:Y:S01]  /*0e00*/  DADD R12, R2, R8 ;  /* 0x00000000020c7229 */ /* 0x001fe20000000008 */
[----:B------:R-:W-:Y:S10]  /*0e10*/  BRA `(.L_x_105) ;  /* 0x0000001800487947 */ /* 0x000ff40003800000 */
.L_x_104:
        /* <DEDUP_REMOVED lines=32> */
[----:B------:R-:W-:Y:S01]  /*1020*/  VIADD R0, R2, 0x10 ;  /* 0x0000001002007836 */ /* 0x000fe20000000000 */
[----:B------:R-:W-:Y:S02]  /*1030*/  @!P1 SHF.R.U32.HI R2, RZ, 0x2, R3 ;  /* 0x00000002ff029819 */ /* 0x000fe40000011603 */
[----:B------:R-:W1:Y:S02]  /*1040*/  SHFL.DOWN PT, R7, R11, 0x8, R5 ;  /* 0x090000000b077989 */ /* 0x000e6400000e0005 */
[----:B------:R-:W-:Y:S01]  /*1050*/  @!P1 LOP3.LUT R2, R2, 0xf8, RZ, 0xc0, !PT ;  /* 0x000000f802029812 */ /* 0x000fe200078ec0ff */
[----:B-1----:R-:W-:-:S10]  /*1060*/  DADD R6, R6, R10 ;  /* 0x0000000006067229 */ /* 0x002fd4000000000a */
[----:B------:R-:W-:Y:S02]  /*1070*/  FSEL R8, R10, R6, P0 ;  /* 0x000000060a087208 */ /* 0x000fe40000000000 */
[----:B------:R-:W-:Y:S02]  /*1080*/  FSEL R9, R11, R7, P0 ;  /* 0x000000070b097208 */ /* 0x000fe40000000000 */
[----:B------:R-:W-:Y:S01]  /*1090*/  @!P1 MOV R10, 0x400 ;  /* 0x00000400000a9802 */ /* 0x000fe20000000f00 */
[----:B------:R-:W-:Y:S01]  /*10a0*/  SHFL.DOWN PT, R6, R8, 0x10, R5 ;  /* 0x0a00000008067989 */ /* 0x000fe200000e0005 */
[----:B------:R-:W-:Y:S02]  /*10b0*/  ISETP.GT.AND P0, PT, R0, R5, PT ;  /* 0x000000050000720c */ /* 0x000fe40003f04270 */
[----:B0-----:R-:W-:Y:S01]  /*10c0*/  @!P1 LEA R11, R13, R10, 0x18 ;  /* 0x0000000a0d0b9211 */ /* 0x001fe200078ec0ff */
        /* <DEDUP_REMOVED lines=13> */
[----:B------:R-:W0:Y:S04]  /*11a0*/  LDS.128 R16, [UR4+0x20] ;  /* 0x00002004ff107984 */ /* 0x000e280008000c00 */
[----:B-1----:R-:W1:Y:S01]  /*11b0*/  LDS.128 R8, [UR4+0x30] ;  /* 0x00003004ff087984 */ /* 0x002e620008000c00 */
[----:B0-----:R-:W-:-:S10]  /*11c0*/  DADD R16, R12, R16 ;  /* 0x000000000c107229 */ /* 0x001fd40000000010 */
[----:B------:R-:W-:Y:S02]  /*11d0*/  FSEL R2, R16, R12, P1 ;  /* 0x0000000c10027208 */ /* 0x000fe40000800000 */
[----:B------:R-:W-:Y:S02]  /*11e0*/  FSEL R3, R17, R13, P1 ;  /* 0x0000000d11037208 */ /* 0x000fe40000800000 */
[----:B------:R-:W-:Y:S01]  /*11f0*/  ISETP.GT.AND P1, PT, R4, 0x40, PT ;  /* 0x000000400400780c */ /* 0x000fe20003f24270 */
[----:B------:R-:W0:Y:S03]  /*1200*/  LDS.128 R12, [UR4+0x40] ;  /* 0x00004004ff0c7984 */ /* 0x000e260008000c00 */
        /* <DEDUP_REMOVED lines=65> */
[----:B------:R-:W1:Y:S01]  /*1620*/  LDS.64 R2, [UR4+0xb0] ;  /* 0x0000b004ff027984 */ /* 0x000e620008000a00 */
        /* <DEDUP_REMOVED lines=11> */
[----:B------:R-:W-:Y:S01]  /*16e0*/  FSEL R13, R3, R7, P1 ;  /* 0x00000007030d7208 */ /* 0x000fe20000800000 */
[----:B------:R-:W-:Y:S06]  /*16f0*/  BRA `(.L_x_105) ;  /* 0x0000001000107947 */ /* 0x000fec0003800000 */
.L_x_91:
[----:B------:R-:W0:Y:S01]  /*1700*/  S2R R0, SR_TID.X ;  /* 0x0000000000007919 */ /* 0x000e220000002100 */
[----:B------:R-:W0:Y:S02]  /*1710*/  LDC.64 R6, c[0x0][0x380] ;  /* 0x0000e000ff067b82 */ /* 0x000e240000000a00 */
[----:B0-----:R-:W-:-:S05]  /*1720*/  IMAD.WIDE.U32 R6, R0, 0x8, R6 ;  /* 0x0000000800067825 */ /* 0x001fca00078e0006 */
[----:B------:R-:W2:Y:S04]  /*1730*/  LDG.E.64.CONSTANT R20, desc[UR6][R6.64] ;  /* 0x0000000606147981 */ /* 0x000ea8000c1e9b00 */
[----:B------:R-:W2:Y:S04]  /*1740*/  LDG.E.64.CONSTANT R2, desc[UR6][R6.64+0x1400] ;  /* 0x0014000606027981 */ /* 0x000ea8000c1e9b00 */
[----:B------:R-:W3:Y:S04]  /*1750*/  LDG.E.64.CONSTANT R8, desc[UR6][R6.64+0x2800] ;  /* 0x0028000606087981 */ /* 0x000ee8000c1e9b00 */
[----:B------:R-:W4:Y:S04]  /*1760*/  LDG.E.64.CONSTANT R10, desc[UR6][R6.64+0x3c00] ;  /* 0x003c0006060a7981 */ /* 0x000f28000c1e9b00 */
[----:B------:R-:W5:Y:S04]  /*1770*/  LDG.E.64.CONSTANT R12, desc[UR6][R6.64+0x5000] ;  /* 0x00500006060c7981 */ /* 0x000f68000c1e9b00 */
[----:B------:R-:W5:Y:S04]  /*1780*/  LDG.E.64.CONSTANT R14, desc[UR6][R6.64+0x6400] ;  /* 0x00640006060e7981 */ /* 0x000f68000c1e9b00 */
[----:B------:R-:W5:Y:S04]  /*1790*/  LDG.E.64.CONSTANT R16, desc[UR6][R6.64+0x7800] ;  /* 0x0078000606107981 */ /* 0x000f68000c1e9b00 */
[----:B------:R-:W5:Y:S01]  /*17a0*/  LDG.E.64.CONSTANT R18, desc[UR6][R6.64+0x8c00] ;  /* 0x008c000606127981 */ /* 0x000f62000c1e9b00 */
[----:B------:R-:W-:Y:S01]  /*17b0*/  ISETP.GE.U32.AND P0, PT, R4, 0x2800, PT ;  /* 0x000028000400780c */ /* 0x000fe20003f06070 */
[----:B--2---:R-:W-:-:S08]  /*17c0*/  DADD R2, R20, R2 ;  /* 0x0000000014027229 */ /* 0x004fd00000000002 */
[----:B---3--:R-:W-:Y:S01]  /*17d0*/  DADD R2, R8, R2 ;  /* 0x0000000008027229 */ /* 0x008fe20000000002 */
[----:B------:R-:W-:-:S07]  /*17e0*/  IMAD.MOV.U32 R9, RZ, RZ, 0x1400 ;  /* 0x00001400ff097424 */ /* 0x000fce00078e00ff */
[----:B----4-:R-:W-:-:S08]  /*17f0*/  DADD R2, R10, R2 ;  /* 0x000000000a027229 */ /* 0x010fd00000000002 */
[----:B-----5:R-:W-:-:S08]  /*1800*/  DADD R2, R12, R2 ;  /* 0x000000000c027229 */ /* 0x020fd00000000002 */
[----:B------:R-:W-:-:S08]  /*1810*/  DADD R2, R14, R2 ;  /* 0x000000000e027229 */ /* 0x000fd00000000002 */
[----:B------:R-:W-:-:S08]  /*1820*/  DADD R2, R16, R2 ;  /* 0x0000000010027229 */ /* 0x000fd00000000002 */
[----:B------:R-:W-:Y:S01]  /*1830*/  DADD R2, R18, R2 ;  /* 0x0000000012027229 */ /* 0x000fe20000000002 */
[----:B------:R-:W-:Y:S10]  /*1840*/  @!P0 BRA `(.L_x_106) ;  /* 0x00000000006c8947 */ /* 0x000ff40003800000 */
[----:B------:R-:W0:Y:S01]  /*1850*/  LDC R26, c[0x0][0x390] ;  /* 0x0000e400ff1a7b82 */ /* 0x000e220000000800 */
[----:B------:R-:W-:Y:S02]  /*1860*/  VIADD R8, R4, 0xffffec00 ;  /* 0xffffec0004087836 */ /* 0x000fe40000000000 */
[----:B------:R-:W-:-:S07]  /*1870*/  IMAD.MOV.U32 R9, RZ, RZ, 0x1400 ;  /* 0x00001400ff097424 */ /* 0x000fce00078e00ff */
.L_x_108:
[----:B------:R-:W-:-:S05]  /*1880*/  IMAD.WIDE R12, R9, 0x8, R6 ;  /* 0x00000008090c7825 */ /* 0x000fca00078e0206 */
[----:B------:R-:W2:Y:S04]  /*1890*/  LDG.E.64.CONSTANT R4, desc[UR6][R12.64] ;  /* 0x000000060c047981 */ /* 0x000ea8000c1e9b00 */
[----:B------:R-:W3:Y:S04]  /*18a0*/  LDG.E.64.CONSTANT R14, desc[UR6][R12.64+0x1400] ;  /* 0x001400060c0e7981 */ /* 0x000ee8000c1e9b00 */
[----:B------:R-:W4:Y:S04]  /*18b0*/  LDG.E.64.CONSTANT R16, desc[UR6][R12.64+0x2800] ;  /* 0x002800060c107981 */ /* 0x000f28000c1e9b00 */
[----:B------:R-:W5:Y:S04]  /*18c0*/  LDG.E.64.CONSTANT R18, desc[UR6][R12.64+0x3c00] ;  /* 0x003c00060c127981 */ /* 0x000f68000c1e9b00 */
        /* <DEDUP_REMOVED lines=8> */
[----:B------:R-:W-:-:S08]  /*1950*/  DADD R4, R20, R4 ;  /* 0x0000000014047229 */ /* 0x000fd00000000004 */
[----:B------:R-:W-:Y:S01]  /*1960*/  DADD R22, R22, R4 ;  /* 0x0000000016167229 */ /* 0x000fe20000000004 */
[----:B0-----:R-:W-:-:S04]  /*1970*/  IMAD.MOV.U32 R4, RZ, RZ, R26 ;  /* 0x000000ffff047224 */ /* 0x001fc800078e001a */
[----:B------:R-:W-:-:S03]  /*1980*/  IMAD.IADD R2, R4, 0x1, -R9 ;  /* 0x0000000104027824 */ /* 0x000fc600078e0a09 */
[----:B------:R-:W-:Y:S02]  /*1990*/  DADD R22, R24, R22 ;  /* 0x0000000018167229 */ /* 0x000fe40000000016 */
[----:B------:R-:W-:-:S06]  /*19a0*/  ISETP.GE.AND P0, PT, R2, 0x1400, PT ;  /* 0x000014000200780c */ /* 0x000fcc0003f06270 */
[----:B------:R-:W-:-:S07]  /*19b0*/  DADD R2, R10, R22 ;  /* 0x000000000a027229 */ /* 0x000fce0000000016 */
[----:B------:R-:W-:Y:S05]  /*19c0*/  @!P0 BRA `(.L_x_107) ;  /* 0x0000000800348947 */ /* 0x000fea0003800000 */
[----:B------:R-:W-:-:S05]  /*19d0*/  VIADD R9, R9, 0x1400 ;  /* 0x0000140009097836 */ /* 0x000fca0000000000 */
[----:B------:R-:W-:-:S13]  /*19e0*/  ISETP.GT.AND P0, PT, R9, R8, PT ;  /* 0x000000080900720c */ /* 0x000fda0003f04270 */
[----:B------:R-:W-:Y:S05]  /*19f0*/  @!P0 BRA `(.L_x_108) ;  /* 0xfffffffc00a08947 */ /* 0x000fea000383ffff */
.L_x_106:
[----:B------:R-:W-:-:S13]  /*1a00*/  ISETP.GE.AND P0, PT, R9, R4, PT ;  /* 0x000000040900720c */ /* 0x000fda0003f06270 */
[----:B------:R-:W-:Y:S05]  /*1a10*/  @P0 BRA `(.L_x_107) ;  /* 0x0000000800200947 */ /* 0x000fea0003800000 */
[----:B------:R-:W-:Y:S01]  /*1a20*/  IMAD.IADD R39, R4, 0x1, -R9 ;  /* 0x0000000104277824 */ /* 0x000fe200078e0a09 */
[----:B------:R-:W-:Y:S04]  /*1a30*/  BSSY.RECONVERGENT B1, `(.L_x_107) ;  /* 0x0000086000017945 */ /* 0x000fe80003800200 */
[----:B------:R-:W-:-:S13]  /*1a40*/  ISETP.GE.AND P0, PT, R0, R39, PT ;  /* 0x000000270000720c */ /* 0x000fda0003f06270 */
[----:B------:R-:W-:Y:S05]  /*1a50*/  @P0 BRA `(.L_x_109) ;  /* 0x00000008000c0947 */ /* 0x000fea0003800000 */
[----:B------:R-:W-:Y:S01]  /*1a60*/  LOP3.LUT R5, RZ, R0, RZ, 0x33, !PT ;  /* 0x00000000ff057212 */ /* 0x000fe200078e33ff */
[----:B------:R-:W-:Y:S01]  /*1a70*/  BSSY.RECONVERGENT B2, `(.L_x_110) ;  /* 0x0000017000027945 */ /* 0x000fe20003800200 */
[----:B------:R-:W-:Y:S02]  /*1a80*/  IMAD.MOV.U32 R38, RZ, RZ, R0 ;  /* 0x000000ffff267224 */ /* 0x000fe400078e0000 */
[----:B------:R-:W-:-:S04]  /*1a90*/  IADD3 R5, PT, PT, -R9, R4, R5 ;  /* 0x0000000409057210 */ /* 0x000fc80007ffe105 */
[C---:B------:R-:W-:Y:S01]  /*1aa0*/  ISETP.GE.U32.AND P1, PT, R5.reuse, 0x780, PT ;  /* 0x000007800500780c */ /* 0x040fe20003f26070 */
[----:B------:R-:W-:-:S05]  /*1ab0*/  IMAD.HI.U32 R4, R5, -0x33333333, RZ ;  /* 0xcccccccd05047827 */ /* 0x000fca00078e00ff */
[----:B------:R-:W-:-:S04]  /*1ac0*/  SHF.R.U32.HI R4, RZ, 0x9, R4 ;  /* 0x00000009ff047819 */ /* 0x000fc80000011604 */
[----:B------:R-:W-:-:S04]  /*1ad0*/  LOP3.LUT R6, R4, 0x3, RZ, 0xc0, !PT ;  /* 0x0000000304067812 */ /* 0x000fc800078ec0ff */
[----:B------:R-:W-:-:S13]  /*1ae0*/  ISETP.NE.AND P0, PT, R6, 0x3, PT ;  /* 0x000000030600780c */ /* 0x000fda0003f05270 */
[----:B------:R-:W-:Y:S05]  /*1af0*/  @!P0 BRA `(.L_x_111) ;  /* 0x0000000000388947 */ /* 0x000fea0003800000 */
[----:B------:R-:W0:Y:S01]  /*1b00*/  LDC.64 R6, c[0x0][0x380] ;  /* 0x0000e000ff067b82 */ /* 0x000e220000000a00 */
[----:B------:R-:W-:Y:S02]  /*1b10*/  VIADD R4, R4, 0x1 ;  /* 0x0000000104047836 */ /* 0x000fe40000000000 */
[----:B------:R-:W-:Y:S02]  /*1b20*/  IMAD.IADD R11, R0, 0x1, R9 ;  /* 0x00000001000b7824 */ /* 0x000fe400078e0209 */
[----:B------:R-:W-:Y:S01]  /*1b30*/  IMAD.MOV.U32 R38, RZ, RZ, R0 ;  /* 0x000000ffff267224 */ /* 0x000fe200078e0000 */
[----:B------:R-:W-:-:S05]  /*1b40*/  LOP3.LUT R4, R4, 0x3, RZ, 0xc0, !PT ;  /* 0x0000000304047812 */ /* 0x000fca00078ec0ff */
[----:B------:R-:W-:-:S07]  /*1b50*/  IMAD.MOV R8, RZ, RZ, -R4 ;  /* 0x000000ffff087224 */ /* 0x000fce00078e0a04 */
.L_x_112:
[----:B0-----:R-:W-:-:S06]  /*1b60*/  IMAD.WIDE.U32 R4, R11, 0x8, R6 ;  /* 0x000000080b047825 */ /* 0x001fcc00078e0006 */
[----:B------:R-:W2:Y:S01]  /*1b70*/  LDG.E.64.CONSTANT R4, desc[UR6][R4.64] ;  /* 0x0000000604047981 */ /* 0x000ea2000c1e9b00 */
[----:B------:R-:W-:Y:S02]  /*1b80*/  VIADD R8, R8, 0x1 ;  /* 0x0000000108087836 */ /* 0x000fe40000000000 */
[----:B------:R-:W-:Y:S02]  /*1b90*/  VIADD R38, R38, 0x280 ;  /* 0x0000028026267836 */ /* 0x000fe40000000000 */
[----:B------:R-:W-:Y:S01]  /*1ba0*/  VIADD R11, R11, 0x280 ;  /* 0x000002800b0b7836 */ /* 0x000fe20000000000 */
[----:B------:R-:W-:Y:S01]  /*1bb0*/  ISETP.NE.AND P0, PT, R8, RZ, PT ;  /* 0x000000ff0800720c */ /* 0x000fe20003f05270 */
[----:B--2---:R-:W-:-:S12]  /*1bc0*/  DADD R2, R4, R2 ;  /* 0x0000000004027229 */ /* 0x004fd80000000002 */
[----:B------:R-:W-:Y:S05]  /*1bd0*/  @P0 BRA `(.L_x_112) ;  /* 0xfffffffc00e00947 */ /* 0x000fea000383ffff */
.L_x_111:
[----:B------:R-:W-:Y:S05]  /*1be0*/  BSYNC.RECONVERGENT B2 ;  /* 0x0000000000027941 */ /* 0x000fea0003800200 */
.L_x_110:
[----:B------:R-:W-:Y:S05]  /*1bf0*/  @!P1 BRA `(.L_x_109) ;  /* 0x0000000400a49947 */ /* 0x000fea0003800000 */
[----:B------:R-:W0:Y:S01]  /*1c00*/  LDCU.64 UR4, c[0x0][0x380] ;  /* 0x00007000ff0477ac */ /* 0x000e220008000a00 */
[----:B------:R-:W-:Y:S01]  /*1c10*/  IMAD.IADD R7, R39, 0x1, -R38 ;  /* 0x0000000127077824 */ /* 0x000fe200078e0a26 */
[C---:B------:R-:W-:Y:S01]  /*1c20*/  IADD3 R5, P0, PT, R38.reuse, R9, RZ ;  /* 0x0000000926057210 */ /* 0x040fe20007f1e0ff */
[----:B------:R-:W-:Y:S01]  /*1c30*/  BSSY.RECONVERGENT B2, `(.L_x_113) ;  /* 0x000003a000027945 */ /* 0x000fe20003800200 */
[----:B------:R-:W-:Y:S02]  /*1c40*/  IMAD.IADD R40, R38, 0x1, R9 ;  /* 0x0000000126287824 */ /* 0x000fe400078e0209 */
        /* <DEDUP_REMOVED lines=10> */
.L_x_115:
[----:B------:R-:W0:Y:S01]  /*1cf0*/  LDC.64 R30, c[0x0][0x380] ;  /* 0x0000e000ff1e7b82 */ /* 0x000e220000000a00 */
[----:B------:R-:W2:Y:S04]  /*1d00*/  LDG.E.64.CONSTANT R8, desc[UR6][R4.64+-0x1400] ;  /* 0xffec000604087981 */ /* 0x000ea8000c1e9b00 */
[----:B------:R-:W3:Y:S01]  /*1d10*/  LDG.E.64.CONSTANT R10, desc[UR6][R4.64] ;  /* 0x00000006040a7981 */ /* 0x000ee2000c1e9b00 */
[----:B------:R-:W-:-:S03]  /*1d20*/  VIADD R15, R40, 0xa00 ;  /* 0x00000a00280f7836 */ /* 0x000fc60000000000 */
[----:B------:R-:W4:Y:S04]  /*1d30*/  LDG.E.64.CONSTANT R12, desc[UR6][R4.64+0x1400] ;  /* 0x00140006040c7981 */ /* 0x000f28000c1e9b00 */
[----:B------:R-:W5:Y:S04]  /*1d40*/  LDG.E.64.CONSTANT R16, desc[UR6][R4.64+0x3c00] ;  /* 0x003c000604107981 */ /* 0x000f68000c1e9b00 */
[----:B------:R-:W5:Y:S01]  /*1d50*/  LDG.E.64.CONSTANT R18, desc[UR6][R4.64+0x5000] ;  /* 0x0050000604127981 */ /* 0x000f62000c1e9b00 */
[----:B------:R-:W-:-:S03]  /*1d60*/  VIADD R23, R40, 0x1400 ;  /* 0x0000140028177836 */ /* 0x000fc60000000000 */
[----:B------:R-:W5:Y:S01]  /*1d70*/  LDG.E.64.CONSTANT R20, desc[UR6][R4.64+0x6400] ;  /* 0x0064000604147981 */ /* 0x000f62000c1e9b00 */
[----:B0-----:R-:W-:-:S03]  /*1d80*/  IMAD.WIDE.U32 R6, R40, 0x8, R30 ;  /* 0x0000000828067825 */ /* 0x001fc600078e001e */
[----:B------:R-:W5:Y:S04]  /*1d90*/  LDG.E.64.CONSTANT R24, desc[UR6][R4.64+0x8c00] ;  /* 0x008c000604187981 */ /* 0x000f68000c1e9b00 */
[----:B------:R-:W5:Y:S04]  /*1da0*/  LDG.E.64.CONSTANT R26, desc[UR6][R4.64+0xa000] ;  /* 0x00a00006041a7981 */ /* 0x000f68000c1e9b00 */
[----:B------:R-:W2:Y:S01]  /*1db0*/  LDG.E.64.CONSTANT R6, desc[UR6][R6.64] ;  /* 0x0000000606067981 */ /* 0x000ea2000c1e9b00 */
[----:B------:R-:W-:-:S03]  /*1dc0*/  IMAD.WIDE.U32 R14, R15, 0x8, R30 ;  /* 0x000000080f0e7825 */ /* 0x000fc600078e001e */
[----:B------:R-:W5:Y:S04]  /*1dd0*/  LDG.E.64.CONSTANT R28, desc[UR6][R4.64+0xb400] ;  /* 0x00b40006041c7981 */ /* 0x000f68000c1e9b00 */
[----:B------:R-:W5:Y:S01]  /*1de0*/  LDG.E.64.CONSTANT R14, desc[UR6][R14.64] ;  /* 0x000000060e0e7981 */ /* 0x000f62000c1e9b00 */
[----:B------:R-:W-:-:S03]  /*1df0*/  IMAD.WIDE.U32 R22, R23, 0x8, R30 ;  /* 0x0000000817167825 */ /* 0x000fc600078e001e */
[----:B------:R-:W5:Y:S04]  /*1e00*/  LDG.E.64.CONSTANT R34, desc[UR6][R4.64+0xf000] ;  /* 0x00f0000604227981 */ /* 0x000f68000c1e9b00 */
[----:B------:R-:W5:Y:S01]  /*1e10*/  LDG.E.64.CONSTANT R22, desc[UR6][R22.64] ;  /* 0x0000000616167981 */ /* 0x000f62000c1e9b00 */
[----:B------:R-:W-:-:S03]  /*1e20*/  VIADD R33, R40, 0x1e00 ;  /* 0x00001e0028217836 */ /* 0x000fc60000000000 */
[----:B------:R-:W5:Y:S01]  /*1e30*/  LDG.E.64.CONSTANT R36, desc[UR6][R4.64+0x10400] ;  /* 0x0104000604247981 */ /* 0x000f62000c1e9b00 */
[----:B------:R-:W-:-:S03]  /*1e40*/  IMAD.WIDE.U32 R30, R33, 0x8, R30 ;  /* 0x00000008211e7825 */ /* 0x000fc600078e001e */
[----:B------:R0:W5:Y:S04]  /*1e50*/  LDG.E.64.CONSTANT R32, desc[UR6][R4.64+0xdc00] ;  /* 0x00dc000604207981 */ /* 0x000168000c1e9b00 */
[----:B------:R-:W5:Y:S01]  /*1e60*/  LDG.E.64.CONSTANT R30, desc[UR6][R30.64] ;  /* 0x000000061e1e7981 */ /* 0x000f62000c1e9b00 */
[----:B------:R-:W-:-:S05]  /*1e70*/  VIADD R38, R38, 0x2800 ;  /* 0x0000280026267836 */ /* 0x000fca0000000000 */
[----:B------:R-:W-:Y:S02]  /*1e80*/  ISETP.GE.AND P1, PT, R38, R41, PT ;  /* 0x000000292600720c */ /* 0x000fe40003f26270 */
[----:B0-----:R-:W-:Y:S01]  /*1e90*/  IADD3 R4, P2, PT, R4, 0x14000, RZ ;  /* 0x0001400004047810 */ /* 0x001fe20007f5e0ff */
[----:B------:R-:W-:-:S04]  /*1ea0*/  VIADD R40, R40, 0x2800 ;  /* 0x0000280028287836 */ /* 0x000fc80000000000 */
[----:B------:R-:W-:Y:S01]  /*1eb0*/  IMAD.X R5, RZ, RZ, R5, P2 ;  /* 0x000000ffff057224 */ /* 0x000fe200010e0605 */
[----:B--2---:R-:W-:-:S08]  /*1ec0*/  DADD R6, R6, R2 ;  /* 0x0000000006067229 */ /* 0x004fd00000000002 */
[----:B------:R-:W-:-:S08]  /*1ed0*/  DADD R6, R6, R8 ;  /* 0x0000000006067229 */ /* 0x000fd00000000008 */
        /* <DEDUP_REMOVED lines=15> */
.L_x_114:
[----:B------:R-:W-:Y:S05]  /*1fd0*/  BSYNC.RECONVERGENT B2 ;  /* 0x0000000000027941 */ /* 0x000fea0003800200 */
.L_x_113:
[----:B------:R-:W-:Y:S01]  /*1fe0*/  IMAD.IADD R6, R39, 0x1, -R38 ;  /* 0x0000000127067824 */ /* 0x000fe200078e0a26 */
[----:B------:R-:W-:Y:S04]  /*1ff0*/  BSSY.RECONVERGENT B2, `(.L_x_116) ;  /* 0x000001d000027945 */ /* 0x000fe80003800200 */
[----:B------:R-:W-:-:S13]  /*2000*/  ISETP.GT.AND P1, PT, R6, 0xa00, PT ;  /* 0x00000a000600780c */ /* 0x000fda0003f24270 */
[----:B------:R-:W-:Y:S05]  /*2010*/  @!P1 BRA `(.L_x_117) ;  /* 0x0000000000689947 */ /* 0x000fea0003800000 */
[----:B------:R-:W0:Y:S01]  /*2020*/  LDC.64 R14, c[0x0][0x380] ;  /* 0x0000e000ff0e7b82 */ /* 0x000e220000000a00 */
[----:B------:R-:W2:Y:S04]  /*2030*/  LDG.E.64.CONSTANT R8, desc[UR6][R4.64+-0x1400] ;  /* 0xffec000604087981 */ /* 0x000ea8000c1e9b00 */
[----:B------:R-:W3:Y:S01]  /*2040*/  LDG.E.64.CONSTANT R10, desc[UR6][R4.64] ;  /* 0x00000006040a7981 */ /* 0x000ee2000c1e9b00 */
[----:B------:R-:W-:-:S03]  /*2050*/  VIADD R17, R40, 0xa00 ;  /* 0x00000a0028117836 */ /* 0x000fc60000000000 */
[----:B------:R-:W4:Y:S04]  /*2060*/  LDG.E.64.CONSTANT R12, desc[UR6][R4.64+0x1400] ;  /* 0x00140006040c7981 */ /* 0x000f28000c1e9b00 */
[----:B------:R-:W5:Y:S04]  /*2070*/  LDG.E.64.CONSTANT R18, desc[UR6][R4.64+0x5000] ;  /* 0x0050000604127981 */ /* 0x000f68000c1e9b00 */
[----:B------:R1:W5:Y:S01]  /*2080*/  LDG.E.64.CONSTANT R20, desc[UR6][R4.64+0x6400] ;  /* 0x0064000604147981 */ /* 0x000362000c1e9b00 */
[----:B0-----:R-:W-:-:S06]  /*2090*/  IMAD.WIDE.U32 R6, R40, 0x8, R14 ;  /* 0x0000000828067825 */ /* 0x001fcc00078e000e */
[----:B------:R-:W2:Y:S01]  /*20a0*/  LDG.E.64.CONSTANT R6, desc[UR6][R6.64] ;  /* 0x0000000606067981 */ /* 0x000ea2000c1e9b00 */
[----:B------:R-:W-:-:S03]  /*20b0*/  IMAD.WIDE.U32 R14, R17, 0x8, R14 ;  /* 0x00000008110e7825 */ /* 0x000fc600078e000e */
[----:B------:R-:W5:Y:S04]  /*20c0*/  LDG.E.64.CONSTANT R16, desc[UR6][R4.64+0x3c00] ;  /* 0x003c000604107981 */ /* 0x000f68000c1e9b00 */
[----:B------:R-:W5:Y:S01]  /*20d0*/  LDG.E.64.CONSTANT R14, desc[UR6][R14.64] ;  /* 0x000000060e0e7981 */ /* 0x000f62000c1e9b00 */
[----:B------:R-:W-:Y:S01]  /*20e0*/  PLOP3.LUT P0, PT, PT, PT, PT, 0x8, 0x80 ;  /* 0x000000000080781c */ /* 0x000fe20003f0e170 */
[----:B------:R-:W-:Y:S02]  /*20f0*/  VIADD R38, R38, 0x1400 ;  /* 0x0000140026267836 */ /* 0x000fe40000000000 */
[----:B------:R-:W-:Y:S01]  /*2100*/  VIADD R40, R40, 0x1400 ;  /* 0x0000140028287836 */ /* 0x000fe20000000000 */
[----:B--2---:R-:W-:-:S08]  /*2110*/  DADD R2, R2, R6 ;  /* 0x0000000002027229 */ /* 0x004fd00000000006 */
[----:B------:R-:W-:-:S08]  /*2120*/  DADD R2, R2, R8 ;  /* 0x0000000002027229 */ /* 0x000fd00000000008 */
[----:B---3--:R-:W-:-:S08]  /*2130*/  DADD R2, R2, R10 ;  /* 0x0000000002027229 */ /* 0x008fd0000000000a */
[----:B----4-:R-:W-:-:S08]  /*2140*/  DADD R2, R2, R12 ;  /* 0x0000000002027229 */ /* 0x010fd0000000000c */
[----:B-----5:R-:W-:-:S08]  /*2150*/  DADD R2, R2, R14 ;  /* 0x0000000002027229 */ /* 0x020fd0000000000e */
[----:B------:R-:W-:Y:S01]  /*2160*/  DADD R2, R2, R16 ;  /* 0x0000000002027229 */ /* 0x000fe20000000010 */
[----:B------:R-:W-:-:S07]  /*2170*/  IADD3 R6, P1, PT, R4, 0xa000, RZ ;  /* 0x0000a00004067810 */ /* 0x000fce0007f3e0ff */
[----:B------:R-:W-:Y:S01]  /*2180*/  DADD R2, R2, R18 ;  /* 0x0000000002027229 */ /* 0x000fe20000000012 */
[----:B-1----:R-:W-:Y:S02]  /*2190*/  IMAD.X R5, RZ, RZ, R5, P1 ;  /* 0x000000ffff057224 */ /* 0x002fe400008e0605 */
[----:B------:R-:W-:-:S05]  /*21a0*/  IMAD.MOV.U32 R4, RZ, RZ, R6 ;  /* 0x000000ffff047224 */ /* 0x000fca00078e0006 */
[----:B------:R-:W-:-:S11]  /*21b0*/  DADD R2, R2, R20 ;  /* 0x0000000002027229 */ /* 0x000fd60000000014 */
.L_x_117:
[----:B------:R-:W-:Y:S05]  /*21c0*/  BSYNC.RECONVERGENT B2 ;  /* 0x0000000000027941 */ /* 0x000fea0003800200 */
.L_x_116:
[----:B------:R-:W-:-:S13]  /*21d0*/  ISETP.LT.OR P0, PT, R38, R39, P0 ;  /* 0x000000272600720c */ /* 0x000fda0000701670 */
[----:B------:R-:W-:Y:S05]  /*21e0*/  @!P0 BRA `(.L_x_109) ;  /* 0x0000000000288947 */ /* 0x000fea0003800000 */
[----:B------:R-:W0:Y:S01]  /*21f0*/  LDC.64 R6, c[0x0][0x380] ;  /* 0x0000e000ff067b82 */ /* 0x000e220000000a00 */
[----:B------:R-:W2:Y:S04]  /*2200*/  LDG.E.64.CONSTANT R8, desc[UR6][R4.64] ;  /* 0x0000000604087981 */ /* 0x000ea8000c1e9b00 */
[----:B------:R-:W3:Y:S01]  /*2210*/  LDG.E.64.CONSTANT R10, desc[UR6][R4.64+0x1400] ;  /* 0x00140006040a7981 */ /* 0x000ee2000c1e9b00 */
[----:B0-----:R-:W-:-:S03]  /*2220*/  IMAD.WIDE.U32 R40, R40, 0x8, R6 ;  /* 0x0000000828287825 */ /* 0x001fc600078e0006 */
[----:B------:R-:W4:Y:S04]  /*2230*/  LDG.E.64.CONSTANT R6, desc[UR6][R4.64+-0x1400] ;  /* 0xffec000604067981 */ /* 0x000f28000c1e9b00 */
[----:B------:R-:W5:Y:S02]  /*2240*/  LDG.E.64.CONSTANT R40, desc[UR6][R40.64] ;  /* 0x0000000628287981 */ /* 0x000f64000c1e9b00 */
[----:B-----5:R-:W-:-:S08]  /*2250*/  DADD R2, R2, R40 ;  /* 0x0000000002027229 */ /* 0x020fd00000000028 */
[----:B----4-:R-:W-:-:S08]  /*2260*/  DADD R2, R2, R6 ;  /* 0x0000000002027229 */ /* 0x010fd00000000006 */
[----:B--2---:R-:W-:-:S08]  /*2270*/  DADD R2, R2, R8 ;  /* 0x0000000002027229 */ /* 0x004fd00000000008 */
[----:B---3--:R-:W-:-:S11]  /*2280*/  DADD R2, R2, R10 ;  /* 0x0000000002027229 */ /* 0x008fd6000000000a */
.L_x_109:
[----:B------:R-:W-:Y:S05]  /*2290*/  BSYNC.RECONVERGENT B1 ;  /* 0x0000000000017941 */ /* 0x000fea0003800200 */
.L_x_107:
        /* <DEDUP_REMOVED lines=16> */
[----:B------:R-:W-:Y:S01]  /*23a0*/  SHFL.DOWN PT, R2, R4, 0x4, 0x1f ;  /* 0x08801f0004027f89 */ /* 0x000fe200000e0000 */
[----:B------:R-:W-:Y:S02]  /*23b0*/  @!P1 MOV R7, 0x400 ;  /* 0x0000040000079802 */ /* 0x000fe40000000f00 */
[----:B------:R-:W-:Y:S01]  /*23c0*/  @!P1 SHF.R.U32.HI R6, RZ, 0x2, R0 ;  /* 0x00000002ff069819 */ /* 0x000fe20000011600 */
[----:B------:R-:W0:Y:S01]  /*23d0*/  SHFL.DOWN PT, R3, R5, 0x4, 0x1f ;  /* 0x08801f0005037f89 */ /* 0x000e2200000e0000 */
[----:B-1----:R-:W-:-:S02]  /*23e0*/  @!P1 LEA R7, R12, R7, 0x18 ;  /* 0x000000070c079211 */ /* 0x002fc400078ec0ff */
[----:B------:R-:W-:-:S05]  /*23f0*/  @!P1 LOP3.LUT R6, R6, 0xf8, RZ, 0xc0, !PT ;  /* 0x000000f806069812 */ /* 0x000fca00078ec0ff */
[----:B------:R-:W-:Y:S01]  /*2400*/  @!P1 IMAD.IADD R7, R6, 0x1, R7 ;  /* 0x0000000106079824 */ /* 0x000fe200078e0207 */
        /* <DEDUP_REMOVED lines=22> */
[----:B------:R-:W1:Y:S04]  /*2570*/  LDS.128 R8, [UR4+0x20] ;  /* 0x00002004ff087984 */ /* 0x000e680008000c00 */
[----:B------:R-:W2:Y:S04]  /*2580*/  LDS.128 R16, [UR4+0x30] ;  /* 0x00003004ff107984 */ /* 0x000ea80008000c00 */
[----:B0-----:R-:W0:Y:S01]  /*2590*/  LDS.128 R4, [UR4+0x40] ;  /* 0x00004004ff047984 */ /* 0x001e220008000c00 */
[----:B-1----:R-:W-:-:S03]  /*25a0*/  DADD R8, R12, R8 ;  /* 0x000000000c087229 */ /* 0x002fc60000000008 */
[----:B------:R-:W-:Y:S05]  /*25b0*/  LDS.128 R12, [UR4+0x60] ;  /* 0x00006004ff0c7984 */ /* 0x000fea0008000c00 */
[----:B------:R-:W-:Y:S02]  /*25c0*/  DADD R2, R8, R10 ;  /* 0x0000000008027229 */ /* 0x000fe4000000000a */
[----:B------:R-:W1:Y:S06]  /*25d0*/  LDS.128 R8, [UR4+0x50] ;  /* 0x00005004ff087984 */ /* 0x000e6c0008000c00 */
[----:B--2---:R-:W-:-:S08]  /*25e0*/  DADD R2, R2, R16 ;  /* 0x0000000002027229 */ /* 0x004fd00000000010 */
[----:B------:R-:W-:-:S08]  /*25f0*/  DADD R2, R2, R18 ;  /* 0x0000000002027229 */ /* 0x000fd00000000012 */
[----:B0-----:R-:W-:-:S08]  /*2600*/  DADD R2, R2, R4 ;  /* 0x0000000002027229 */ /* 0x001fd00000000004 */
[----:B------:R-:W-:Y:S01]  /*2610*/  DADD R2, R2, R6 ;  /* 0x0000000002027229 */ /* 0x000fe20000000006 */
[----:B------:R-:W0:Y:S07]  /*2620*/  LDS.128 R4, [UR4+0x70] ;  /* 0x00007004ff047984 */ /* 0x000e2e0008000c00 */
[----:B-1----:R-:W-:-:S08]  /*2630*/  DADD R2, R2, R8 ;  /* 0x0000000002027229 */ /* 0x002fd00000000008 */
[----:B------:R-:W-:Y:S01]  /*2640*/  DADD R2, R2, R10 ;  /* 0x0000000002027229 */ /* 0x000fe2000000000a */
[----:B------:R-:W1:Y:S07]  /*2650*/  LDS.128 R8, [UR4+0x80] ;  /* 0x00008004ff087984 */ /* 0x000e6e0008000c00 */
[----:B------:R-:W-:-:S08]  /*2660*/  DADD R2, R2, R12 ;  /* 0x0000000002027229 */ /* 0x000fd0000000000c */
[----:B------:R-:W-:Y:S01]  /*2670*/  DADD R2, R2, R14 ;  /* 0x0000000002027229 */ /* 0x000fe2000000000e */
[----:B------:R-:W2:Y:S07]  /*2680*/  LDS.128 R12, [UR4+0x90] ;  /* 0x00009004ff0c7984 */ /* 0x000eae0008000c00 */
[----:B0-----:R-:W-:-:S08]  /*2690*/  DADD R2, R2, R4 ;  /* 0x0000000002027229 */ /* 0x001fd00000000004 */
[----:B------:R-:W-:Y:S01]  /*26a0*/  DADD R2, R2, R6 ;  /* 0x0000000002027229 */ /* 0x000fe20000000006 */
[----:B------:R-:W0:Y:S07]  /*26b0*/  LDS.128 R4, [UR4+0xa0] ;  /* 0x0000a004ff047984 */ /* 0x000e2e0008000c00 */
[----:B-1----:R-:W-:Y:S01]  /*26c0*/  DADD R2, R2, R8 ;  /* 0x0000000002027229 */ /* 0x002fe20000000008 */
[----:B------:R-:W1:Y:S07]  /*26d0*/  LDS.64 R8, [UR4+0xb0] ;  /* 0x0000b004ff087984 */ /* 0x000e6e0008000a00 */
[----:B------:R-:W-:-:S08]  /*26e0*/  DADD R2, R2, R10 ;  /* 0x0000000002027229 */ /* 0x000fd0000000000a */
[----:B--2---:R-:W-:-:S08]  /*26f0*/  DADD R2, R2, R12 ;  /* 0x0000000002027229 */ /* 0x004fd0000000000c */
[----:B------:R-:W-:-:S08]  /*2700*/  DADD R2, R2, R14 ;  /* 0x0000000002027229 */ /* 0x000fd0000000000e */
[----:B0-----:R-:W-:-:S08]  /*2710*/  DADD R2, R2, R4 ;  /* 0x0000000002027229 */ /* 0x001fd00000000004 */
[----:B------:R-:W-:-:S08]  /*2720*/  DADD R2, R2, R6 ;  /* 0x0000000002027229 */ /* 0x000fd00000000006 */
[----:B-1----:R-:W-:-:S11]  /*2730*/  DADD R12, R2, R8 ;  /* 0x00000000020c7229 */ /* 0x002fd60000000008 */
.L_x_105:
[----:B------:R-:W-:Y:S05]  /*2740*/  BSYNC.RECONVERGENT B0 ;  /* 0x0000000000007941 */ /* 0x000fea0003800200 */
.L_x_90:
[----:B------:R-:W-:Y:S05]  /*2750*/  @P0 EXIT ;  /* 0x000000000000094d */ /* 0x000fea0003800000 */
[----:B------:R-:W1:Y:S01]  /*2760*/  LDCU.64 UR4, c[0x0][0x398] ;  /* 0x00007300ff0477ac */ /* 0x000e620008000a00 */
[----:B0-----:R-:W0:Y:S01]  /*2770*/  LDC.64 R2, c[0x0][0x388] ;  /* 0x0000e200ff027b82 */ /* 0x001e220000000a00 */
[----:B-1----:R-:W-:-:S07]  /*2780*/  DADD R12, R12, UR4 ;  /* 0x000000040c0c7e29 */ /* 0x002fce0008000000 */
[----:B0-----:R-:W-:Y:S01]  /*2790*/  STG.E.64 desc[UR6][R2.64], R12 ;  /* 0x0000000c02007986 */ /* 0x001fe2000c101b06 */
[----:B------:R-:W-:Y:S05]  /*27a0*/  EXIT ;  /* 0x000000000000794d */ /* 0x000fea0003800000 */
.L_x_118:
        /* <DEDUP_REMOVED lines=13> */
.L_x_275:


//--------------------- .text._ZN3cub18CUB_300001_SM_10006detail6reduce18DeviceReduceKernelINS2_10policy_hubIdjN4cuda3std3__44plusIdEEE10Policy1000EN6thrust24THRUST_300001_SM_1000_NS6detail15normal_iteratorINSD_10device_ptrIdEEEEjS9_dNS7_10__identityEEEvT0_PT3_T1_NS0_13GridEvenShareISN_EET2_T4_ --------------------------
	.section	.text._ZN3cub18CUB_300001_SM_10006detail6reduce18DeviceReduceKernelINS2_10policy_hubIdjN4cuda3std3__44plusIdEEE10Policy1000EN6thrust24THRUST_300001_SM_1000_NS6detail15normal_iteratorINSD_10device_ptrIdEEEEjS9_dNS7_10__identityEEEvT0_PT3_T1_NS0_13GridEvenShareISN_EET2_T4_,"ax",@progbits
	.align	128
        .global         _ZN3cub18CUB_300001_SM_10006detail6reduce18DeviceReduceKernelINS2_10policy_hubIdjN4cuda3std3__44plusIdEEE10Policy1000EN6thrust24THRUST_300001_SM_1000_NS6detail15normal_iteratorINSD_10device_ptrIdEEEEjS9_dNS7_10__identityEEEvT0_PT3_T1_NS0_13GridEvenShareISN_EET2_T4_
        .type           _ZN3cub18CUB_300001_SM_10006detail6reduce18DeviceReduceKernelINS2_10policy_hubIdjN4cuda3std3__44plusIdEEE10Policy1000EN6thrust24THRUST_300001_SM_1000_NS6detail15normal_iteratorINSD_10device_ptrIdEEEEjS9_dNS7_10__identityEEEvT0_PT3_T1_NS0_13GridEvenShareISN_EET2_T4_,@function
        .size           _ZN3cub18CUB_300001_SM_10006detail6reduce18DeviceReduceKernelINS2_10policy_hubIdjN4cuda3std3__44plusIdEEE10Policy1000EN6thrust24THRUST_300001_SM_1000_NS6detail15normal_iteratorINSD_10device_ptrIdEEEEjS9_dNS7_10__identityEEEvT0_PT3_T1_NS0_13GridEvenShareISN_EET2_T4_,(.L_x_276 - _ZN3cub18CUB_300001_SM_10006detail6reduce18DeviceReduceKernelINS2_10policy_hubIdjN4cuda3std3__44plusIdEEE10Policy1000EN6thrust24THRUST_300001_SM_1000_NS6detail15normal_iteratorINSD_10device_ptrIdEEEEjS9_dNS7_10__identityEEEvT0_PT3_T1_NS0_13GridEvenShareISN_EET2_T4_)
        .other          _ZN3cub18CUB_300001_SM_10006detail6reduce18DeviceReduceKernelINS2_10policy_hubIdjN4cuda3std3__44plusIdEEE10Policy1000EN6thrust24THRUST_300001_SM_1000_NS6detail15normal_iteratorINSD_10device_ptrIdEEEEjS9_dNS7_10__identityEEEvT0_PT3_T1_NS0_13GridEvenShareISN_EET2_T4_,@"STO_CUDA_ENTRY STV_DEFAULT"
_ZN3cub18CUB_300001_SM_10006detail6reduce18DeviceReduceKernelINS2_10policy_hubIdjN4cuda3std3__44plusIdEEE10Policy1000EN6thrust24THRUST_300001_SM_1000_NS6detail15normal_iteratorINSD_10device_ptrIdEEEEjS9_dNS7_10__identityEEEvT0_PT3_T1_NS0_13GridEvenShareISN_EET2_T4_:
.text._ZN3cub18CUB_300001_SM_10006detail6reduce18DeviceReduceKernelINS2_10policy_hubIdjN4cuda3std3__44plusIdEEE10Policy1000EN6thrust24THRUST_300001_SM_1000_NS6detail15normal_iteratorINSD_10device_ptrIdEEEEjS9_dNS7_10__identityEEEvT0_PT3_T1_NS0_13GridEvenShareISN_EET2_T4_:
[----:B------:R-:W-:Y:S08]  /*0000*/  LDC R1, c[0x0][0x37c] ;  /* 0x0000df00ff017b82 */ /* 0x000ff00000000800 */
[----:B------:R-:W0:Y:S01]  /*0010*/  S2UR UR9, SR_CTAID.X ;  /* 0x00000000000979c3 */ /* 0x000e220000002500 */
[----:B------:R-:W1:Y:S01]  /*0020*/  LDCU.64 UR12, c[0x0][0x3a8] ;  /* 0x00007500ff0c77ac */ /* 0x000e620008000a00 */
[----:B------:R-:W-:Y:S01]  /*0030*/  BSSY.RECONVERGENT B0, `(.L_x_119) ;  /* 0x00002d4000007945 */ /* 0x000fe20003800200 */
[----:B------:R-:W2:Y:S01]  /*0040*/  LDCU.64 UR10, c[0x0][0x358] ;  /* 0x00006b00ff0a77ac */ /* 0x000ea20008000a00 */
[----:B-1----:R-:W-:Y:S01]  /*0050*/  IMAD.U32 R4, RZ, RZ, UR12 ;  /* 0x0000000cff047e24 */ /* 0x002fe2000f8e00ff */
[----:B------:R-:W-:-:S02]  /*0060*/  UIMAD UR8, UR13, 0x1400, URZ ;  /* 0x000014000d0878a4 */ /* 0x000fc4000f8e02ff */
[----:B0-----:R-:W-:-:S06]  /*0070*/  UIMAD UR4, UR9, 0x1400, URZ ;  /* 0x00001400090478a4 */ /* 0x001fcc000f8e02ff */
[----:B------:R-:W-:-:S05]  /*0080*/  VIADD R0, R4, -UR4 ;  /* 0x8000000404007c36 */ /* 0x000fca0008000000 */
[----:B------:R-:W-:-:S13]  /*0090*/  ISETP.GT.U32.AND P0, PT, R0, 0x13ff, PT ;  /* 0x000013ff0000780c */ /* 0x000fda0003f04070 */
[----:B--2---:R-:W-:Y:S05]  /*00a0*/  @P0 BRA `(.L_x_120) ;  /* 0x0000001800380947 */ /* 0x004fea0003800000 */
[----:B------:R-:W0:Y:S01]  /*00b0*/  S2R R3, SR_TID.X ;  /* 0x0000000000037919 */ /* 0x000e220000002100 */
[----:B------:R-:W-:Y:S01]  /*00c0*/  BSSY.RECONVERGENT B1, `(.L_x_121) ;  /* 0x000000a000017945 */ /* 0x000fe20003800200 */
[----:B------:R-:W-:Y:S02]  /*00d0*/  CS2R R20, SRZ ;  /* 0x0000000000147805 */ /* 0x000fe4000001ff00 */
[----:B0-----:R-:W-:Y:S01]  /*00e0*/  ISETP.GE.U32.AND P0, PT, R3, R0, PT ;  /* 0x000000000300720c */ /* 0x001fe20003f06070 */
[----:B------:R-:W-:-:S12]  /*00f0*/  IMAD.MOV.U32 R19, RZ, RZ, R3 ;  /* 0x000000ffff137224 */ /* 0x000fd800078e0003 */
[----:B------:R-:W-:Y:S05]  /*0100*/  @P0 BRA `(.L_x_122) ;  /* 0x0000000000140947 */ /* 0x000fea0003800000 */
[----:B------:R-:W0:Y:S01]  /*0110*/  LDC.64 R20, c[0x0][0x380] ;  /* 0x0000e000ff147b82 */ /* 0x000e220000000a00 */
[----:B------:R-:W-:-:S04]  /*0120*/  VIADD R5, R3, UR4 ;  /* 0x0000000403057c36 */ /* 0x000fc80008000000 */
[----:B0-----:R-:W-:-:S06]  /*0130*/  IMAD.WIDE.U32 R20, R5, 0x8, R20 ;  /* 0x0000000805147825 */ /* 0x001fcc00078e0014 */
[----:B------:R-:W5:Y:S01]  /*0140*/  LDG.E.64 R20, desc[UR10][R20.64] ;  /* 0x0000000a14147981 */ /* 0x000f62000c1e1b00 */
[----:B------:R-:W-:-:S07]  /*0150*/  VIADD R19, R3, 0x280 ;  /* 0x0000028003137836 */ /* 0x000fce0000000000 */
.L_x_122:
[----:B------:R-:W-:Y:S05]  /*0160*/  BSYNC.RECONVERGENT B1 ;  /* 0x0000000000017941 */ /* 0x000fea0003800200 */
.L_x_121:
[----:B------:R-:W-:Y:S01]  /*0170*/  ISETP.GE.U32.AND P0, PT, R19, R0, PT ;  /* 0x000000001300720c */ /* 0x000fe20003f06070 */
[----:B------:R-:W-:-:S12]  /*0180*/  BSSY.RECONVERGENT B1, `(.L_x_123) ;  /* 0x00000a5000017945 */ /* 0x000fd80003800200 */
[----:B------:R-:W-:Y:S05]  /*0190*/  @P0 BRA `(.L_x_124) ;  /* 0x00000008008c0947 */ /* 0x000fea0003800000 */
[----:B------:R-:W-:Y:S01]  /*01a0*/  LOP3.LUT R5, RZ, R19, RZ, 0x33, !PT ;  /* 0x00000013ff057212 */ /* 0x000fe200078e33ff */
[----:B------:R-:W-:Y:S03]  /*01b0*/  BSSY.RECONVERGENT B2, `(.L_x_125) ;  /* 0x0000053000027945 */ /* 0x000fe60003800200 */
[----:B------:R-:W-:-:S04]  /*01c0*/  IADD3 R5, PT, PT, R4, -UR4, R5 ;  /* 0x8000000404057c10 */ /* 0x000fc8000fffe005 */
[C---:B------:R-:W-:Y:S01]  /*01d0*/  ISETP.GE.U32.AND P0, PT, R5.reuse, 0x2580, PT ;  /* 0x000025800500780c */ /* 0x040fe20003f06070 */
[----:B------:R-:W-:-:S05]  /*01e0*/  IMAD.HI.U32 R4, R5, -0x33333333, RZ ;  /* 0xcccccccd05047827 */ /* 0x000fca00078e00ff */
[----:B------:R-:W-:-:S04]  /*01f0*/  LEA.HI R4, R4, 0x1, RZ, 0x17 ;  /* 0x0000000104047811 */ /* 0x000fc800078fb8ff */
[----:B------:R-:W-:-:S03]  /*0200*/  LOP3.LUT R5, R4, 0xf, RZ, 0xc0, !PT ;  /* 0x0000000f04057812 */ /* 0x000fc600078ec0ff */
[----:B------:R-:W-:Y:S05]  /*0210*/  @!P0 BRA `(.L_x_126) ;  /* 0x0000000400308947 */ /* 0x000fea0003800000 */
[----:B------:R-:W-:Y:S01]  /*0220*/  LOP3.LUT R24, R4, 0xfffff0, RZ, 0xc0, !PT ;  /* 0x00fffff004187812 */ /* 0x000fe200078ec0ff */
[----:B------:R-:W-:Y:S01]  /*0230*/  BSSY.RECONVERGENT B3, `(.L_x_127) ;  /* 0x0000049000037945 */ /* 0x000fe20003800200 */
[C---:B------:R-:W-:Y:S02]  /*0240*/  VIADD R2, R19.reuse, 0x1400 ;  /* 0x0000140013027836 */ /* 0x040fe40000000000 */
[----:B------:R-:W-:Y:S02]  /*0250*/  VIADD R25, R19, UR4 ;  /* 0x0000000413197c36 */ /* 0x000fe40008000000 */
[----:B------:R-:W-:-:S07]  /*0260*/  IMAD.MOV R24, RZ, RZ, -R24 ;  /* 0x000000ffff187224 */ /* 0x000fce00078e0a18 */
.L_x_128:
[----:B------:R-:W0:Y:S02]  /*0270*/  LDC.64 R22, c[0x0][0x380] ;  /* 0x0000e000ff167b82 */ /* 0x000e240000000a00 */
[----:B0-----:R-:W-:-:S06]  /*0280*/  IMAD.WIDE.U32 R18, R25, 0x8, R22 ;  /* 0x0000000819127825 */ /* 0x001fcc00078e0016 */
[----:B------:R-:W2:Y:S01]  /*0290*/  LDG.E.64 R18, desc[UR10][R18.64] ;  /* 0x0000000a12127981 */ /* 0x000ea2000c1e1b00 */
[C---:B------:R-:W-:Y:S02]  /*02a0*/  VIADD R7, R25.reuse, 0x280 ;  /* 0x0000028019077836 */ /* 0x040fe40000000000 */
[----:B------:R-:W-:Y:S02]  /*02b0*/  VIADD R17, R25, 0x500 ;  /* 0x0000050019117836 */ /* 0x000fe40000000000 */
[----:B------:R-:W-:-:S04]  /*02c0*/  IMAD.WIDE.U32 R6, R7, 0x8, R22 ;  /* 0x0000000807067825 */ /* 0x000fc800078e0016 */
[--C-:B------:R-:W-:Y:S02]  /*02d0*/  IMAD.WIDE.U32 R16, R17, 0x8, R22.reuse ;  /* 0x0000000811107825 */ /* 0x100fe400078e0016 */
[----:B------:R-:W3:Y:S02]  /*02e0*/  LDG.E.64 R6, desc[UR10][R6.64] ;  /* 0x0000000a06067981 */ /* 0x000ee4000c1e1b00 */
[C---:B------:R-:W-:Y:S02]  /*02f0*/  VIADD R15, R25.reuse, 0x780 ;  /* 0x00000780190f7836 */ /* 0x040fe40000000000 */
[----:B------:R-:W4:Y:S01]  /*0300*/  LDG.E.64 R16, desc[UR10][R16.64] ;  /* 0x0000000a10107981 */ /* 0x000f22000c1e1b00 */
[----:B------:R-:W-:Y:S02]  /*0310*/  VIADD R13, R25, 0xa00 ;  /* 0x00000a00190d7836 */ /* 0x000fe40000000000 */
[----:B------:R-:W-:-:S04]  /*0320*/  IMAD.WIDE.U32 R14, R15, 0x8, R22 ;  /* 0x000000080f0e7825 */ /* 0x000fc800078e0016 */
[--C-:B------:R-:W-:Y:S02]  /*0330*/  IMAD.WIDE.U32 R12, R13, 0x8, R22.reuse ;  /* 0x000000080d0c7825 */ /* 0x100fe400078e0016 */
[----:B------:R-:W4:Y:S02]  /*0340*/  LDG.E.64 R14, desc[UR10][R14.64] ;  /* 0x0000000a0e0e7981 */ /* 0x000f24000c1e1b00 */
[C---:B------:R-:W-:Y:S02]  /*0350*/  VIADD R11, R25.reuse, 0xc80 ;  /* 0x00000c80190b7836 */ /* 0x040fe40000000000 */
[----:B------:R-:W4:Y:S01]  /*0360*/  LDG.E.64 R12, desc[UR10][R12.64] ;  /* 0x0000000a0c0c7981 */ /* 0x000f22000c1e1b00 */
[----:B------:R-:W-:Y:S02]  /*0370*/  VIADD R9, R25, 0xf00 ;  /* 0x00000f0019097836 */ /* 0x000fe40000000000 */
[----:B------:R-:W-:-:S04]  /*0380*/  IMAD.WIDE.U32 R10, R11, 0x8, R22 ;  /* 0x000000080b0a7825 */ /* 0x000fc800078e0016 */
[----:B------:R-:W-:Y:S02]  /*0390*/  IMAD.WIDE.U32 R8, R9, 0x8, R22 ;  /* 0x0000000809087825 */ /* 0x000fe400078e0016 */
[----:B------:R-:W4:Y:S04]  /*03a0*/  LDG.E.64 R10, desc[UR10][R10.64] ;  /* 0x0000000a0a0a7981 */ /* 0x000f28000c1e1b00 */
[----:B------:R-:W4:Y:S01]  /*03b0*/  LDG.E.64 R8, desc[UR10][R8.64] ;  /* 0x0000000a08087981 */ /* 0x000f22000c1e1b00 */
[----:B--2--5:R-:W-:Y:S01]  /*03c0*/  DADD R18, R18, R20 ;  /* 0x0000000012127229 */ /* 0x024fe20000000014 */
[----:B------:R-:W-:-:S04]  /*03d0*/  VIADD R21, R25, 0x1180 ;  /* 0x0000118019157836 */ /* 0x000fc80000000000 */
[----:B------:R-:W-:-:S06]  /*03e0*/  IMAD.WIDE.U32 R20, R21, 0x8, R22 ;  /* 0x0000000815147825 */ /* 0x000fcc00078e0016 */
[----:B------:R-:W2:Y:S01]  /*03f0*/  LDG.E.64 R20, desc[UR10][R20.64] ;  /* 0x0000000a14147981 */ /* 0x000ea2000c1e1b00 */
[----:B---3--:R-:W-:Y:S01]  /*0400*/  DADD R18, R18, R6 ;  /* 0x0000000012127229 */ /* 0x008fe20000000006 */
[----:B------:R-:W-:-:S04]  /*0410*/  VIADD R7, R25, 0x1400 ;  /* 0x0000140019077836 */ /* 0x000fc80000000000 */
[----:B------:R-:W-:-:S03]  /*0420*/  IMAD.WIDE.U32 R6, R7, 0x8, R22 ;  /* 0x0000000807067825 */ /* 0x000fc600078e0016 */
[----:B----4-:R-:W-:Y:S01]  /*0430*/  DADD R16, R18, R16 ;  /* 0x0000000012107229 */ /* 0x010fe20000000010 */
[----:B------:R-:W-:Y:S02]  /*0440*/  VIADD R19, R25, 0x1680 ;  /* 0x0000168019137836 */ /* 0x000fe40000000000 */
[----:B------:R-:W3:Y:S02]  /*0450*/  LDG.E.64 R6, desc[UR10][R6.64] ;  /* 0x0000000a06067981 */ /* 0x000ee4000c1e1b00 */
[----:B------:R-:W-:-:S03]  /*0460*/  IMAD.WIDE.U32 R18, R19, 0x8, R22 ;  /* 0x0000000813127825 */ /* 0x000fc600078e0016 */
[----:B------:R-:W-:Y:S01]  /*0470*/  DADD R14, R16, R14 ;  /* 0x00000000100e7229 */ /* 0x000fe2000000000e */
[----:B------:R-:W-:Y:S02]  /*0480*/  VIADD R17, R25, 0x1900 ;  /* 0x0000190019117836 */ /* 0x000fe40000000000 */
[----:B------:R-:W4:Y:S02]  /*0490*/  LDG.E.64 R18, desc[UR10][R18.64] ;  /* 0x0000000a12127981 */ /* 0x000f24000c1e1b00 */
        /* <DEDUP_REMOVED lines=12> */
[----:B------:R-:W-:-:S06]  /*0560*/  IMAD.WIDE.U32 R10, R11, 0x8, R22 ;  /* 0x000000080b0a7825 */ /* 0x000fcc00078e0016 */
[----:B------:R-:W4:Y:S01]  /*0570*/  LDG.E.64 R10, desc[UR10][R10.64] ;  /* 0x0000000a0a0a7981 */ /* 0x000f22000c1e1b00 */
[C---:B------:R-:W-:Y:S01]  /*0580*/  VIADD R27, R25.reuse, 0x2580 ;  /* 0x00002580191b7836 */ /* 0x040fe20000000000 */
[----:B--2---:R-:W-:Y:S01]  /*0590*/  DADD R20, R8, R20 ;  /* 0x0000000008147229 */ /* 0x004fe20000000014 */
[----:B------:R-:W-:-:S04]  /*05a0*/  VIADD R9, R25, 0x2300 ;  /* 0x0000230019097836 */ /* 0x000fc80000000000 */
[----:B------:R-:W-:-:S04]  /*05b0*/  IMAD.WIDE.U32 R8, R9, 0x8, R22 ;  /* 0x0000000809087825 */ /* 0x000fc800078e0016 */
[----:B------:R-:W-:Y:S02]  /*05c0*/  IMAD.WIDE.U32 R22, R27, 0x8, R22 ;  /* 0x000000081b167825 */ /* 0x000fe400078e0016 */
[----:B------:R-:W2:Y:S04]  /*05d0*/  LDG.E.64 R8, desc[UR10][R8.64] ;  /* 0x0000000a08087981 */ /* 0x000ea8000c1e1b00 */
[----:B------:R-:W2:Y:S01]  /*05e0*/  LDG.E.64 R22, desc[UR10][R22.64] ;  /* 0x0000000a16167981 */ /* 0x000ea2000c1e1b00 */
[----:B---3--:R-:W-:-:S08]  /*05f0*/  DADD R6, R20, R6 ;  /* 0x0000000014067229 */ /* 0x008fd00000000006 */
[----:B----4-:R-:W-:-:S08]  /*0600*/  DADD R6, R6, R18 ;  /* 0x0000000006067229 */ /* 0x010fd00000000012 */
[----:B------:R-:W-:-:S08]  /*0610*/  DADD R6, R6, R16 ;  /* 0x0000000006067229 */ /* 0x000fd00000000010 */
[----:B------:R-:W-:Y:S01]  /*0620*/  DADD R6, R6, R14 ;  /* 0x0000000006067229 */ /* 0x000fe2000000000e */
[----:B------:R-:W-:-:S07]  /*0630*/  VIADD R24, R24, 0x10 ;  /* 0x0000001018187836 */ /* 0x000fce0000000000 */
[----:B------:R-:W-:Y:S01]  /*0640*/  DADD R6, R6, R12 ;  /* 0x0000000006067229 */ /* 0x000fe2000000000c */
[----:B------:R-:W-:-:S07]  /*0650*/  ISETP.NE.AND P0, PT, R24, RZ, PT ;  /* 0x000000ff1800720c */ /* 0x000fce0003f05270 */
[----:B------:R-:W-:Y:S01]  /*0660*/  DADD R6, R6, R10 ;  /* 0x0000000006067229 */ /* 0x000fe2000000000a */
[----:B------:R-:W-:Y:S02]  /*0670*/  VIADD R2, R2, 0x2800 ;  /* 0x0000280002027836 */ /* 0x000fe40000000000 */
[----:B------:R-:W-:-:S05]  /*0680*/  VIADD R25, R25, 0x2800 ;  /* 0x0000280019197836 */ /* 0x000fca0000000000 */
[----:B--2---:R-:W-:-:S08]  /*0690*/  DADD R6, R6, R8 ;  /* 0x0000000006067229 */ /* 0x004fd00000000008 */
[----:B------:R-:W-:Y:S01]  /*06a0*/  DADD R20, R6, R22 ;  /* 0x0000000006147229 */ /* 0x000fe20000000016 */
[----:B------:R-:W-:Y:S10]  /*06b0*/  @P0 BRA `(.L_x_128) ;  /* 0xfffffff800ec0947 */ /* 0x000ff4000383ffff */
[----:B------:R-:W-:Y:S05]  /*06c0*/  BSYNC.RECONVERGENT B3 ;  /* 0x0000000000037941 */ /* 0x000fea0003800200 */
.L_x_127:
[----:B------:R-:W-:-:S07]  /*06d0*/  VIADD R19, R2, 0xffffec00 ;  /* 0xffffec0002137836 */ /* 0x000fce0000000000 */
.L_x_126:
[----:B------:R-:W-:Y:S05]  /*06e0*/  BSYNC.RECONVERGENT B2 ;  /* 0x0000000000027941 */ /* 0x000fea0003800200 */
.L_x_125:
[----:B------:R-:W-:-:S13]  /*06f0*/  ISETP.NE.AND P0, PT, R5, RZ, PT ;  /* 0x000000ff0500720c */ /* 0x000fda0003f05270 */
[----:B------:R-:W-:Y:S05]  /*0700*/  @!P0 BRA `(.L_x_124) ;  /* 0x0000000400308947 */ /* 0x000fea0003800000 */
[----:B------:R-:W-:Y:S01]  /*0710*/  ISETP.GE.U32.AND P0, PT, R5, 0x8, PT ;  /* 0x000000080500780c */ /* 0x000fe20003f06070 */
[----:B------:R-:W-:Y:S01]  /*0720*/  BSSY.RECONVERGENT B2, `(.L_x_129) ;  /* 0x0000026000027945 */ /* 0x000fe20003800200 */
[----:B------:R-:W-:-:S04]  /*0730*/  LOP3.LUT R2, R4, 0x7, RZ, 0xc0, !PT ;  /* 0x0000000704027812 */ /* 0x000fc800078ec0ff */
[----:B------:R-:W-:-:S07]  /*0740*/  ISETP.NE.AND P1, PT, R2, RZ, PT ;  /* 0x000000ff0200720c */ /* 0x000fce0003f25270 */
[----:B------:R-:W-:Y:S06]  /*0750*/  @!P0 BRA `(.L_x_130) ;  /* 0x0000000000888947 */ /* 0x000fec0003800000 */
[----:B------:R-:W0:Y:S01]  /*0760*/  LDC.64 R22, c[0x0][0x380] ;  /* 0x0000e000ff167b82 */ /* 0x000e220000000a00 */
[----:B------:R-:W-:-:S04]  /*0770*/  VIADD R5, R19, UR4 ;  /* 0x0000000413057c36 */ /* 0x000fc80008000000 */
[C---:B------:R-:W-:Y:S02]  /*0780*/  VIADD R15, R5.reuse, 0x280 ;  /* 0x00000280050f7836 */ /* 0x040fe40000000000 */
[C---:B------:R-:W-:Y:S02]  /*0790*/  VIADD R13, R5.reuse, 0x500 ;  /* 0x00000500050d7836 */ /* 0x040fe40000000000 */
[----:B0-----:R-:W-:-:S04]  /*07a0*/  IMAD.WIDE.U32 R16, R5, 0x8, R22 ;  /* 0x0000000805107825 */ /* 0x001fc800078e0016 */
[--C-:B------:R-:W-:Y:S02]  /*07b0*/  IMAD.WIDE.U32 R14, R15, 0x8, R22.reuse ;  /* 0x000000080f0e7825 */ /* 0x100fe400078e0016 */
[----:B------:R-:W2:Y:S02]  /*07c0*/  LDG.E.64 R16, desc[UR10][R16.64] ;  /* 0x0000000a10107981 */ /* 0x000ea4000c1e1b00 */
[----:B------:R-:W-:Y:S02]  /*07d0*/  IMAD.WIDE.U32 R12, R13, 0x8, R22 ;  /* 0x000000080d0c7825 */ /* 0x000fe400078e0016 */
[----:B------:R-:W3:Y:S02]  /*07e0*/  LDG.E.64 R14, desc[UR10][R14.64] ;  /* 0x0000000a0e0e7981 */ /* 0x000ee4000c1e1b00 */
[C---:B------:R-:W-:Y:S02]  /*07f0*/  VIADD R11, R5.reuse, 0x780 ;  /* 0x00000780050b7836 */ /* 0x040fe40000000000 */
[----:B------:R-:W4:Y:S01]  /*0800*/  LDG.E.64 R12, desc[UR10][R12.64] ;  /* 0x0000000a0c0c7981 */ /* 0x000f22000c1e1b00 */
[----:B------:R-:W-:-:S02]  /*0810*/  VIADD R9, R5, 0xa00 ;  /* 0x00000a0005097836 */ /* 0x000fc40000000000 */
[----:B------:R-:W-:-:S04]  /*0820*/  IMAD.WIDE.U32 R10, R11, 0x8, R22 ;  /* 0x000000080b0a7825 */ /* 0x000fc800078e0016 */
[--C-:B------:R-:W-:Y:S02]  /*0830*/  IMAD.WIDE.U32 R8, R9, 0x8, R22.reuse ;  /* 0x0000000809087825 */ /* 0x100fe400078e0016 */
[----:B------:R-:W4:Y:S02]  /*0840*/  LDG.E.64 R10, desc[UR10][R10.64] ;  /* 0x0000000a0a0a7981 */ /* 0x000f24000c1e1b00 */
[C---:B------:R-:W-:Y:S02]  /*0850*/  VIADD R7, R5.reuse, 0xc80 ;  /* 0x00000c8005077836 */ /* 0x040fe40000000000 */
[----:B------:R-:W4:Y:S01]  /*0860*/  LDG.E.64 R8, desc[UR10][R8.64] ;  /* 0x0000000a08087981 */ /* 0x000f22000c1e1b00 */
[----:B------:R-:W-:Y:S02]  /*0870*/  VIADD R25, R5, 0xf00 ;  /* 0x00000f0005197836 */ /* 0x000fe40000000000 */
[----:B------:R-:W-:-:S04]  /*0880*/  IMAD.WIDE.U32 R6, R7, 0x8, R22 ;  /* 0x0000000807067825 */ /* 0x000fc800078e0016 */
[--C-:B------:R-:W-:Y:S02]  /*0890*/  IMAD.WIDE.U32 R24, R25, 0x8, R22.reuse ;  /* 0x0000000819187825 */ /* 0x100fe400078e0016 */
[----:B------:R-:W4:Y:S02]  /*08a0*/  LDG.E.64 R6, desc[UR10][R6.64] ;  /* 0x0000000a06067981 */ /* 0x000f24000c1e1b00 */
[----:B------:R-:W-:Y:S02]  /*08b0*/  VIADD R5, R5, 0x1180 ;  /* 0x0000118005057836 */ /* 0x000fe40000000000 */
[----:B------:R-:W4:Y:S02]  /*08c0*/  LDG.E.64 R24, desc[UR10][R24.64] ;  /* 0x0000000a18187981 */ /* 0x000f24000c1e1b00 */
[----:B------:R-:W-:-:S06]  /*08d0*/  IMAD.WIDE.U32 R22, R5, 0x8, R22 ;  /* 0x0000000805167825 */ /* 0x000fcc00078e0016 */
        /* <DEDUP_REMOVED lines=10> */
.L_x_130:
[----:B------:R-:W-:Y:S05]  /*0980*/  BSYNC.RECONVERGENT B2 ;  /* 0x0000000000027941 */ /* 0x000fea0003800200 */
.L_x_129:
        /* <DEDUP_REMOVED lines=13> */
[--C-:B------:R-:W-:Y:S02]  /*0a60*/  IMAD.WIDE.U32 R12, R13, 0x8, R8.reuse ;  /* 0x000000080d0c7825 */ /* 0x100fe400078e0008 */
[----:B------:R-:W3:Y:S02]  /*0a70*/  LDG.E.64 R10, desc[UR10][R10.64] ;  /* 0x0000000a0a0a7981 */ /* 0x000ee4000c1e1b00 */
        /* <DEDUP_REMOVED lines=8> */
[----:B------:R-:W-:-:S11]  /*0b00*/  DADD R20, R20, R8 ;  /* 0x0000000014147229 */ /* 0x000fd60000000008 */
.L_x_132:
[----:B------:R-:W-:Y:S05]  /*0b10*/  BSYNC.RECONVERGENT B2 ;  /* 0x0000000000027941 */ /* 0x000fea0003800200 */
.L_x_131:
[----:B------:R-:W-:Y:S05]  /*0b20*/  @!P1 BRA `(.L_x_124) ;  /* 0x0000000000289947 */ /* 0x000fea0003800000 */
[----:B------:R-:W0:Y:S01]  /*0b30*/  LDC.64 R6, c[0x0][0x380] ;  /* 0x0000e000ff067b82 */ /* 0x000e220000000a00 */
[----:B------:R-:W-:Y:S02]  /*0b40*/  VIADD R9, R19, UR4 ;  /* 0x0000000413097c36 */ /* 0x000fe40008000000 */
[----:B------:R-:W-:-:S07]  /*0b50*/  IMAD.MOV R2, RZ, RZ, -R4 ;  /* 0x000000ffff027224 */ /* 0x000fce00078e0a04 */
.L_x_133:
[----:B0-----:R-:W-:-:S06]  /*0b60*/  IMAD.WIDE.U32 R4, R9, 0x8, R6 ;  /* 0x0000000809047825 */ /* 0x001fcc00078e0006 */
[----:B------:R-:W2:Y:S01]  /*0b70*/  LDG.E.64 R4, desc[UR10][R4.64] ;  /* 0x0000000a04047981 */ /* 0x000ea2000c1e1b00 */
[----:B------:R-:W-:Y:S02]  /*0b80*/  VIADD R2, R2, 0x1 ;  /* 0x0000000102027836 */ /* 0x000fe40000000000 */
[----:B------:R-:W-:-:S03]  /*0b90*/  VIADD R9, R9, 0x280 ;  /* 0x0000028009097836 */ /* 0x000fc60000000000 */
[----:B------:R-:W-:Y:S01]  /*0ba0*/  ISETP.NE.AND P0, PT, R2, RZ, PT ;  /* 0x000000ff0200720c */ /* 0x000fe20003f05270 */
[----:B--2--5:R-:W-:-:S12]  /*0bb0*/  DADD R20, R4, R20 ;  /* 0x0000000004147229 */ /* 0x024fd80000000014 */
[----:B------:R-:W-:Y:S05]  /*0bc0*/  @P0 BRA `(.L_x_133) ;  /* 0xfffffffc00e40947 */ /* 0x000fea000383ffff */
.L_x_124:
[----:B------:R-:W-:Y:S05]  /*0bd0*/  BSYNC.RECONVERGENT B1 ;  /* 0x0000000000017941 */ /* 0x000fea0003800200 */
.L_x_123:
[----:B------:R-:W-:-:S13]  /*0be0*/  ISETP.GE.U32.AND P0, PT, R0, 0x280, PT ;  /* 0x000002800000780c */ /* 0x000fda0003f06070 */
        /* <DEDUP_REMOVED lines=50> */
[----:B------:R-:W1:Y:S05]  /*0f10*/  LDS.128 R4, [UR4+0x50] ;  /* 0x00005004ff047984 */ /* 0x000e6a0008000c00 */
[----:B------:R-:W-:-:S08]  /*0f20*/  DADD R16, R16, R18 ;  /* 0x0000000010107229 */ /* 0x000fd00000000012 */
[----:B--2---:R-:W-:-:S08]  /*0f30*/  DADD R12, R16, R12 ;  /* 0x00000000100c7229 */ /* 0x004fd0000000000c */
[----:B------:R-:W-:Y:S02]  /*0f40*/  DADD R2, R12, R14 ;  /* 0x000000000c027229 */ /* 0x000fe4000000000e */
[----:B------:R-:W2:Y:S06]  /*0f50*/  LDS.128 R12, [UR4+0x60] ;  /* 0x00006004ff0c7984 */ /* 0x000eac0008000c00 */
[----:B0-----:R-:W-:-:S08]  /*0f60*/  DADD R2, R2, R8 ;  /* 0x0000000002027229 */ /* 0x001fd00000000008 */
[----:B------:R-:W-:Y:S01]  /*0f70*/  DADD R2, R2, R10 ;  /* 0x0000000002027229 */ /* 0x000fe2000000000a */
[----:B------:R-:W0:Y:S07]  /*0f80*/  LDS.128 R8, [UR4+0x70] ;  /* 0x00007004ff087984 */ /* 0x000e2e0008000c00 */
        /* <DEDUP_REMOVED lines=16> */
[----:B-1----:R-:W-:Y:S01]  /*1090*/  DADD R4, R2, R4 ;  /* 0x0000000002047229 */ /* 0x002fe20000000004 */
[----:B------:R-:W-:Y:S10]  /*10a0*/  BRA `(.L_x_135) ;  /* 0x0000001c00307947 */ /* 0x000ff40003800000 */
.L_x_134:
[----:B------:R-:W-:-:S04]  /*10b0*/  LOP3.LUT R2, R3, 0x3e0, RZ, 0xc0, !PT ;  /* 0x000003e003027812 */ /* 0x000fc800078ec0ff */
[----:B------:R-:W-:Y:S01]  /*10c0*/  LOP3.LUT R7, RZ, R2, RZ, 0x33, !PT ;  /* 0x00000002ff077212 */ /* 0x000fe200078e33ff */
[----:B------:R-:W-:Y:S02]  /*10d0*/  VIADD R5, R2, 0x20 ;  /* 0x0000002002057836 */ /* 0x000fe40000000000 */
[----:B------:R-:W0:Y:S02]  /*10e0*/  S2R R2, SR_LANEID ;  /* 0x0000000000027919 */ /* 0x000e240000000000 */
[----:B------:R-:W-:Y:S01]  /*10f0*/  IMAD.IADD R7, R0, 0x1, R7 ;  /* 0x0000000100077824 */ /* 0x000fe200078e0207 */
[----:B------:R-:W-:-:S04]  /*1100*/  ISETP.GT.U32.AND P0, PT, R5, R0, PT ;  /* 0x000000000500720c */ /* 0x000fc80003f04070 */
[----:B------:R-:W-:-:S05]  /*1110*/  SEL R7, R7, 0x1f, P0 ;  /* 0x0000001f07077807 */ /* 0x000fca0000000000 */
[----:B-----5:R-:W-:Y:S04]  /*1120*/  SHFL.DOWN PT, R4, R20, 0x1, R7 ;  /* 0x0820000014047989 */ /* 0x020fe800000e0007 */
[----:B------:R-:W1:Y:S01]  /*1130*/  SHFL.DOWN PT, R5, R21, 0x1, R7 ;  /* 0x0820000015057989 */ /* 0x000e6200000e0007 */
[C---:B0-----:R-:W-:Y:S01]  /*1140*/  ISETP.GE.AND P0, PT, R2.reuse, R7, PT ;  /* 0x000000070200720c */ /* 0x041fe20003f06270 */
[----:B------:R-:W-:Y:S01]  /*1150*/  VIADD R6, R2, 0x2 ;  /* 0x0000000202067836 */ /* 0x000fe20000000000 */
[----:B-1----:R-:W-:-:S10]  /*1160*/  DADD R4, R4, R20 ;  /* 0x0000000004047229 */ /* 0x002fd40000000014 */
        /* <DEDUP_REMOVED lines=11> */
[----:B------:R-:W-:-:S03]  /*1220*/  VIADD R6, R2, 0x8 ;  /* 0x0000000802067836 */ /* 0x000fc60000000000 */
[----:B------:R-:W0:Y:S02]  /*1230*/  SHFL.DOWN PT, R5, R11, 0x4, R7 ;  /* 0x088000000b057989 */ /* 0x000e2400000e0007 */
[----:B------:R-:W-:Y:S01]  /*1240*/  ISETP.GT.AND P1, PT, R6, R7, PT ;  /* 0x000000070600720c */ /* 0x000fe20003f24270 */
[----:B0-----:R-:W-:-:S10]  /*1250*/  DADD R4, R4, R10 ;  /* 0x0000000004047229 */ /* 0x001fd4000000000a */
[----:B------:R-:W-:Y:S02]  /*1260*/  FSEL R8, R10, R4, P0 ;  /* 0x000000040a087208 */ /* 0x000fe40000000000 */
[----:B------:R-:W-:Y:S02]  /*1270*/  FSEL R9, R11, R5, P0 ;  /* 0x000000050b097208 */ /* 0x000fe40000000000 */
[C---:B------:R-:W-:Y:S01]  /*1280*/  ISETP.NE.AND P0, PT, R2.reuse, RZ, PT ;  /* 0x000000ff0200720c */ /* 0x040fe20003f05270 */
[----:B------:R-:W-:Y:S01]  /*1290*/  SHFL.DOWN PT, R4, R8, 0x8, R7 ;  /* 0x0900000008047989 */ /* 0x000fe200000e0007 */
[----:B------:R-:W-:-:S03]  /*12a0*/  VIADD R2, R2, 0x10 ;  /* 0x0000001002027836 */ /* 0x000fc60000000000 */
[----:B------:R-:W0:Y:S08]  /*12b0*/  SHFL.DOWN PT, R5, R9, 0x8, R7 ;  /* 0x0900000009057989 */ /* 0x000e3000000e0007 */
[----:B------:R-:W1:Y:S01]  /*12c0*/  @!P0 S2R R13, SR_CgaCtaId ;  /* 0x00000000000d8919 */ /* 0x000e620000008800 */
[----:B------:R-:W-:-:S04]  /*12d0*/  @!P0 SHF.R.U32.HI R6, RZ, 0x2, R3 ;  /* 0x00000002ff068819 */ /* 0x000fc80000011603 */
[----:B------:R-:W-:Y:S01]  /*12e0*/  @!P0 LOP3.LUT R6, R6, 0xf8, RZ, 0xc0, !PT ;  /* 0x000000f806068812 */ /* 0x000fe200078ec0ff */
        /* <DEDUP_REMOVED lines=18> */
[----:B------:R-:W-:Y:S01]  /*1410*/  ISETP.GT.U32.AND P1, PT, R0, 0x20, PT ;  /* 0x000000200000780c */ /* 0x000fe20003f24070 */
[----:B0-----:R-:W-:-:S09]  /*1420*/  ULEA UR4, UR5, UR4, 0x18 ;  /* 0x0000000405047291 */ /* 0x001fd2000f8ec0ff */
[----:B------:R-:W0:Y:S04]  /*1430*/  LDS.128 R12, [UR4+0x20] ;  /* 0x00002004ff0c7984 */ /* 0x000e280008000c00 */
[----:B------:R-:W1:Y:S01]  /*1440*/  LDS.128 R8, [UR4+0x30] ;  /* 0x00003004ff087984 */ /* 0x000e620008000c00 */
[----:B0-----:R-:W-:-:S10]  /*1450*/  DADD R12, R4, R12 ;  /* 0x00000000040c7229 */ /* 0x001fd4000000000c */
[----:B------:R-:W-:Y:S02]  /*1460*/  FSEL R2, R12, R4, P1 ;  /* 0x000000040c027208 */ /* 0x000fe40000800000 */
[----:B------:R-:W-:Y:S02]  /*1470*/  FSEL R3, R13, R5, P1 ;  /* 0x000000050d037208 */ /* 0x000fe40000800000 */
[----:B------:R-:W-:Y:S01]  /*1480*/  ISETP.GT.U32.AND P1, PT, R0, 0x40, PT ;  /* 0x000000400000780c */ /* 0x000fe20003f24070 */
[----:B------:R-:W0:Y:S03]  /*1490*/  LDS.128 R4, [UR4+0x40] ;  /* 0x00004004ff047984 */ /* 0x000e260008000c00 */
[----:B------:R-:W-:-:S10]  /*14a0*/  DADD R14, R2, R14 ;  /* 0x00000000020e7229 */ /* 0x000fd4000000000e */
[----:B------:R-:W-:Y:S02]  /*14b0*/  FSEL R2, R14, R2, P1 ;  /* 0x000000020e027208 */ /* 0x000fe40000800000 */
[----:B------:R-:W-:Y:S02]  /*14c0*/  FSEL R3, R15, R3, P1 ;  /* 0x000000030f037208 */ /* 0x000fe40000800000 */
[----:B------:R-:W-:-:S04]  /*14d0*/  ISETP.GT.U32.AND P1, PT, R0, 0x60, PT ;  /* 0x000000600000780c */ /* 0x000fc80003f24070 */
[----:B-1----:R-:W-:-:S10]  /*14e0*/  DADD R8, R8, R2 ;  /* 0x0000000008087229 */ /* 0x002fd40000000002 */
[----:B------:R-:W-:Y:S02]  /*14f0*/  FSEL R2, R8, R2, P1 ;  /* 0x0000000208027208 */ /* 0x000fe40000800000 */
[----:B------:R-:W-:Y:S02]  /*1500*/  FSEL R3, R9, R3, P1 ;  /* 0x0000000309037208 */ /* 0x000fe40000800000 */
[----:B------:R-:W-:-:S04]  /*1510*/  ISETP.GT.U32.AND P1, PT, R0, 0x80, PT ;  /* 0x000000800000780c */ /* 0x000fc80003f24070 */
[----:B------:R-:W-:-:S10]  /*1520*/  DADD R10, R2, R10 ;  /* 0x00000000020a7229 */ /* 0x000fd4000000000a */
[----:B------:R-:W-:Y:S02]  /*1530*/  FSEL R2, R10, R2, P1 ;  /* 0x000000020a027208 */ /* 0x000fe40000800000 */
[----:B------:R-:W-:Y:S02]  /*1540*/  FSEL R3, R11, R3, P1 ;  /* 0x000000030b037208 */ /* 0x000fe40000800000 */
[----:B------:R-:W1:Y:S01]  /*1550*/  LDS.128 R8, [UR4+0x50] ;  /* 0x00005004ff087984 */ /* 0x000e620008000c00 */
[----:B------:R-:W-:-:S03]  /*1560*/  ISETP.GT.U32.AND P1, PT, R0, 0xa0, PT ;  /* 0x000000a00000780c */ /* 0x000fc60003f24070 */
[----:B0-----:R-:W-:-:S10]  /*1570*/  DADD R4, R4, R2 ;  /* 0x0000000004047229 */ /* 0x001fd40000000002 */
[----:B------:R-:W-:Y:S02]  /*1580*/  FSEL R2, R4, R2, P1 ;  /* 0x0000000204027208 */ /* 0x000fe40000800000 */
[----:B------:R-:W-:Y:S02]  /*1590*/  FSEL R3, R5, R3, P1 ;  /* 0x0000000305037208 */ /* 0x000fe40000800000 */
[----:B------:R-:W-:-:S04]  /*15a0*/  ISETP.GT.U32.AND P1, PT, R0, 0xc0, PT ;  /* 0x000000c00000780c */ /* 0x000fc80003f24070 */
[----:B------:R-:W-:-:S10]  /*15b0*/  DADD R6, R2, R6 ;  /* 0x0000000002067229 */ /* 0x000fd40000000006 */
[----:B------:R-:W-:Y:S02]  /*15c0*/  FSEL R2, R6, R2, P1 ;  /* 0x0000000206027208 */ /* 0x000fe40000800000 */
[----:B------:R-:W-:Y:S02]  /*15d0*/  FSEL R3, R7, R3, P1 ;  /* 0x0000000307037208 */ /* 0x000fe40000800000 */
[----:B------:R-:W0:Y:S01]  /*15e0*/  LDS.128 R4, [UR4+0x60] ;  /* 0x00006004ff047984 */ /* 0x000e220008000c00 */
[----:B------:R-:W-:-:S03]  /*15f0*/  ISETP.GT.U32.AND P1, PT, R0, 0xe0, PT ;  /* 0x000000e00000780c */ /* 0x000fc60003f24070 */
        /* <DEDUP_REMOVED lines=43> */
[----:B------:R-:W1:Y:S01]  /*18b0*/  LDS.64 R2, [UR4+0xb0] ;  /* 0x0000b004ff027984 */ /* 0x000e620008000a00 */
        /* <DEDUP_REMOVED lines=8> */
[----:B------:R-:W-:-:S04]  /*1940*/  ISETP.GT.U32.AND P1, PT, R0, 0x260, PT ;  /* 0x000002600000780c */ /* 0x000fc80003f24070 */
[----:B-1----:R-:W-:-:S10]  /*1950*/  DADD R2, R2, R4 ;  /* 0x0000000002027229 */ /* 0x002fd40000000004 */
[----:B------:R-:W-:Y:S02]  /*1960*/  FSEL R4, R2, R4, P1 ;  /* 0x0000000402047208 */ /* 0x000fe40000800000 */
[----:B------:R-:W-:Y:S01]  /*1970*/  FSEL R5, R3, R5, P1 ;  /* 0x0000000503057208 */ /* 0x000fe20000800000 */
[----:B------:R-:W-:Y:S06]  /*1980*/  BRA `(.L_x_135) ;  /* 0x0000001000f87947 */ /* 0x000fec0003800000 */
.L_x_120:
[----:B------:R-:W0:Y:S01]  /*1990*/  S2R R5, SR_TID.X ;  /* 0x0000000000057919 */ /* 0x000e220000002100 */
[----:B------:R-:W1:Y:S02]  /*19a0*/  LDCU.64 UR6, c[0x0][0x380] ;  /* 0x00007000ff0677ac */ /* 0x000e640008000a00 */
[----:B-1----:R-:W-:Y:S02]  /*19b0*/  IMAD.U32 R6, RZ, RZ, UR6 ;  /* 0x00000006ff067e24 */ /* 0x002fe4000f8e00ff */
[----:B------:R-:W-:Y:S01]  /*19c0*/  IMAD.U32 R7, RZ, RZ, UR7 ;  /* 0x00000007ff077e24 */ /* 0x000fe2000f8e00ff */
[----:B0-----:R-:W-:-:S05]  /*19d0*/  IADD3 R21, PT, PT, R5, UR4, RZ ;  /* 0x0000000405157c10 */ /* 0x001fca000fffe0ff */
[----:B------:R-:W-:-:S05]  /*19e0*/  IMAD.WIDE.U32 R20, R21, 0x8, R6 ;  /* 0x0000000815147825 */ /* 0x000fca00078e0006 */
[----:B------:R-:W2:Y:S04]  /*19f0*/  LDG.E.64 R14, desc[UR10][R20.64] ;  /* 0x0000000a140e7981 */ /* 0x000ea8000c1e1b00 */
[----:B------:R-:W2:Y:S04]  /*1a00*/  LDG.E.64 R16, desc[UR10][R20.64+0x1400] ;  /* 0x0014000a14107981 */ /* 0x000ea8000c1e1b00 */
[----:B------:R-:W3:Y:S04]  /*1a10*/  LDG.E.64 R18, desc[UR10][R20.64+0x2800] ;  /* 0x0028000a14127981 */ /* 0x000ee8000c1e1b00 */
[----:B------:R-:W4:Y:S04]  /*1a20*/  LDG.E.64 R12, desc[UR10][R20.64+0x3c00] ;  /* 0x003c000a140c7981 */ /* 0x000f28000c1e1b00 */
[----:B------:R-:W5:Y:S04]  /*1a30*/  LDG.E.64 R10, desc[UR10][R20.64+0x5000] ;  /* 0x0050000a140a7981 */ /* 0x000f68000c1e1b00 */
[----:B------:R-:W5:Y:S04]  /*1a40*/  LDG.E.64 R8, desc[UR10][R20.64+0x6400] ;  /* 0x0064000a14087981 */ /* 0x000f68000c1e1b00 */
[----:B------:R-:W5:Y:S04]  /*1a50*/  LDG.E.64 R2, desc[UR10][R20.64+0x7800] ;  /* 0x0078000a14027981 */ /* 0x000f68000c1e1b00 */
[----:B------:R-:W5:Y:S01]  /*1a60*/  LDG.E.64 R28, desc[UR10][R20.64+0x8c00] ;  /* 0x008c000a141c7981 */ /* 0x000f62000c1e1b00 */
[----:B------:R-:W-:Y:S01]  /*1a70*/  ISETP.GE.U32.AND P0, PT, R0, UR8, PT ;  /* 0x0000000800007c0c */ /* 0x000fe2000bf06070 */
[----:B--2---:R-:W-:-:S08]  /*1a80*/  DADD R14, R14, R16 ;  /* 0x000000000e0e7229 */ /* 0x004fd00000000010 */
[----:B---3--:R-:W-:-:S08]  /*1a90*/  DADD R14, R18, R14 ;  /* 0x00000000120e7229 */ /* 0x008fd0000000000e */
[----:B----4-:R-:W-:-:S08]  /*1aa0*/  DADD R12, R12, R14 ;  /* 0x000000000c0c7229 */ /* 0x010fd0000000000e */
[----:B-----5:R-:W-:-:S08]  /*1ab0*/  DADD R10, R10, R12 ;  /* 0x000000000a0a7229 */ /* 0x020fd0000000000c */
[----:B------:R-:W-:-:S08]  /*1ac0*/  DADD R8, R8, R10 ;  /* 0x0000000008087229 */ /* 0x000fd0000000000a */
[----:B------:R-:W-:-:S08]  /*1ad0*/  DADD R2, R2, R8 ;  /* 0x0000000002027229 */ /* 0x000fd00000000008 */
[----:B------:R-:W-:Y:S01]  /*1ae0*/  DADD R28, R28, R2 ;  /* 0x000000001c1c7229 */ /* 0x000fe20000000002 */
[----:B------:R-:W-:Y:S10]  /*1af0*/  @!P0 BRA `(.L_x_136) ;  /* 0x0000000c00708947 */ /* 0x000ff40003800000 */
[----:B------:R-:W-:Y:S01]  /*1b00*/  UIMAD UR12, UR13, 0x1400, UR4 ;  /* 0x000014000d0c78a4 */ /* 0x000fe2000f8e0204 */
[----:B------:R-:W-:Y:S01]  /*1b10*/  VIADD R0, R4, 0xffffec00 ;  /* 0xffffec0004007836 */ /* 0x000fe20000000000 */
[----:B------:R-:W-:Y:S01]  /*1b20*/  UIADD3 UR5, UPT, UPT, UR9, UR13, URZ ;  /* 0x0000000d09057290 */ /* 0x000fe2000fffe0ff */
[----:B------:R-:W-:-:S03]  /*1b30*/  LOP3.LUT R3, RZ, R5, RZ, 0x33, !PT ;  /* 0x00000005ff037212 */ /* 0x000fc600078e33ff */
[----:B------:R-:W-:Y:S01]  /*1b40*/  ISETP.LT.U32.AND P0, PT, R0, UR12, PT ;  /* 0x0000000c00007c0c */ /* 0x000fe2000bf01070 */
[----:B------:R-:W-:Y:S01]  /*1b50*/  UIMAD UR5, UR5, 0x1400, URZ ;  /* 0x00001400050578a4 */ /* 0x000fe2000f8e02ff */
[----:B------:R-:W-:-:S05]  /*1b60*/  IADD3 R3, PT, PT, R4, -UR8, R3 ;  /* 0x8000000804037c10 */ /* 0x000fca000fffe003 */
[----:B------:R-:W-:Y:S01]  /*1b70*/  IMAD.U32 R8, RZ, RZ, UR5 ;  /* 0x00000005ff087e24 */ /* 0x000fe2000f8e00ff */
[----:B------:R-:W-:Y:S01]  /*1b80*/  UMOV UR6, UR5 ;  /* 0x0000000500067c82 */ /* 0x000fe20008000000 */
[----:B------:R-:W-:Y:S01]  /*1b90*/  VIADD R2, R3, -UR4 ;  /* 0x8000000403027c36 */ /* 0x000fe20008000000 */
[----:B------:R-:W-:Y:S02]  /*1ba0*/  UMOV UR4, URZ ;  /* 0x000000ff00047c82 */ /* 0x000fe40008000000 */
[----:B------:R-:W-:Y:S01]  /*1bb0*/  IADD3 R5, PT, PT, R8, 0x1400, R5 ;  /* 0x0000140008057810 */ /* 0x000fe20007ffe005 */
[----:B------:R-:W-:Y:S06]  /*1bc0*/  @P0 BRA `(.L_x_137) ;  /* 0x0000000000840947 */ /* 0x000fec0003800000 */
[----:B------:R-:W0:Y:S01]  /*1bd0*/  LDC R4, c[0x0][0x3a8] ;  /* 0x0000ea00ff047b82 */ /* 0x000e220000000800 */
[----:B------:R-:W1:Y:S07]  /*1be0*/  LDCU UR7, c[0x0][0x3ac] ;  /* 0x00007580ff0777ac */ /* 0x000e6e0008000800 */
[----:B------:R-:W2:Y:S02]  /*1bf0*/  LDC.64 R6, c[0x0][0x380] ;  /* 0x0000e000ff067b82 */ /* 0x000ea40000000a00 */
.L_x_138:
[----:B------:R-:W3:Y:S02]  /*1c00*/  S2R R25, SR_TID.X ;  /* 0x0000000000197919 */ /* 0x000ee40000002100 */
[----:B---3--:R-:W-:-:S04]  /*1c10*/  VIADD R25, R25, UR12 ;  /* 0x0000000c19197c36 */ /* 0x008fc80008000000 */
[----:B--2---:R-:W-:-:S05]  /*1c20*/  IMAD.WIDE.U32 R24, R25, 0x8, R6 ;  /* 0x0000000819187825 */ /* 0x004fca00078e0006 */
        /* <DEDUP_REMOVED lines=8> */
[----:B0-----:R-:W-:-:S05]  /*1cb0*/  VIADD R3, R4, -UR12 ;  /* 0x8000000c04037c36 */ /* 0x001fca0008000000 */
[----:B------:R-:W-:Y:S01]  /*1cc0*/  ISETP.GE.U32.AND P0, PT, R3, UR8, PT ;  /* 0x0000000803007c0c */ /* 0x000fe2000bf06070 */
        /* <DEDUP_REMOVED lines=8> */
[----:B------:R-:W-:Y:S10]  /*1d50*/  @!P0 BRA `(.L_x_136) ;  /* 0x0000000800d88947 */ /* 0x000ff40003800000 */
[----:B-1----:R-:W-:Y:S01]  /*1d60*/  UMOV UR13, UR7 ;  /* 0x00000007000d7c82 */ /* 0x002fe20008000000 */
[----:B------:R-:W-:Y:S01]  /*1d70*/  UIADD3 UR4, UPT, UPT, UR4, 0x1, URZ ;  /* 0x0000000104047890 */ /* 0x000fe2000fffe0ff */
[----:B------:R-:W-:Y:S01]  /*1d80*/  VIADD R2, R2, -UR8 ;  /* 0x8000000802027c36 */ /* 0x000fe20008000000 */
[----:B------:R-:W-:Y:S01]  /*1d90*/  UIMAD UR12, UR13, 0x1400, UR12 ;  /* 0x000014000d0c78a4 */ /* 0x000fe2000f8e020c */
[----:B------:R-:W-:Y:S01]  /*1da0*/  VIADD R5, R5, UR8 ;  /* 0x0000000805057c36 */ /* 0x000fe20008000000 */
[----:B------:R-:W-:-:S04]  /*1db0*/  UIADD3 UR6, UPT, UPT, UR8, UR6, URZ ;  /* 0x0000000608067290 */ /* 0x000fc8000fffe0ff */
[----:B------:R-:W-:-:S13]  /*1dc0*/  ISETP.LT.U32.AND P0, PT, R0, UR12, PT ;  /* 0x0000000c00007c0c */ /* 0x000fda000bf01070 */
[----:B------:R-:W-:Y:S05]  /*1dd0*/  @!P0 BRA `(.L_x_138) ;  /* 0xfffffffc00888947 */ /* 0x000fea000383ffff */
.L_x_137:
[----:B------:R-:W0:Y:S01]  /*1de0*/  S2R R9, SR_TID.X ;  /* 0x0000000000097919 */ /* 0x000e220000002100 */
[----:B------:R-:W-:Y:S01]  /*1df0*/  VIADD R0, R4, -UR12 ;  /* 0x8000000c04007c36 */ /* 0x000fe20008000000 */
[----:B------:R-:W-:Y:S04]  /*1e00*/  BSSY.RECONVERGENT B1, `(.L_x_136) ;  /* 0x00000ab000017945 */ /* 0x000fe80003800200 */
[----:B0-----:R-:W-:-:S04]  /*1e10*/  ISETP.GE.AND P0, PT, R9, R0, PT ;  /* 0x000000000900720c */ /* 0x001fc80003f06270 */
[----:B------:R-:W-:-:S13]  /*1e20*/  ISETP.LE.U32.OR P0, PT, R4, UR12, P0 ;  /* 0x0000000c04007c0c */ /* 0x000fda0008703470 */
[----:B------:R-:W-:Y:S05]  /*1e30*/  @P0 BRA `(.L_x_139) ;  /* 0x00000008009c0947 */ /* 0x000fea0003800000 */
[----:B------:R-:W-:Y:S01]  /*1e40*/  UIMAD UR7, UR4, UR13, URZ ;  /* 0x0000000d040772a4 */ /* 0x000fe2000f8e02ff */
[----:B------:R-:W-:Y:S01]  /*1e50*/  LOP3.LUT R3, RZ, R9, RZ, 0x33, !PT ;  /* 0x00000009ff037212 */ /* 0x000fe200078e33ff */
[----:B------:R-:W-:Y:S01]  /*1e60*/  BSSY.RECONVERGENT B2, `(.L_x_140) ;  /* 0x0000056000027945 */ /* 0x000fe20003800200 */
[----:B------:R-:W-:Y:S02]  /*1e70*/  IMAD.MOV.U32 R0, RZ, RZ, R9 ;  /* 0x000000ffff007224 */ /* 0x000fe400078e0009 */
[----:B------:R-:W-:Y:S01]  /*1e80*/  IADD3 R4, PT, PT, R4, -UR5, R3 ;  /* 0x8000000504047c10 */ /* 0x000fe2000fffe003 */
[----:B------:R-:W-:-:S04]  /*1e90*/  IMAD.U32 R3, RZ, RZ, UR7 ;  /* 0x00000007ff037e24 */ /* 0x000fc8000f8e00ff */
[----:B------:R-:W-:-:S04]  /*1ea0*/  IMAD R4, R3, -0x1400, R4 ;  /* 0xffffec0003047824 */ /* 0x000fc800078e0204 */
[C---:B------:R-:W-:Y:S01]  /*1eb0*/  IMAD.HI.U32 R3, R4.reuse, -0x33333333, RZ ;  /* 0xcccccccd04037827 */ /* 0x040fe200078e00ff */
[----:B------:R-:W-:-:S04]  /*1ec0*/  ISETP.GE.U32.AND P0, PT, R4, 0x2580, PT ;  /* 0x000025800400780c */ /* 0x000fc80003f06070 */
[----:B------:R-:W-:-:S04]  /*1ed0*/  LEA.HI R3, R3, 0x1, RZ, 0x17 ;  /* 0x0000000103037811 */ /* 0x000fc800078fb8ff */
[----:B------:R-:W-:-:S05]  /*1ee0*/  LOP3.LUT R4, R3, 0xf, RZ, 0xc0, !PT ;  /* 0x0000000f03047812 */ /* 0x000fca00078ec0ff */
[----:B------:R-:W-:Y:S05]  /*1ef0*/  @!P0 BRA `(.L_x_141) ;  /* 0x0000000400308947 */ /* 0x000fea0003800000 */
[----:B------:R-:W-:Y:S01]  /*1f00*/  IMAD.HI.U32 R0, R2, -0x33333333, RZ ;  /* 0xcccccccd02007827 */ /* 0x000fe200078e00ff */
[----:B------:R-:W-:Y:S04]  /*1f10*/  BSSY.RECONVERGENT B3, `(.L_x_142) ;  /* 0x0000049000037945 */ /* 0x000fe80003800200 */
[----:B------:R-:W-:-:S04]  /*1f20*/  LEA.HI R0, R0, 0x1, RZ, 0x17 ;  /* 0x0000000100007811 */ /* 0x000fc800078fb8ff */
[----:B------:R-:W-:Y:S02]  /*1f30*/  LOP3.LUT R26, R0, 0xfffff0, RZ, 0xc0, !PT ;  /* 0x00fffff0001a7812 */ /* 0x000fe400078ec0ff */
[----:B------:R-:W-:-:S03]  /*1f40*/  LOP3.LUT R0, R9, 0x1400, RZ, 0xfc, !PT ;  /* 0x0000140009007812 */ /* 0x000fc600078efcff */
[----:B------:R-:W-:-:S07]  /*1f50*/  IMAD.MOV R26, RZ, RZ, -R26 ;  /* 0x000000ffff1a7224 */ /* 0x000fce00078e0a1a */
.L_x_143:
[C---:B------:R-:W-:Y:S02]  /*1f60*/  VIADD R23, R5.reuse, 0xffffec00 ;  /* 0xffffec0005177836 */ /* 0x040fe40000000000 */
[----:B------:R-:W-:Y:S02]  /*1f70*/  VIADD R19, R5, 0xffffee80 ;  /* 0xffffee8005137836 */ /* 0x000fe40000000000 */
[----:B------:R-:W-:-:S04]  /*1f80*/  IMAD.WIDE.U32 R22, R23, 0x8, R6 ;  /* 0x0000000817167825 */ /* 0x000fc800078e0006 */
[--C-:B------:R-:W-:Y:S02]  /*1f90*/  IMAD.WIDE.U32 R18, R19, 0x8, R6.reuse ;  /* 0x0000000813127825 */ /* 0x100fe400078e0006 */
[----:B------:R-:W2:Y:S02]  /*1fa0*/  LDG.E.64 R22, desc[UR10][R22.64] ;  /* 0x0000000a16167981 */ /* 0x000ea4000c1e1b00 */
[C---:B------:R-:W-:Y:S02]  /*1fb0*/  VIADD R17, R5.reuse, 0xfffff100 ;  /* 0xfffff10005117836 */ /* 0x040fe40000000000 */
[----:B------:R-:W3:Y:S01]  /*1fc0*/  LDG.E.64 R18, desc[UR10][R18.64] ;  /* 0x0000000a12127981 */ /* 0x000ee2000c1e1b00 */
[----:B------:R-:W-:Y:S02]  /*1fd0*/  VIADD R15, R5, 0xfffff380 ;  /* 0xfffff380050f7836 */ /* 0x000fe40000000000 */
[----:B------:R-:W-:-:S04]  /*1fe0*/  IMAD.WIDE.U32 R16, R17, 0x8, R6 ;  /* 0x0000000811107825 */ /* 0x000fc800078e0006 */
[--C-:B------:R-:W-:Y:S02]  /*1ff0*/  IMAD.WIDE.U32 R14, R15, 0x8, R6.reuse ;  /* 0x000000080f0e7825 */ /* 0x100fe400078e0006 */
[----:B------:R-:W4:Y:S02]  /*2000*/  LDG.E.64 R16, desc[UR10][R16.64] ;  /* 0x0000000a10107981 */ /* 0x000f24000c1e1b00 */
[C---:B------:R-:W-:Y:S02]  /*2010*/  VIADD R13, R5.reuse, 0xfffff600 ;  /* 0xfffff600050d7836 */ /* 0x040fe40000000000 */
[----:B------:R-:W5:Y:S01]  /*2020*/  LDG.E.64 R14, desc[UR10][R14.64] ;  /* 0x0000000a0e0e7981 */ /* 0x000f62000c1e1b00 */
[----:B------:R-:W-:Y:S02]  /*2030*/  VIADD R11, R5, 0xfffff880 ;  /* 0xfffff880050b7836 */ /* 0x000fe40000000000 */
[----:B------:R-:W-:-:S04]  /*2040*/  IMAD.WIDE.U32 R12, R13, 0x8, R6 ;  /* 0x000000080d0c7825 */ /* 0x000fc800078e0006 */
[--C-:B------:R-:W-:Y:S02]  /*2050*/  IMAD.WIDE.U32 R10, R11, 0x8, R6.reuse ;  /* 0x000000080b0a7825 */ /* 0x100fe400078e0006 */
[----:B------:R-:W5:Y:S02]  /*2060*/  LDG.E.64 R12, desc[UR10][R12.64] ;  /* 0x0000000a0c0c7981 */ /* 0x000f64000c1e1b00 */
[C---:B------:R-:W-:Y:S02]  /*2070*/  VIADD R9, R5.reuse, 0xfffffb00 ;  /* 0xfffffb0005097836 */ /* 0x040fe40000000000 */
[----:B------:R-:W5:Y:S01]  /*2080*/  LDG.E.64 R10, desc[UR10][R10.64] ;  /* 0x0000000a0a0a7981 */ /* 0x000f62000c1e1b00 */
[----:B------:R-:W-:Y:S02]  /*2090*/  VIADD R21, R5, 0xfffffd80 ;  /* 0xfffffd8005157836 */ /* 0x000fe40000000000 */
[----:B------:R-:W-:-:S04]  /*20a0*/  IMAD.WIDE.U32 R8, R9, 0x8, R6 ;  /* 0x0000000809087825 */ /* 0x000fc800078e0006 */
[----:B------:R-:W-:Y:S02]  /*20b0*/  IMAD.WIDE.U32 R20, R21, 0x8, R6 ;  /* 0x0000000815147825 */ /* 0x000fe400078e0006 */
[----:B------:R-:W5:Y:S04]  /*20c0*/  LDG.E.64 R8, desc[UR10][R8.64] ;  /* 0x0000000a08087981 */ /* 0x000f68000c1e1b00 */
[----:B------:R-:W5:Y:S01]  /*20d0*/  LDG.E.64 R20, desc[UR10][R20.64] ;  /* 0x0000000a14147981 */ /* 0x000f62000c1e1b00 */
[----:B------:R-:W-:Y:S01]  /*20e0*/  VIADD R25, R5, 0x280 ;  /* 0x0000028005197836 */ /* 0x000fe20000000000 */
[----:B--2---:R-:W-:-:S08]  /*20f0*/  DADD R22, R22, R28 ;  /* 0x0000000016167229 */ /* 0x004fd0000000001c */
[----:B---3--:R-:W-:Y:S01]  /*2100*/  DADD R18, R22, R18 ;  /* 0x0000000016127229 */ /* 0x008fe20000000012 */
[----:B------:R-:W-:-:S06]  /*2110*/  IMAD.WIDE.U32 R22, R5, 0x8, R6 ;  /* 0x0000000805167825 */ /* 0x000fcc00078e0006 */
[----:B------:R-:W2:Y:S01]  /*2120*/  LDG.E.64 R22, desc[UR10][R22.64] ;  /* 0x0000000a16167981 */ /* 0x000ea2000c1e1b00 */
[----:B----4-:R-:W-:Y:S01]  /*2130*/  DADD R16, R18, R16 ;  /* 0x0000000012107229 */ /* 0x010fe20000000010 */
[----:B------:R-:W-:-:S04]  /*2140*/  IMAD.WIDE.U32 R18, R25, 0x8, R6 ;  /* 0x0000000819127825 */ /* 0x000fc800078e0006 */
[----:B------:R-:W-:Y:S02]  /*2150*/  VIADD R25, R5, 0x500 ;  /* 0x0000050005197836 */ /* 0x000fe40000000000 */
[----:B------:R-:W3:Y:S01]  /*2160*/  LDG.E.64 R18, desc[UR10][R18.64] ;  /* 0x0000000a12127981 */ /* 0x000ee2000c1e1b00 */
[----:B-----5:R-:W-:Y:S01]  /*2170*/  DADD R14, R16, R14 ;  /* 0x00000000100e7229 */ /* 0x020fe2000000000e */
[----:B------:R-:W-:-:S04]  /*2180*/  IMAD.WIDE.U32 R16, R25, 0x8, R6 ;  /* 0x0000000819107825 */ /* 0x000fc800078e0006 */
[----:B------:R-:W-:Y:S02]  /*2190*/  VIADD R25, R5, 0x780 ;  /* 0x0000078005197836 */ /* 0x000fe40000000000 */
[----:B------:R-:W4:Y:S01]  /*21a0*/  LDG.E.64 R16, desc[UR10][R16.64] ;  /* 0x0000000a10107981 */ /* 0x000f22000c1e1b00 */
[----:B------:R-:W-:Y:S01]  /*21b0*/  DADD R12, R14, R12 ;  /* 0x000000000e0c7229 */ /* 0x000fe2000000000c */
[----:B------:R-:W-:-:S04]  /*21c0*/  IMAD.WIDE.U32 R14, R25, 0x8, R6 ;  /* 0x00000008190e7825 */ /* 0x000fc800078e0006 */
[----:B------:R-:W-:Y:S02]  /*21d0*/  VIADD R25, R5, 0xa00 ;  /* 0x00000a0005197836 */ /* 0x000fe40000000000 */
[----:B------:R-:W5:Y:S01]  /*21e0*/  LDG.E.64 R14, desc[UR10][R14.64] ;  /* 0x0000000a0e0e7981 */ /* 0x000f62000c1e1b00 */
        /* <DEDUP_REMOVED lines=9> */
[----:B------:R-:W-:Y:S01]  /*2280*/  IMAD.WIDE.U32 R8, R25, 0x8, R6 ;  /* 0x0000000819087825 */ /* 0x000fe200078e0006 */
[----:B------:R-:W-:-:S05]  /*2290*/  IADD3 R25, PT, PT, R5, 0x1180, RZ ;  /* 0x0000118005197810 */ /* 0x000fca0007ffe0ff */
[----:B------:R-:W5:Y:S01]  /*22a0*/  LDG.E.64 R8, desc[UR10][R8.64] ;  /* 0x0000000a08087981 */ /* 0x000f62000c1e1b00 */
[----:B------:R-:W-:-:S06]  /*22b0*/  IMAD.WIDE.U32 R24, R25, 0x8, R6 ;  /* 0x0000000819187825 */ /* 0x000fcc00078e0006 */
[----:B------:R-:W5:Y:S01]  /*22c0*/  LDG.E.64 R24, desc[UR10][R24.64] ;  /* 0x0000000a18187981 */ /* 0x000f62000c1e1b00 */
[----:B------:R-:W-:Y:S02]  /*22d0*/  VIADD R26, R26, 0x10 ;  /* 0x000000101a1a7836 */ /* 0x000fe40000000000 */
[----:B------:R-:W-:Y:S02]  /*22e0*/  VIADD R0, R0, 0x2800 ;  /* 0x0000280000007836 */ /* 0x000fe40000000000 */
[----:B------:R-:W-:Y:S01]  /*22f0*/  VIADD R5, R5, 0x2800 ;  /* 0x0000280005057836 */ /* 0x000fe20000000000 */
[----:B------:R-:W-:Y:S01]  /*2300*/  ISETP.NE.AND P0, PT, R26, RZ, PT ;  /* 0x000000ff1a00720c */ /* 0x000fe20003f05270 */
        /* <DEDUP_REMOVED lines=9> */
[----:B------:R-:W-:Y:S05]  /*23a0*/  BSYNC.RECONVERGENT B3 ;  /* 0x0000000000037941 */ /* 0x000fea0003800200 */
.L_x_142:
[----:B------:R-:W-:-:S07]  /*23b0*/  VIADD R0, R0, 0xffffec00 ;  /* 0xffffec0000007836 */ /* 0x000fce0000000000 */
.L_x_141:
[----:B------:R-:W-:Y:S05]  /*23c0*/  BSYNC.RECONVERGENT B2 ;  /* 0x0000000000027941 */ /* 0x000fea0003800200 */
.L_x_140:
[----:B------:R-:W-:-:S13]  /*23d0*/  ISETP.NE.AND P0, PT, R4, RZ, PT ;  /* 0x000000ff0400720c */ /* 0x000fda0003f05270 */
[----:B------:R-:W-:Y:S05]  /*23e0*/  @!P0 BRA `(.L_x_139) ;  /* 0x0000000400308947 */ /* 0x000fea0003800000 */
[----:B------:R-:W-:Y:S01]  /*23f0*/  ISETP.GE.U32.AND P0, PT, R4, 0x8, PT ;  /* 0x000000080400780c */ /* 0x000fe20003f06070 */
[----:B------:R-:W-:Y:S01]  /*2400*/  BSSY.RECONVERGENT B2, `(.L_x_144) ;  /* 0x0000025000027945 */ /* 0x000fe20003800200 */
[----:B------:R-:W-:-:S04]  /*2410*/  LOP3.LUT R22, R3, 0x7, RZ, 0xc0, !PT ;  /* 0x0000000703167812 */ /* 0x000fc800078ec0ff */
[----:B------:R-:W-:-:S07]  /*2420*/  ISETP.NE.AND P1, PT, R22, RZ, PT ;  /* 0x000000ff1600720c */ /* 0x000fce0003f25270 */
[----:B------:R-:W-:Y:S06]  /*2430*/  @!P0 BRA `(.L_x_145) ;  /* 0x0000000000848947 */ /* 0x000fec0003800000 */
[----:B------:R-:W-:-:S04]  /*2440*/  VIADD R19, R0, UR12 ;  /* 0x0000000c00137c36 */ /* 0x000fc80008000000 */
[----:B------:R-:W-:-:S04]  /*2450*/  IMAD.WIDE.U32 R4, R19, 0x8, R6 ;  /* 0x0000000813047825 */ /* 0x000fc800078e0006 */
[C---:B------:R-:W-:Y:S02]  /*2460*/  VIADD R17, R19.reuse, 0x280 ;  /* 0x0000028013117836 */ /* 0x040fe40000000000 */
[----:B------:R-:W2:Y:S01]  /*2470*/  LDG.E.64 R4, desc[UR10][R4.64] ;  /* 0x0000000a04047981 */ /* 0x000ea2000c1e1b00 */
        /* <DEDUP_REMOVED lines=14> */
[--C-:B------:R-:W-:Y:S02]  /*2560*/  IMAD.WIDE.U32 R20, R21, 0x8, R6.reuse ;  /* 0x0000000815147825 */ /* 0x100fe400078e0006 */
[----:B------:R-:W5:Y:S02]  /*2570*/  LDG.E.64 R8, desc[UR10][R8.64] ;  /* 0x0000000a08087981 */ /* 0x000f64000c1e1b00 */
[----:B------:R-:W-:Y:S02]  /*2580*/  VIADD R19, R19, 0x1180 ;  /* 0x0000118013137836 */ /* 0x000fe40000000000 */
[----:B------:R-:W5:Y:S02]  /*2590*/  LDG.E.64 R20, desc[UR10][R20.64] ;  /* 0x0000000a14147981 */ /* 0x000f64000c1e1b00 */
[----:B------:R-:W-:-:S06]  /*25a0*/  IMAD.WIDE.U32 R18, R19, 0x8, R6 ;  /* 0x0000000813127825 */ /* 0x000fcc00078e0006 */
        /* <DEDUP_REMOVED lines=10> */
.L_x_145:
[----:B------:R-:W-:Y:S05]  /*2650*/  BSYNC.RECONVERGENT B2 ;  /* 0x0000000000027941 */ /* 0x000fea0003800200 */
.L_x_144:
[----:B------:R-:W-:Y:S05]  /*2660*/  @!P1 BRA `(.L_x_139) ;  /* 0x0000000000909947 */ /* 0x000fea0003800000 */
[----:B------:R-:W-:Y:S01]  /*2670*/  ISETP.GE.U32.AND P0, PT, R22, 0x4, PT ;  /* 0x000000041600780c */ /* 0x000fe20003f06070 */
[----:B------:R-:W-:Y:S01]  /*2680*/  BSSY.RECONVERGENT B2, `(.L_x_146) ;  /* 0x0000014000027945 */ /* 0x000fe20003800200 */
[----:B------:R-:W-:-:S11]  /*2690*/  LOP3.LUT P1, RZ, R3, 0x3, RZ, 0xc0, !PT ;  /* 0x0000000303ff7812 */ /* 0x000fd6000782c0ff */
[----:B------:R-:W-:Y:S05]  /*26a0*/  @!P0 BRA `(.L_x_147) ;  /* 0x0000000000448947 */ /* 0x000fea0003800000 */
        /* <DEDUP_REMOVED lines=8> */
[----:B------:R-:W-:Y:S02]  /*2730*/  VIADD R13, R3, 0x780 ;  /* 0x00000780030d7836 */ /* 0x000fe40000000000 */
[----:B------:R-:W4:Y:S02]  /*2740*/  LDG.E.64 R10, desc[UR10][R10.64] ;  /* 0x0000000a0a0a7981 */ /* 0x000f24000c1e1b00 */
[----:B------:R-:W-:-:S06]  /*2750*/  IMAD.WIDE.U32 R12, R13, 0x8, R6 ;  /* 0x000000080d0c7825 */ /* 0x000fcc00078e0006 */
[----:B------:R-:W5:Y:S01]  /*2760*/  LDG.E.64 R12, desc[UR10][R12.64] ;  /* 0x0000000a0c0c7981 */ /* 0x000f62000c1e1b00 */
[----:B------:R-:W-:Y:S01]  /*2770*/  VIADD R0, R0, 0xa00 ;  /* 0x00000a0000007836 */ /* 0x000fe20000000000 */
[----:B--2---:R-:W-:-:S08]  /*2780*/  DADD R28, R28, R4 ;  /* 0x000000001c1c7229 */ /* 0x004fd00000000004 */
[----:B---3--:R-:W-:-:S08]  /*2790*/  DADD R28, R28, R8 ;  /* 0x000000001c1c7229 */ /* 0x008fd00000000008 */
[----:B----4-:R-:W-:-:S08]  /*27a0*/  DADD R28, R28, R10 ;  /* 0x000000001c1c7229 */ /* 0x010fd0000000000a */
[----:B-----5:R-:W-:-:S11]  /*27b0*/  DADD R28, R28, R12 ;  /* 0x000000001c1c7229 */ /* 0x020fd6000000000c */
.L_x_147:
[----:B------:R-:W-:Y:S05]  /*27c0*/  BSYNC.RECONVERGENT B2 ;  /* 0x0000000000027941 */ /* 0x000fea0003800200 */
.L_x_146:
[----:B------:R-:W-:Y:S05]  /*27d0*/  @!P1 BRA `(.L_x_139) ;  /* 0x0000000000349947 */ /* 0x000fea0003800000 */
[----:B------:R-:W-:-:S04]  /*27e0*/  IMAD.HI.U32 R2, R2, -0x33333333, RZ ;  /* 0xcccccccd02027827 */ /* 0x000fc800078e00ff */
[----:B------:R-:W-:Y:S01]  /*27f0*/  VIADD R5, R0, UR6 ;  /* 0x0000000600057c36 */ /* 0x000fe20008000000 */
[----:B------:R-:W-:-:S04]  /*2800*/  LOP3.LUT R2, R2, 0xffff, RZ, 0xc0, !PT ;  /* 0x0000ffff02027812 */ /* 0x000fc800078ec0ff */
[----:B------:R-:W-:-:S04]  /*2810*/  LEA.HI R2, R2, 0x1, RZ, 0x17 ;  /* 0x0000000102027811 */ /* 0x000fc800078fb8ff */
[----:B------:R-:W-:-:S05]  /*2820*/  LOP3.LUT R2, R2, 0x3, RZ, 0xc0, !PT ;  /* 0x0000000302027812 */ /* 0x000fca00078ec0ff */
[----:B------:R-:W-:-:S07]  /*2830*/  IMAD.MOV R0, RZ, RZ, -R2 ;  /* 0x000000ffff007224 */ /* 0x000fce00078e0a02 */
.L_x_148:
[----:B------:R-:W-:-:S06]  /*2840*/  IMAD.WIDE.U32 R2, R5, 0x8, R6 ;  /* 0x0000000805027825 */ /* 0x000fcc00078e0006 */
[----:B------:R-:W2:Y:S01]  /*2850*/  LDG.E.64 R2, desc[UR10][R2.64] ;  /* 0x0000000a02027981 */ /* 0x000ea2000c1e1b00 */
[----:B------:R-:W-:Y:S02]  /*2860*/  VIADD R0, R0, 0x1 ;  /* 0x0000000100007836 */ /* 0x000fe40000000000 */
[----:B------:R-:W-:-:S03]  /*2870*/  VIADD R5, R5, 0x280 ;  /* 0x0000028005057836 */ /* 0x000fc60000000000 */
[----:B------:R-:W-:Y:S01]  /*2880*/  ISETP.NE.AND P0, PT, R0, RZ, PT ;  /* 0x000000ff0000720c */ /* 0x000fe20003f05270 */
[----:B--2---:R-:W-:-:S12]  /*2890*/  DADD R28, R2, R28 ;  /* 0x00000000021c7229 */ /* 0x004fd8000000001c */
[----:B------:R-:W-:Y:S05]  /*28a0*/  @P0 BRA `(.L_x_148) ;  /* 0xfffffffc00e40947 */ /* 0x000fea000383ffff */
.L_x_139:
[----:B------:R-:W-:Y:S05]  /*28b0*/  BSYNC.RECONVERGENT B1 ;  /* 0x0000000000017941 */ /* 0x000fea0003800200 */
.L_x_136:
[----:B------:R-:W0:Y:S01]  /*28c0*/  S2R R0, SR_LANEID ;  /* 0x0000000000007919 */ /* 0x000e220000000000 */
[----:B------:R-:W-:Y:S04]  /*28d0*/  SHFL.DOWN PT, R2, R28, 0x1, 0x1f ;  /* 0x08201f001c027f89 */ /* 0x000fe800000e0000 */
[----:B------:R-:W2:Y:S01]  /*28e0*/  SHFL.DOWN PT, R3, R29, 0x1, 0x1f ;  /* 0x08201f001d037f89 */ /* 0x000ea200000e0000 */
[----:B------:R-:W3:Y:S01]  /*28f0*/  S2R R11, SR_TID.X ;  /* 0x00000000000b7919 */ /* 0x000ee20000002100 */
[----:B--2---:R-:W-:Y:S01]  /*2900*/  DADD R2, R2, R28 ;  /* 0x0000000002027229 */ /* 0x004fe2000000001c */
[C---:B0-----:R-:W-:Y:S02]  /*2910*/  ISETP.GT.AND P0, PT, R0.reuse, 0x1e, PT ;  /* 0x0000001e0000780c */ /* 0x041fe40003f04270 */
[----:B------:R-:W-:-:S07]  /*2920*/  ISETP.NE.AND P1, PT, R0, RZ, PT ;  /* 0x000000ff0000720c */ /* 0x000fce0003f25270 */
[----:B------:R-:W-:Y:S02]  /*2930*/  FSEL R4, R28, R2, P0 ;  /* 0x000000021c047208 */ /* 0x000fe40000000000 */
[----:B------:R-:W-:Y:S02]  /*2940*/  FSEL R5, R29, R3, P0 ;  /* 0x000000031d057208 */ /* 0x000fe40000000000 */
[----:B------:R-:W-:Y:S01]  /*2950*/  ISETP.GT.AND P0, PT, R0, 0x1d, PT ;  /* 0x0000001d0000780c */ /* 0x000fe20003f04270 */
[----:B------:R-:W-:Y:S04]  /*2960*/  SHFL.DOWN PT, R2, R4, 0x2, 0x1f ;  /* 0x08401f0004027f89 */ /* 0x000fe800000e0000 */
[----:B------:R-:W0:Y:S01]  /*2970*/  SHFL.DOWN PT, R3, R5, 0x2, 0x1f ;  /* 0x08401f0005037f89 */ /* 0x000e2200000e0000 */
[----:B------:R-:W2:Y:S01]  /*2980*/  @!P1 S2R R10, SR_CgaCtaId ;  /* 0x00000000000a9919 */ /* 0x000ea20000008800 */
        /* <DEDUP_REMOVED lines=12> */
[----:B---3--:R-:W-:Y:S01]  /*2a50*/  @!P1 SHF.R.U32.HI R6, RZ, 0x2, R11 ;  /* 0x00000002ff069819 */ /* 0x008fe2000001160b */
[----:B------:R-:W0:Y:S01]  /*2a60*/  SHFL.DOWN PT, R3, R9, 0x8, 0x1f ;  /* 0x09001f0009037f89 */ /* 0x000e2200000e0000 */
[----:B--2---:R-:W-:-:S02]  /*2a70*/  @!P1 LEA R7, R10, R7, 0x18 ;  /* 0x000000070a079211 */ /* 0x004fc400078ec0ff */
        /* <DEDUP_REMOVED lines=19> */
[----:B------:R-:W3:Y:S04]  /*2bb0*/  LDS.128 R12, [UR4+0x30] ;  /* 0x00003004ff0c7984 */ /* 0x000ee80008000c00 */
[----:B------:R-:W4:Y:S01]  /*2bc0*/  LDS.128 R8, [UR4+0x40] ;  /* 0x00004004ff087984 */ /* 0x000f220008000c00 */
[----:B0-----:R-:W-:-:S03]  /*2bd0*/  DADD R16, R4, R16 ;  /* 0x0000000004107229 */ /* 0x001fc60000000010 */
[----:B--2---:R-:W0:Y:S05]  /*2be0*/  LDS.128 R4, [UR4+0x50] ;  /* 0x00005004ff047984 */ /* 0x004e2a0008000c00 */
[----:B------:R-:W-:-:S08]  /*2bf0*/  DADD R16, R16, R18 ;  /* 0x0000000010107229 */ /* 0x000fd00000000012 */
[----:B---3--:R-:W-:-:S08]  /*2c00*/  DADD R12, R16, R12 ;  /* 0x00000000100c7229 */ /* 0x008fd0000000000c */
[----:B------:R-:W-:Y:S02]  /*2c10*/  DADD R2, R12, R14 ;  /* 0x000000000c027229 */ /* 0x000fe4000000000e */
[----:B------:R-:W2:Y:S06]  /*2c20*/  LDS.128 R12, [UR4+0x60] ;  /* 0x00006004ff0c7984 */ /* 0x000eac0008000c00 */
[----:B----4-:R-:W-:-:S08]  /*2c30*/  DADD R2, R2, R8 ;  /* 0x0000000002027229 */ /* 0x010fd00000000008 */
[----:B------:R-:W-:Y:S01]  /*2c40*/  DADD R2, R2, R10 ;  /* 0x0000000002027229 */ /* 0x000fe2000000000a */
[----:B------:R-:W3:Y:S07]  /*2c50*/  LDS.128 R8, [UR4+0x70] ;  /* 0x00007004ff087984 */ /* 0x000eee0008000c00 */
[----:B0-----:R-:W-:-:S08]  /*2c60*/  DADD R2, R2, R4 ;  /* 0x0000000002027229 */ /* 0x001fd00000000004 */
[----:B------:R-:W-:Y:S01]  /*2c70*/  DADD R2, R2, R6 ;  /* 0x0000000002027229 */ /* 0x000fe20000000006 */
[----:B------:R-:W0:Y:S07]  /*2c80*/  LDS.128 R4, [UR4+0x80] ;  /* 0x00008004ff047984 */ /* 0x000e2e0008000c00 */
[----:B--2---:R-:W-:-:S08]  /*2c90*/  DADD R2, R2, R12 ;  /* 0x0000000002027229 */ /* 0x004fd0000000000c */
[----:B------:R-:W-:Y:S01]  /*2ca0*/  DADD R2, R2, R14 ;  /* 0x0000000002027229 */ /* 0x000fe2000000000e */
[----:B------:R-:W2:Y:S07]  /*2cb0*/  LDS.128 R12, [UR4+0x90] ;  /* 0x00009004ff0c7984 */ /* 0x000eae0008000c00 */
[----:B---3--:R-:W-:-:S08]  /*2cc0*/  DADD R2, R2, R8 ;  /* 0x0000000002027229 */ /* 0x008fd00000000008 */
[----:B------:R-:W-:Y:S01]  /*2cd0*/  DADD R2, R2, R10 ;  /* 0x0000000002027229 */ /* 0x000fe2000000000a */
[----:B------:R-:W3:Y:S07]  /*2ce0*/  LDS.128 R8, [UR4+0xa0] ;  /* 0x0000a004ff087984 */ /* 0x000eee0008000c00 */
[----:B0-----:R-:W-:Y:S01]  /*2cf0*/  DADD R2, R2, R4 ;  /* 0x0000000002027229 */ /* 0x001fe20000000004 */
[----:B------:R-:W0:Y:S07]  /*2d00*/  LDS.64 R4, [UR4+0xb0] ;  /* 0x0000b004ff047984 */ /* 0x000e2e0008000a00 */
[----:B------:R-:W-:-:S08]  /*2d10*/  DADD R2, R2, R6 ;  /* 0x0000000002027229 */ /* 0x000fd00000000006 */
[----:B--2---:R-:W-:-:S08]  /*2d20*/  DADD R2, R2, R12 ;  /* 0x0000000002027229 */ /* 0x004fd0000000000c */
[----:B------:R-:W-:-:S08]  /*2d30*/  DADD R2, R2, R14 ;  /* 0x0000000002027229 */ /* 0x000fd0000000000e */
[----:B---3--:R-:W-:-:S08]  /*2d40*/  DADD R2, R2, R8 ;  /* 0x0000000002027229 */ /* 0x008fd00000000008 */
[----:B------:R-:W-:-:S08]  /*2d50*/  DADD R2, R2, R10 ;  /* 0x0000000002027229 */ /* 0x000fd0000000000a */
[----:B0-----:R-:W-:-:S11]  /*2d60*/  DADD R4, R2, R4 ;  /* 0x0000000002047229 */ /* 0x001fd60000000004 */
.L_x_135:
[----:B-1----:R-:W-:Y:S05]  /*2d70*/  BSYNC.RECONVERGENT B0 ;  /* 0x0000000000007941 */ /* 0x002fea0003800200 */
.L_x_119:
[----:B------:R-:W-:Y:S05]  /*2d80*/  @P0 EXIT ;  /* 0x000000000000094d */ /* 0x000fea0003800000 */
[----:B------:R-:W1:Y:S02]  /*2d90*/  LDCU.64 UR4, c[0x0][0x388] ;  /* 0x00007100ff0477ac */ /* 0x000e640008000a00 */
[----:B-1----:R-:W-:-:S06]  /*2da0*/  UIMAD.WIDE.U32 UR4, UR9, 0x8, UR4 ;  /* 0x00000008090478a5 */ /* 0x002fcc000f8e0004 */
[----:B--2---:R-:W-:Y:S02]  /*2db0*/  IMAD.U32 R2, RZ, RZ, UR4 ;  /* 0x00000004ff027e24 */ /* 0x004fe4000f8e00ff */
[----:B------:R-:W-:-:S05]  /*2dc0*/  IMAD.U32 R3, RZ, RZ, UR5 ;  /* 0x00000005ff037e24 */ /* 0x000fca000f8e00ff */
[----:B------:R-:W-:Y:S01]  /*2dd0*/  STG.E.64 desc[UR10][R2.64], R4 ;  /* 0x0000000402007986 */ /* 0x000fe2000c101b0a */
[----:B------:R-:W-:Y:S05]  /*2de0*/  EXIT ;  /* 0x000000000000794d */ /* 0x000fea0003800000 */
.L_x_149:
        /* <DEDUP_REMOVED lines=9> */
.L_x_276:


//--------------------- .text._ZN3cub18CUB_300001_SM_10006detail6reduce28DeviceReduceSingleTileKernelINS2_10policy_hubIdjN4cuda3std3__44plusIdEEE10Policy1000EN6thrust24THRUST_300001_SM_1000_NS6detail15normal_iteratorINSD_10device_ptrIdEEEEPdjS9_ddNS7_10__identityEEEvT0_T1_T2_T3_T4_T6_ --------------------------
	.section	.text._ZN3cub18CUB_300001_SM_10006detail6reduce28DeviceReduceSingleTileKernelINS2_10policy_hubIdjN4cuda3std3__44plusIdEEE10Policy1000EN6thrust24THRUST_300001_SM_1000_NS6detail15normal_iteratorINSD_10device_ptrIdEEEEPdjS9_ddNS7_10__identityEEEvT0_T1_T2_T3_T4_T6_,"ax",@progbits
	.align	128
        .global         _ZN3cub18CUB_300001_SM_10006detail6reduce28DeviceReduceSingleTileKernelINS2_10policy_hubIdjN4cuda3std3__44plusIdEEE10Policy1000EN6thrust24THRUST_300001_SM_1000_NS6detail15normal_iteratorINSD_10device_ptrIdEEEEPdjS9_ddNS7_10__identityEEEvT0_T1_T2_T3_T4_T6_
        .type           _ZN3cub18CUB_300001_SM_10006detail6reduce28DeviceReduceSingleTileKernelINS2_10policy_hubIdjN4cuda3std3__44plusIdEEE10Policy1000EN6thrust24THRUST_300001_SM_1000_NS6detail15normal_iteratorINSD_10device_ptrIdEEEEPdjS9_ddNS7_10__identityEEEvT0_T1_T2_T3_T4_T6_,@function
        .size           _ZN3cub18CUB_300001_SM_10006detail6reduce28DeviceReduceSingleTileKernelINS2_10policy_hubIdjN4cuda3std3__44plusIdEEE10Policy1000EN6thrust24THRUST_300001_SM_1000_NS6detail15normal_iteratorINSD_10device_ptrIdEEEEPdjS9_ddNS7_10__identityEEEvT0_T1_T2_T3_T4_T6_,(.L_x_277 - _ZN3cub18CUB_300001_SM_10006detail6reduce28DeviceReduceSingleTileKernelINS2_10policy_hubIdjN4cuda3std3__44plusIdEEE10Policy1000EN6thrust24THRUST_300001_SM_1000_NS6detail15normal_iteratorINSD_10device_ptrIdEEEEPdjS9_ddNS7_10__identityEEEvT0_T1_T2_T3_T4_T6_)
        .other          _ZN3cub18CUB_300001_SM_10006detail6reduce28DeviceReduceSingleTileKernelINS2_10policy_hubIdjN4cuda3std3__44plusIdEEE10Policy1000EN6thrust24THRUST_300001_SM_1000_NS6detail15normal_iteratorINSD_10device_ptrIdEEEEPdjS9_ddNS7_10__identityEEEvT0_T1_T2_T3_T4_T6_,@"STO_CUDA_ENTRY STV_DEFAULT"
_ZN3cub18CUB_300001_SM_10006detail6reduce28DeviceReduceSingleTileKernelINS2_10policy_hubIdjN4cuda3std3__44plusIdEEE10Policy1000EN6thrust24THRUST_300001_SM_1000_NS6detail15normal_iteratorINSD_10device_ptrIdEEEEPdjS9_ddNS7_10__identityEEEvT0_T1_T2_T3_T4_T6_:
.text._ZN3cub18CUB_300001_SM_10006detail6reduce28DeviceReduceSingleTileKernelINS2_10policy_hubIdjN4cuda3std3__44plusIdEEE10Policy1000EN6thrust24THRUST_300001_SM_1000_NS6detail15normal_iteratorINSD_10device_ptrIdEEEEPdjS9_ddNS7_10__identityEEEvT0_T1_T2_T3_T4_T6_:
        /* <DEDUP_REMOVED lines=13> */
.L_x_150:
[----:B------:R-:W-:Y:S01]  /*00d0*/  ISETP.GT.U32.AND P0, PT, R2, 0x13ff, PT ;  /* 0x000013ff0200780c */ /* 0x000fe20003f04070 */
[----:B------:R-:W-:-:S12]  /*00e0*/  BSSY.RECONVERGENT B0, `(.L_x_151) ;  /* 0x0000280000007945 */ /* 0x000fd80003800200 */
        /* <DEDUP_REMOVED lines=11> */
.L_x_154:
[----:B------:R-:W-:Y:S05]  /*01a0*/  BSYNC.RECONVERGENT B1 ;  /* 0x0000000000017941 */ /* 0x000fea0003800200 */
.L_x_153:
[----:B------:R-:W-:Y:S01]  /*01b0*/  ISETP.GE.U32.AND P0, PT, R41, R2, PT ;  /* 0x000000022900720c */ /* 0x000fe20003f06070 */
[----:B------:R-:W-:-:S12]  /*01c0*/  BSSY.RECONVERGENT B1, `(.L_x_155) ;  /* 0x0000073000017945 */ /* 0x000fd80003800200 */
[----:B------:R-:W-:Y:S05]  /*01d0*/  @P0 BRA `(.L_x_156) ;  /* 0x0000000400c40947 */ /* 0x000fea0003800000 */
[----:B------:R-:W-:Y:S01]  /*01e0*/  LOP3.LUT R5, RZ, R41, RZ, 0x33, !PT ;  /* 0x00000029ff057212 */ /* 0x000fe200078e33ff */
[----:B------:R-:W-:Y:S04]  /*01f0*/  BSSY.RECONVERGENT B2, `(.L_x_157) ;  /* 0x0000034000027945 */ /* 0x000fe80003800200 */
[----:B------:R-:W-:-:S04]  /*0200*/  IMAD.IADD R5, R5, 0x1, R2 ;  /* 0x0000000105057824 */ /* 0x000fc800078e0202 */
[C---:B------:R-:W-:Y:S01]  /*0210*/  IMAD.HI.U32 R40, R5.reuse, -0x33333333, RZ ;  /* 0xcccccccd05287827 */ /* 0x040fe200078e00ff */
[----:B------:R-:W-:-:S04]  /*0220*/  ISETP.GE.U32.AND P1, PT, R5, 0x2580, PT ;  /* 0x000025800500780c */ /* 0x000fc80003f26070 */
[----:B------:R-:W-:-:S04]  /*0230*/  LEA.HI R40, R40, 0x1, RZ, 0x17 ;  /* 0x0000000128287811 */ /* 0x000fc800078fb8ff */
[----:B------:R-:W-:-:S04]  /*0240*/  LOP3.LUT R42, R40, 0xf, RZ, 0xc0, !PT ;  /* 0x0000000f282a7812 */ /* 0x000fc800078ec0ff */
[----:B------:R-:W-:Y:S01]  /*0250*/  ISETP.NE.AND P0, PT, R42, RZ, PT ;  /* 0x000000ff2a00720c */ /* 0x000fe20003f05270 */
[----:B------:R-:W-:-:S12]  /*0260*/  @!P1 BRA `(.L_x_158) ;  /* 0x0000000000b09947 */ /* 0x000fd80003800000 */
[----:B------:R-:W0:Y:S01]  /*0270*/  LDC.64 R4, c[0x0][0x380] ;  /* 0x0000e000ff047b82 */ /* 0x000e220000000a00 */
[----:B------:R-:W-:-:S05]  /*0280*/  LOP3.LUT R0, R40, 0xfffff0, RZ, 0xc0, !PT ;  /* 0x00fffff028007812 */ /* 0x000fca00078ec0ff */
[----:B------:R-:W-:Y:S02]  /*0290*/  IMAD.MOV R0, RZ, RZ, -R0 ;  /* 0x000000ffff007224 */ /* 0x000fe400078e0a00 */
[----:B0-----:R-:W-:-:S03]  /*02a0*/  IMAD.WIDE.U32 R4, R41, 0x8, R4 ;  /* 0x0000000829047825 */ /* 0x001fc600078e0004 */
[----:B------:R-:W-:-:S05]  /*02b0*/  IADD3 R4, P1, PT, R4, 0xa000, RZ ;  /* 0x0000a00004047810 */ /* 0x000fca0007f3e0ff */
[----:B------:R-:W-:-:S08]  /*02c0*/  IMAD.X R5, RZ, RZ, R5, P1 ;  /* 0x000000ffff057224 */ /* 0x000fd000008e0605 */
.L_x_159:
        /* <DEDUP_REMOVED lines=38> */
.L_x_158:
[----:B------:R-:W-:Y:S05]  /*0530*/  BSYNC.RECONVERGENT B2 ;  /* 0x0000000000027941 */ /* 0x000fea0003800200 */
.L_x_157:
[----:B------:R-:W-:Y:S05]  /*0540*/  @!P0 BRA `(.L_x_156) ;  /* 0x0000000000e88947 */ /* 0x000fea0003800000 */
[----:B------:R-:W-:Y:S01]  /*0550*/  ISETP.GE.U32.AND P0, PT, R42, 0x8, PT ;  /* 0x000000082a00780c */ /* 0x000fe20003f06070 */
[----:B------:R-:W-:Y:S01]  /*0560*/  BSSY.RECONVERGENT B2, `(.L_x_160) ;  /* 0x0000017000027945 */ /* 0x000fe20003800200 */
[----:B------:R-:W-:-:S04]  /*0570*/  LOP3.LUT R22, R40, 0x7, RZ, 0xc0, !PT ;  /* 0x0000000728167812 */ /* 0x000fc800078ec0ff */
[----:B------:R-:W-:-:S07]  /*0580*/  ISETP.NE.AND P1, PT, R22, RZ, PT ;  /* 0x000000ff1600720c */ /* 0x000fce0003f25270 */
[----:B------:R-:W-:Y:S06]  /*0590*/  @!P0 BRA `(.L_x_161) ;  /* 0x00000000004c8947 */ /* 0x000fec0003800000 */
[----:B------:R-:W0:Y:S02]  /*05a0*/  LDC.64 R4, c[0x0][0x380] ;  /* 0x0000e000ff047b82 */ /* 0x000e240000000a00 */
[----:B0-----:R-:W-:-:S05]  /*05b0*/  IMAD.WIDE.U32 R20, R41, 0x8, R4 ;  /* 0x0000000829147825 */ /* 0x001fca00078e0004 */
        /* <DEDUP_REMOVED lines=17> */
.L_x_161:
[----:B------:R-:W-:Y:S05]  /*06d0*/  BSYNC.RECONVERGENT B2 ;  /* 0x0000000000027941 */ /* 0x000fea0003800200 */
.L_x_160:
        /* <DEDUP_REMOVED lines=17> */
.L_x_163:
[----:B------:R-:W-:Y:S05]  /*07f0*/  BSYNC.RECONVERGENT B2 ;  /* 0x0000000000027941 */ /* 0x000fea0003800200 */
.L_x_162:
[----:B------:R-:W-:Y:S05]  /*0800*/  @!P1 BRA `(.L_x_156) ;  /* 0x0000000000389947 */ /* 0x000fea0003800000 */
[----:B------:R-:W0:Y:S01]  /*0810*/  LDC.64 R4, c[0x0][0x380] ;  /* 0x0000e000ff047b82 */ /* 0x000e220000000a00 */
[----:B------:R-:W-:Y:S02]  /*0820*/  IMAD.MOV R0, RZ, RZ, -R0 ;  /* 0x000000ffff007224 */ /* 0x000fe400078e0a00 */
[----:B0-----:R-:W-:-:S04]  /*0830*/  IMAD.WIDE.U32 R4, R41, 0x8, R4 ;  /* 0x0000000829047825 */ /* 0x001fc800078e0004 */
[----:B------:R-:W-:Y:S02]  /*0840*/  IMAD.MOV.U32 R6, RZ, RZ, R4 ;  /* 0x000000ffff067224 */ /* 0x000fe400078e0004 */
[----:B------:R-:W-:-:S07]  /*0850*/  IMAD.MOV.U32 R7, RZ, RZ, R5 ;  /* 0x000000ffff077224 */ /* 0x000fce00078e0005 */
.L_x_164:
[----:B------:R-:W-:Y:S02]  /*0860*/  IMAD.MOV.U32 R4, RZ, RZ, R6 ;  /* 0x000000ffff047224 */ /* 0x000fe400078e0006 */
[----:B------:R-:W-:-:S06]  /*0870*/  IMAD.MOV.U32 R5, RZ, RZ, R7 ;  /* 0x000000ffff057224 */ /* 0x000fcc00078e0007 */
[----:B------:R-:W2:Y:S01]  /*0880*/  LDG.E.64 R4, desc[UR6][R4.64] ;  /* 0x0000000604047981 */ /* 0x000ea2000c1e1b00 */
[----:B------:R-:W-:Y:S01]  /*0890*/  VIADD R0, R0, 0x1 ;  /* 0x0000000100007836 */ /* 0x000fe20000000000 */
[----:B------:R-:W-:-:S04]  /*08a0*/  IADD3 R6, P1, PT, R6, 0x1400, RZ ;  /* 0x0000140006067810 */ /* 0x000fc80007f3e0ff */
[----:B------:R-:W-:Y:S01]  /*08b0*/  ISETP.NE.AND P0, PT, R0, RZ, PT ;  /* 0x000000ff0000720c */ /* 0x000fe20003f05270 */
[----:B------:R-:W-:Y:S01]  /*08c0*/  IMAD.X R7, RZ, RZ, R7, P1 ;  /* 0x000000ffff077224 */ /* 0x000fe200008e0607 */
[----:B--2--5:R-:W-:-:S11]  /*08d0*/  DADD R36, R4, R36 ;  /* 0x0000000004247229 */ /* 0x024fd60000000024 */
[----:B------:R-:W-:Y:S05]  /*08e0*/  @P0 BRA `(.L_x_164) ;  /* 0xfffffffc00dc0947 */ /* 0x000fea000383ffff */
.L_x_156:
[----:B------:R-:W-:Y:S05]  /*08f0*/  BSYNC.RECONVERGENT B1 ;  /* 0x0000000000017941 */ /* 0x000fea0003800200 */
.L_x_155:
        /* <DEDUP_REMOVED lines=28> */
[----:B-1----:R-:W-:-:S03]  /*0ac0*/  @!P1 LEA R9, R13, R2, 0x18 ;  /* 0x000000020d099211 */ /* 0x002fc600078ec0ff */
[----:B------:R-:W0:Y:S02]  /*0ad0*/  SHFL.DOWN PT, R5, R11, 0x8, 0x1f ;  /* 0x09001f000b057f89 */ /* 0x000e2400000e0000 */
[----:B0-----:R-:W-:-:S10]  /*0ae0*/  DADD R4, R4, R10 ;  /* 0x0000000004047229 */ /* 0x001fd4000000000a */
[----:B------:R-:W-:Y:S02]  /*0af0*/  FSEL R6, R10, R4, P0 ;  /* 0x000000040a067208 */ /* 0x000fe40000000000 */
[----:B------:R-:W-:Y:S01]  /*0b00*/  FSEL R7, R11, R5, P0 ;  /* 0x000000050b077208 */ /* 0x000fe20000000000 */
[----:B------:R-:W-:Y:S01]  /*0b10*/  @!P1 IMAD.IADD R11, R0, 0x1, R9 ;  /* 0x00000001000b9824 */ /* 0x000fe200078e0209 */
        /* <DEDUP_REMOVED lines=14> */
[----:B------:R-:W2:Y:S04]  /*0c00*/  LDS.128 R16, [UR4+0x30] ;  /* 0x00003004ff107984 */ /* 0x000ea80008000c00 */
[----:B-1----:R-:W1:Y:S01]  /*0c10*/  LDS.128 R4, [UR4+0x40] ;  /* 0x00004004ff047984 */ /* 0x002e620008000c00 */
[----:B0-----:R-:W-:-:S03]  /*0c20*/  DADD R12, R8, R12 ;  /* 0x00000000080c7229 */ /* 0x001fc6000000000c */
[----:B------:R-:W0:Y:S05]  /*0c30*/  LDS.128 R8, [UR4+0x50] ;  /* 0x00005004ff087984 */ /* 0x000e2a0008000c00 */
[----:B------:R-:W-:-:S08]  /*0c40*/  DADD R12, R12, R14 ;  /* 0x000000000c0c7229 */ /* 0x000fd0000000000e */
[----:B--2---:R-:W-:-:S08]  /*0c50*/  DADD R12, R12, R16 ;  /* 0x000000000c0c7229 */ /* 0x004fd00000000010 */
[----:B------:R-:W-:Y:S02]  /*0c60*/  DADD R18, R12, R18 ;  /* 0x000000000c127229 */ /* 0x000fe40000000012 */
[----:B------:R-:W2:Y:S06]  /*0c70*/  LDS.128 R12, [UR4+0x60] ;  /* 0x00006004ff0c7984 */ /* 0x000eac0008000c00 */
[----:B-1----:R-:W-:-:S08]  /*0c80*/  DADD R4, R18, R4 ;  /* 0x0000000012047229 */ /* 0x002fd00000000004 */
[----:B------:R-:W-:Y:S02]  /*0c90*/  DADD R2, R4, R6 ;  /* 0x0000000004027229 */ /* 0x000fe40000000006 */
[----:B------:R-:W1:Y:S06]  /*0ca0*/  LDS.128 R4, [UR4+0x70] ;  /* 0x00007004ff047984 */ /* 0x000e6c0008000c00 */
[----:B0-----:R-:W-:-:S08]  /*0cb0*/  DADD R2, R2, R8 ;  /* 0x0000000002027229 */ /* 0x001fd00000000008 */
[----:B------:R-:W-:Y:S01]  /*0cc0*/  DADD R2, R2, R10 ;  /* 0x0000000002027229 */ /* 0x000fe2000000000a */
[----:B------:R-:W0:Y:S07]  /*0cd0*/  LDS.128 R8, [UR4+0x80] ;  /* 0x00008004ff087984 */ /* 0x000e2e0008000c00 */
[----:B--2---:R-:W-:-:S08]  /*0ce0*/  DADD R2, R2, R12 ;  /* 0x0000000002027229 */ /* 0x004fd0000000000c */
        /* <DEDUP_REMOVED lines=14> */
.L_x_165:
        /* <DEDUP_REMOVED lines=26> */
[----:B0-----:R-:W-:-:S10]  /*0f70*/  DADD R4, R4, R8 ;  /* 0x0000000004047229 */ /* 0x001fd40000000008 */
[----:B------:R-:W-:Y:S02]  /*0f80*/  FSEL R6, R8, R4, P0 ;  /* 0x0000000408067208 */ /* 0x000fe40000000000 */
[----:B------:R-:W-:Y:S01]  /*0f90*/  FSEL R7, R9, R5, P0 ;  /* 0x0000000509077208 */ /* 0x000fe20000000000 */
[----:B------:R-:W0:Y:S01]  /*0fa0*/  @!P1 S2R R8, SR_CgaCtaId ;  /* 0x0000000000089919 */ /* 0x000e220000008800 */
[----:B------:R-:W-:Y:S01]  /*0fb0*/  ISETP.GT.AND P0, PT, R0, R13, PT ;  /* 0x0000000d0000720c */ /* 0x000fe20003f04270 */
[----:B------:R-:W-:Y:S01]  /*0fc0*/  VIADD R0, R12, 0x10 ;  /* 0x000000100c007836 */ /* 0x000fe20000000000 */
[----:B------:R-:W-:Y:S04]  /*0fd0*/  SHFL.DOWN PT, R4, R6, 0x8, R13 ;  /* 0x0900000006047989 */ /* 0x000fe800000e000d */
[----:B------:R-:W1:Y:S02]  /*0fe0*/  SHFL.DOWN PT, R5, R7, 0x8, R13 ;  /* 0x0900000007057989 */ /* 0x000e6400000e000d */
[----:B-1----:R-:W-:-:S10]  /*0ff0*/  DADD R4, R4, R6 ;  /* 0x0000000004047229 */ /* 0x002fd40000000006 */
[----:B------:R-:W-:Y:S02]  /*1000*/  FSEL R10, R6, R4, P0 ;  /* 0x00000004060a7208 */ /* 0x000fe40000000000 */
[----:B------:R-:W-:Y:S02]  /*1010*/  FSEL R11, R7, R5, P0 ;  /* 0x00000005070b7208 */ /* 0x000fe40000000000 */
[----:B------:R-:W-:Y:S01]  /*1020*/  @!P1 MOV R7, 0x400 ;  /* 0x0000040000079802 */ /* 0x000fe20000000f00 */
[----:B------:R-:W-:Y:S01]  /*1030*/  SHFL.DOWN PT, R4, R10, 0x10, R13 ;  /* 0x0a0000000a047989 */ /* 0x000fe200000e000d */
[----:B------:R-:W-:Y:S02]  /*1040*/  ISETP.GT.AND P0, PT, R0, R13, PT ;  /* 0x0000000d0000720c */ /* 0x000fe40003f04270 */
        /* <DEDUP_REMOVED lines=14> */
[----:B------:R-:W-:Y:S01]  /*1130*/  ISETP.GT.U32.AND P1, PT, R2, 0x20, PT ;  /* 0x000000200200780c */ /* 0x000fe20003f24070 */
[----:B-1----:R-:W-:-:S09]  /*1140*/  ULEA UR4, UR5, UR4, 0x18 ;  /* 0x0000000405047291 */ /* 0x002fd2000f8ec0ff */
[----:B------:R-:W1:Y:S04]  /*1150*/  LDS.128 R12, [UR4+0x20] ;  /* 0x00002004ff0c7984 */ /* 0x000e680008000c00 */
[----:B0-----:R-:W0:Y:S01]  /*1160*/  LDS.128 R4, [UR4+0x30] ;  /* 0x00003004ff047984 */ /* 0x001e220008000c00 */
        /* <DEDUP_REMOVED lines=70> */
[----:B------:R-:W0:Y:S01]  /*15d0*/  LDS.64 R4, [UR4+0xb0] ;  /* 0x0000b004ff047984 */ /* 0x000e220008000a00 */
        /* <DEDUP_REMOVED lines=8> */
[----:B------:R-:W-:-:S04]  /*1660*/  ISETP.GT.U32.AND P1, PT, R2, 0x260, PT ;  /* 0x000002600200780c */ /* 0x000fc80003f24070 */
[----:B0-----:R-:W-:-:S10]  /*1670*/  DADD R4, R4, R6 ;  /* 0x0000000004047229 */ /* 0x001fd40000000006 */
[----:B------:R-:W-:Y:S02]  /*1680*/  FSEL R8, R4, R6, P1 ;  /* 0x0000000604087208 */ /* 0x000fe40000800000 */
[----:B------:R-:W-:Y:S01]  /*1690*/  FSEL R9, R5, R7, P1 ;  /* 0x0000000705097208 */ /* 0x000fe20000800000 */
[----:B------:R-:W-:Y:S06]  /*16a0*/  BRA `(.L_x_166) ;  /* 0x00000010008c7947 */ /* 0x000fec0003800000 */
.L_x_152:
[----:B------:R-:W0:Y:S01]  /*16b0*/  S2R R0, SR_TID.X ;  /* 0x0000000000007919 */ /* 0x000e220000002100 */
[----:B------:R-:W1:Y:S02]  /*16c0*/  LDCU.64 UR4, c[0x0][0x380] ;  /* 0x00007000ff0477ac */ /* 0x000e640008000a00 */
[----:B-1----:R-:W-:Y:S02]  /*16d0*/  IMAD.U32 R6, RZ, RZ, UR4 ;  /* 0x00000004ff067e24 */ /* 0x002fe4000f8e00ff */
[----:B------:R-:W-:Y:S02]  /*16e0*/  IMAD.U32 R7, RZ, RZ, UR5 ;  /* 0x00000005ff077e24 */ /* 0x000fe4000f8e00ff */
[----:B0-----:R-:W-:-:S05]  /*16f0*/  IMAD.WIDE.U32 R20, R0, 0x8, R6 ;  /* 0x0000000800147825 */ /* 0x001fca00078e0006 */
        /* <DEDUP_REMOVED lines=8> */
[----:B------:R-:W-:Y:S01]  /*1780*/  VIADD R3, R2, 0xffffec00 ;  /* 0xffffec0002037836 */ /* 0x000fe20000000000 */
[----:B------:R-:W-:-:S04]  /*1790*/  UMOV UR4, 0x1400 ;  /* 0x0000140000047882 */ /* 0x000fc80000000000 */
[----:B------:R-:W-:Y:S01]  /*17a0*/  ISETP.GE.U32.AND P0, PT, R3, 0x1400, PT ;  /* 0x000014000300780c */ /* 0x000fe20003f06070 */
        /* <DEDUP_REMOVED lines=8> */
[----:B------:R-:W0:Y:S01]  /*1830*/  LDC R2, c[0x0][0x390] ;  /* 0x0000e400ff027b82 */ /* 0x000e220000000800 */
[----:B------:R-:W-:-:S07]  /*1840*/  UMOV UR4, 0x1400 ;  /* 0x0000140000047882 */ /* 0x000fce0000000000 */
[----:B------:R-:W1:Y:S02]  /*1850*/  LDC.64 R6, c[0x0][0x380] ;  /* 0x0000e000ff067b82 */ /* 0x000e640000000a00 */
.L_x_169:
[----:B------:R-:W-:-:S04]  /*1860*/  VIADD R9, R0, UR4 ;  /* 0x0000000400097c36 */ /* 0x000fc80008000000 */
[----:B-1----:R-:W-:-:S05]  /*1870*/  IMAD.WIDE.U32 R8, R9, 0x8, R6 ;  /* 0x0000000809087825 */ /* 0x002fca00078e0006 */
        /* <DEDUP_REMOVED lines=8> */
[----:B--2---:R-:W-:-:S08]  /*1900*/  DADD R10, R10, R38 ;  /* 0x000000000a0a7229 */ /* 0x004fd00000000026 */
[----:B---3--:R-:W-:Y:S01]  /*1910*/  DADD R10, R12, R10 ;  /* 0x000000000c0a7229 */ /* 0x008fe2000000000a */
[----:B0-----:R-:W-:-:S05]  /*1920*/  VIADD R12, R2, -UR4 ;  /* 0x80000004020c7c36 */ /* 0x001fca0008000000 */
[----:B------:R-:W-:Y:S02]  /*1930*/  ISETP.GE.U32.AND P0, PT, R12, 0x1400, PT ;  /* 0x000014000c00780c */ /* 0x000fe40003f06070 */
[----:B----4-:R-:W-:-:S08]  /*1940*/  DADD R10, R14, R10 ;  /* 0x000000000e0a7229 */ /* 0x010fd0000000000a */
[----:B-----5:R-:W-:-:S08]  /*1950*/  DADD R10, R16, R10 ;  /* 0x00000000100a7229 */ /* 0x020fd0000000000a */
[----:B------:R-:W-:-:S08]  /*1960*/  DADD R10, R18, R10 ;  /* 0x00000000120a7229 */ /* 0x000fd0000000000a */
[----:B------:R-:W-:-:S08]  /*1970*/  DADD R10, R20, R10 ;  /* 0x00000000140a7229 */ /* 0x000fd0000000000a */
[----:B------:R-:W-:-:S08]  /*1980*/  DADD R10, R22, R10 ;  /* 0x00000000160a7229 */ /* 0x000fd0000000000a */
[----:B------:R-:W-:Y:S01]  /*1990*/  DADD R38, R4, R10 ;  /* 0x0000000004267229 */ /* 0x000fe2000000000a */
[----:B------:R-:W-:Y:S10]  /*19a0*/  @!P0 BRA `(.L_x_168) ;  /* 0x0000000800a48947 */ /* 0x000ff40003800000 */
[----:B------:R-:W-:-:S06]  /*19b0*/  UIADD3 UR4, UPT, UPT, UR4, 0x1400, URZ ;  /* 0x0000140004047890 */ /* 0x000fcc000fffe0ff */
[----:B------:R-:W-:-:S13]  /*19c0*/  ISETP.LT.U32.AND P0, PT, R3, UR4, PT ;  /* 0x0000000403007c0c */ /* 0x000fda000bf01070 */
[----:B------:R-:W-:Y:S05]  /*19d0*/  @!P0 BRA `(.L_x_169) ;  /* 0xfffffffc00a08947 */ /* 0x000fea000383ffff */
.L_x_167:
[----:B------:R-:W-:Y:S01]  /*19e0*/  VIADD R3, R2, -UR4 ;  /* 0x8000000402037c36 */ /* 0x000fe20008000000 */
[----:B------:R-:W-:Y:S04]  /*19f0*/  BSSY.RECONVERGENT B1, `(.L_x_168) ;  /* 0x00000a4000017945 */ /* 0x000fe80003800200 */
[----:B------:R-:W-:-:S04]  /*1a00*/  ISETP.GE.AND P0, PT, R0, R3, PT ;  /* 0x000000030000720c */ /* 0x000fc80003f06270 */
[----:B------:R-:W-:-:S13]  /*1a10*/  ISETP.LE.U32.OR P0, PT, R2, UR4, P0 ;  /* 0x0000000402007c0c */ /* 0x000fda0008703470 */
[----:B------:R-:W-:Y:S05]  /*1a20*/  @P0 BRA `(.L_x_170) ;  /* 0x0000000800800947 */ /* 0x000fea0003800000 */
[----:B------:R-:W-:Y:S01]  /*1a30*/  LOP3.LUT R3, RZ, R0, RZ, 0x33, !PT ;  /* 0x00000000ff037212 */ /* 0x000fe200078e33ff */
[----:B------:R-:W-:Y:S03]  /*1a40*/  BSSY.RECONVERGENT B2, `(.L_x_171) ;  /* 0x0000053000027945 */ /* 0x000fe60003800200 */
[----:B------:R-:W-:-:S04]  /*1a50*/  IADD3 R3, PT, PT, R2, -UR4, R3 ;  /* 0x8000000402037c10 */ /* 0x000fc8000fffe003 */
[C---:B------:R-:W-:Y:S01]  /*1a60*/  ISETP.GE.U32.AND P0, PT, R3.reuse, 0x2580, PT ;  /* 0x000025800300780c */ /* 0x040fe20003f06070 */
[----:B------:R-:W-:-:S05]  /*1a70*/  IMAD.HI.U32 R2, R3, -0x33333333, RZ ;  /* 0xcccccccd03027827 */ /* 0x000fca00078e00ff */
[----:B------:R-:W-:Y:S01]  /*1a80*/  LEA.HI R3, R2, 0x1, RZ, 0x17 ;  /* 0x0000000102037811 */ /* 0x000fe200078fb8ff */
[----:B------:R-:W-:-:S03]  /*1a90*/  IMAD.MOV.U32 R2, RZ, RZ, R0 ;  /* 0x000000ffff027224 */ /* 0x000fc600078e0000 */
[----:B------:R-:W-:-:S03]  /*1aa0*/  LOP3.LUT R4, R3, 0xf, RZ, 0xc0, !PT ;  /* 0x0000000f03047812 */ /* 0x000fc600078ec0ff */
[----:B------:R-:W-:Y:S05]  /*1ab0*/  @!P0 BRA `(.L_x_172) ;  /* 0x00000004002c8947 */ /* 0x000fea0003800000 */
[----:B------:R-:W-:Y:S01]  /*1ac0*/  LOP3.LUT R42, R3, 0xfffff0, RZ, 0xc0, !PT ;  /* 0x00fffff0032a7812 */ /* 0x000fe200078ec0ff */
[----:B------:R-:W-:Y:S01]  /*1ad0*/  BSSY.RECONVERGENT B3, `(.L_x_173) ;  /* 0x0000048000037945 */ /* 0x000fe20003800200 */
[C---:B------:R-:W-:Y:S01]  /*1ae0*/  LOP3.LUT R2, R0.reuse, 0x1400, RZ, 0xfc, !PT ;  /* 0x0000140000027812 */ /* 0x040fe200078efcff */
[----:B------:R-:W-:Y:S02]  /*1af0*/  VIADD R5, R0, UR4 ;  /* 0x0000000400057c36 */ /* 0x000fe40008000000 */
[----:B------:R-:W-:-:S07]  /*1b00*/  IMAD.MOV R42, RZ, RZ, -R42 ;  /* 0x000000ffff2a7224 */ /* 0x000fce00078e0a2a */
.L_x_174:
        /* <DEDUP_REMOVED lines=68> */
[----:B------:R-:W-:Y:S05]  /*1f50*/  BSYNC.RECONVERGENT B3 ;  /* 0x0000000000037941 */ /* 0x000fea0003800200 */
.L_x_173:
[----:B------:R-:W-:-:S07]  /*1f60*/  VIADD R2, R2, 0xffffec00 ;  /* 0xffffec0002027836 */ /* 0x000fce0000000000 */
.L_x_172:
[----:B------:R-:W-:Y:S05]  /*1f70*/  BSYNC.RECONVERGENT B2 ;  /* 0x0000000000027941 */ /* 0x000fea0003800200 */
.L_x_171:
        /* <DEDUP_REMOVED lines=40> */
.L_x_176:
[----:B------:R-:W-:Y:S05]  /*2200*/  BSYNC.RECONVERGENT B2 ;  /* 0x0000000000027941 */ /* 0x000fea0003800200 */
.L_x_175:
        /* <DEDUP_REMOVED lines=23> */
.L_x_178:
[----:B------:R-:W-:Y:S05]  /*2380*/  BSYNC.RECONVERGENT B2 ;  /* 0x0000000000027941 */ /* 0x000fea0003800200 */
.L_x_177:
[----:B------:R-:W-:Y:S05]  /*2390*/  @!P1 BRA `(.L_x_170) ;  /* 0x0000000000249947 */ /* 0x000fea0003800000 */
[----:B------:R-:W-:Y:S02]  /*23a0*/  VIADD R5, R2, UR4 ;  /* 0x0000000402057c36 */ /* 0x000fe40008000000 */
[----:B------:R-:W-:-:S07]  /*23b0*/  IMAD.MOV R4, RZ, RZ, -R3 ;  /* 0x000000ffff047224 */ /* 0x000fce00078e0a03 */
.L_x_179:
[----:B------:R-:W-:-:S06]  /*23c0*/  IMAD.WIDE.U32 R2, R5, 0x8, R6 ;  /* 0x0000000805027825 */ /* 0x000fcc00078e0006 */
[----:B------:R-:W2:Y:S01]  /*23d0*/  LDG.E.64 R2, desc[UR6][R2.64] ;  /* 0x0000000602027981 */ /* 0x000ea2000c1e1b00 */
[----:B------:R-:W-:Y:S02]  /*23e0*/  VIADD R4, R4, 0x1 ;  /* 0x0000000104047836 */ /* 0x000fe40000000000 */
[----:B------:R-:W-:-:S03]  /*23f0*/  VIADD R5, R5, 0x280 ;  /* 0x0000028005057836 */ /* 0x000fc60000000000 */
[----:B------:R-:W-:Y:S01]  /*2400*/  ISETP.NE.AND P0, PT, R4, RZ, PT ;  /* 0x000000ff0400720c */ /* 0x000fe20003f05270 */
[----:B--2---:R-:W-:-:S12]  /*2410*/  DADD R38, R2, R38 ;  /* 0x0000000002267229 */ /* 0x004fd80000000026 */
[----:B------:R-:W-:Y:S05]  /*2420*/  @P0 BRA `(.L_x_179) ;  /* 0xfffffffc00e40947 */ /* 0x000fea000383ffff */
.L_x_170:
[----:B------:R-:W-:Y:S05]  /*2430*/  BSYNC.RECONVERGENT B1 ;  /* 0x0000000000017941 */ /* 0x000fea0003800200 */
.L_x_168:
        /* <DEDUP_REMOVED lines=49> */
[----:B------:R-:W0:Y:S05]  /*2750*/  LDS.128 R8, [UR4+0x50] ;  /* 0x00005004ff087984 */ /* 0x000e2a0008000c00 */
[----:B------:R-:W-:-:S08]  /*2760*/  DADD R12, R12, R14 ;  /* 0x000000000c0c7229 */ /* 0x000fd0000000000e */
[----:B-1----:R-:W-:-:S08]  /*2770*/  DADD R12, R12, R16 ;  /* 0x000000000c0c7229 */ /* 0x002fd00000000010 */
[----:B------:R-:W-:Y:S02]  /*2780*/  DADD R18, R12, R18 ;  /* 0x000000000c127229 */ /* 0x000fe40000000012 */
[----:B------:R-:W1:Y:S06]  /*2790*/  LDS.128 R12, [UR4+0x60] ;  /* 0x00006004ff0c7984 */ /* 0x000e6c0008000c00 */
        /* <DEDUP_REMOVED lines=12> */
[----:B0-----:R-:W-:Y:S01]  /*2860*/  DADD R2, R2, R8 ;  /* 0x0000000002027229 */ /* 0x001fe20000000008 */
[----:B------:R-:W0:Y:S07]  /*2870*/  LDS.64 R8, [UR4+0xb0] ;  /* 0x0000b004ff087984 */ /* 0x000e2e0008000a00 */
[----:B------:R-:W-:-:S08]  /*2880*/  DADD R2, R2, R10 ;  /* 0x0000000002027229 */ /* 0x000fd0000000000a */
[----:B-1----:R-:W-:-:S08]  /*2890*/  DADD R2, R2, R12 ;  /* 0x0000000002027229 */ /* 0x002fd0000000000c */
[----:B------:R-:W-:-:S08]  /*28a0*/  DADD R2, R2, R14 ;  /* 0x0000000002027229 */ /* 0x000fd0000000000e */
[----:B--2---:R-:W-:-:S08]  /*28b0*/  DADD R2, R2, R4 ;  /* 0x0000000002027229 */ /* 0x004fd00000000004 */
[----:B------:R-:W-:-:S08]  /*28c0*/  DADD R2, R2, R6 ;  /* 0x0000000002027229 */ /* 0x000fd00000000006 */
[----:B0-----:R-:W-:-:S11]  /*28d0*/  DADD R8, R2, R8 ;  /* 0x0000000002087229 */ /* 0x001fd60000000008 */
.L_x_166:
[----:B------:R-:W-:Y:S05]  /*28e0*/  BSYNC.RECONVERGENT B0 ;  /* 0x0000000000007941 */ /* 0x000fea0003800200 */
.L_x_151:
[----:B------:R-:W-:Y:S05]  /*28f0*/  @P0 EXIT ;  /* 0x000000000000094d */ /* 0x000fea0003800000 */
[----:B------:R-:W0:Y:S01]  /*2900*/  LDCU.64 UR4, c[0x0][0x398] ;  /* 0x00007300ff0477ac */ /* 0x000e220008000a00 */
[----:B--2---:R-:W2:Y:S01]  /*2910*/  LDC.64 R2, c[0x0][0x388] ;  /* 0x0000e200ff027b82 */ /* 0x004ea20000000a00 */
[----:B0-----:R-:W-:-:S07]  /*2920*/  DADD R8, R8, UR4 ;  /* 0x0000000408087e29 */ /* 0x001fce0008000000 */
[----:B--2---:R-:W-:Y:S01]  /*2930*/  STG.E.64 desc[UR6][R2.64], R8 ;  /* 0x0000000802007986 */ /* 0x004fe2000c101b06 */
[----:B------:R-:W-:Y:S05]  /*2940*/  EXIT ;  /* 0x000000000000794d */ /* 0x000fea0003800000 */
.L_x_180:
        /* <DEDUP_REMOVED lines=11> */
.L_x_277:


//--------------------- .text._ZN3cub18CUB_300001_SM_10006detail9transform16transform_kernelINS2_10policy_hubILb1EN4cuda3std3__45tupleIJN6thrust24THRUST_300001_SM_1000_NS17counting_iteratorIiNSA_11use_defaultESC_SC_EEEEEE10policy1000El10raw_accessNSA_6detail15normal_iteratorINSA_10device_ptrIdEEEEJSD_EEEvT0_iT1_T2_DpNS2_10kernel_argIT3_EE --------------------------
	.section	.text._ZN3cub18CUB_300001_SM_10006detail9transform16transform_kernelINS2_10policy_hubILb1EN4cuda3std3__45tupleIJN6thrust24THRUST_300001_SM_1000_NS17counting_iteratorIiNSA_11use_defaultESC_SC_EEEEEE10policy1000El10raw_accessNSA_6detail15normal_iteratorINSA_10device_ptrIdEEEEJSD_EEEvT0_iT1_T2_DpNS2_10kernel_argIT3_EE,"ax",@progbits
	.align	128
        .global         _ZN3cub18CUB_300001_SM_10006detail9transform16transform_kernelINS2_10policy_hubILb1EN4cuda3std3__45tupleIJN6thrust24THRUST_300001_SM_1000_NS17counting_iteratorIiNSA_11use_defaultESC_SC_EEEEEE10policy1000El10raw_accessNSA_6detail15normal_iteratorINSA_10device_ptrIdEEEEJSD_EEEvT0_iT1_T2_DpNS2_10kernel_argIT3_EE
        .type           _ZN3cub18CUB_300001_SM_10006detail9transform16transform_kernelINS2_10policy_hubILb1EN4cuda3std3__45tupleIJN6thrust24THRUST_300001_SM_1000_NS17counting_iteratorIiNSA_11use_defaultESC_SC_EEEEEE10policy1000El10raw_accessNSA_6detail15normal_iteratorINSA_10device_ptrIdEEEEJSD_EEEvT0_iT1_T2_DpNS2_10kernel_argIT3_EE,@function
        .size           _ZN3cub18CUB_300001_SM_10006detail9transform16transform_kernelINS2_10policy_hubILb1EN4cuda3std3__45tupleIJN6thrust24THRUST_300001_SM_1000_NS17counting_iteratorIiNSA_11use_defaultESC_SC_EEEEEE10policy1000El10raw_accessNSA_6detail15normal_iteratorINSA_10device_ptrIdEEEEJSD_EEEvT0_iT1_T2_DpNS2_10kernel_argIT3_EE,(.L_x_269 - _ZN3cub18CUB_300001_SM_10006detail9transform16transform_kernelINS2_10policy_hubILb1EN4cuda3std3__45tupleIJN6thrust24THRUST_300001_SM_1000_NS17counting_iteratorIiNSA_11use_defaultESC_SC_EEEEEE10policy1000El10raw_accessNSA_6detail15normal_iteratorINSA_10device_ptrIdEEEEJSD_EEEvT0_iT1_T2_DpNS2_10kernel_argIT3_EE)
        .other          _ZN3cub18CUB_300001_SM_10006detail9transform16transform_kernelINS2_10policy_hubILb1EN4cuda3std3__45tupleIJN6thrust24THRUST_300001_SM_1000_NS17counting_iteratorIiNSA_11use_defaultESC_SC_EEEEEE10policy1000El10raw_accessNSA_6detail15normal_iteratorINSA_10device_ptrIdEEEEJSD_EEEvT0_iT1_T2_DpNS2_10kernel_argIT3_EE,@"STO_CUDA_ENTRY STV_DEFAULT"
_ZN3cub18CUB_300001_SM_10006detail9transform16transform_kernelINS2_10policy_hubILb1EN4cuda3std3__45tupleIJN6thrust24THRUST_300001_SM_1000_NS17counting_iteratorIiNSA_11use_defaultESC_SC_EEEEEE10policy1000El10raw_accessNSA_6detail15normal_iteratorINSA_10device_ptrIdEEEEJSD_EEEvT0_iT1_T2_DpNS2_10kernel_argIT3_EE:
.text._ZN3cub18CUB_300001_SM_10006detail9transform16transform_kernelINS2_10policy_hubILb1EN4cuda3std3__45tupleIJN6thrust24THRUST_300001_SM_1000_NS17counting_iteratorIiNSA_11use_defaultESC_SC_EEEEEE10policy1000El10raw_accessNSA_6detail15normal_iteratorINSA_10device_ptrIdEEEEJSD_EEEvT0_iT1_T2_DpNS2_10kernel_argIT3_EE:
[----:B------:R-:W-:Y:S01]  /*0000*/  LDC R1, c[0x0][0x37c] ;  /* 0x0000df00ff017b82 */ /* 0x000fe20000000800 */
[----:B------:R-:W0:Y:S07]  /*0010*/  LDCU UR17, c[0x0][0x388] ;  /* 0x00007100ff1177ac */ /* 0x000e2e0008000800 */
[----:B------:R-:W1:Y:S01]  /*0020*/  S2UR UR6, SR_CTAID.X ;  /* 0x00000000000679c3 */ /* 0x000e620000002500 */
[----:B------:R-:W-:Y:S01]  /*0030*/  IMAD.MOV.U32 R27, RZ, RZ, 0x41dfffff ;  /* 0x41dfffffff1b7424 */ /* 0x000fe200078e00ff */
[----:B------:R-:W2:Y:S01]  /*0040*/  LDCU.64 UR8, c[0x0][0x380] ;  /* 0x00007000ff0877ac */ /* 0x000ea20008000a00 */
[----:B------:R-:W3:Y:S01]  /*0050*/  LDCU.64 UR12, c[0x0][0x3a8] ;  /* 0x00007500ff0c77ac */ /* 0x000ee20008000a00 */
[----:B------:R-:W4:Y:S01]  /*0060*/  LDCU UR10, c[0x0][0x3b0] ;  /* 0x00007600ff0a77ac */ /* 0x000f220008000800 */
[----:B------:R-:W5:Y:S01]  /*0070*/  LDCU.64 UR14, c[0x0][0x358] ;  /* 0x00006b00ff0e77ac */ /* 0x000f620008000a00 */
[----:B0-----:R-:W-:-:S04]  /*0080*/  USHF.L.U32 UR11, UR17, 0x7, URZ ;  /* 0x00000007110b7899 */ /* 0x001fc800080006ff */
[----:B------:R-:W-:Y:S02]  /*0090*/  USHF.R.S32.HI UR16, URZ, 0x1f, UR11 ;  /* 0x0000001fff107899 */ /* 0x000fe4000801140b */
[----:B-1----:R-:W-:Y:S02]  /*00a0*/  UIMAD.WIDE.U32 UR4, UR11, UR6, URZ ;  /* 0x000000060b0472a5 */ /* 0x002fe4000f8e00ff */
[----:B------:R-:W-:Y:S02]  /*00b0*/  UIMAD UR7, UR16, UR6, URZ ;  /* 0x00000006100772a4 */ /* 0x000fe4000f8e02ff */
[----:B--2---:R-:W-:Y:S02]  /*00c0*/  UIADD3 UR8, UP0, UPT, -UR4, UR8, URZ ;  /* 0x0000000804087290 */ /* 0x004fe4000ff1e1ff */
[----:B------:R-:W-:Y:S02]  /*00d0*/  UIADD3 UR7, UPT, UPT, UR5, UR7, URZ ;  /* 0x0000000705077290 */ /* 0x000fe4000fffe0ff */
[----:B---3--:R-:W-:-:S02]  /*00e0*/  ULEA UR6, UP1, UR4, UR12, 0x3 ;  /* 0x0000000c04067291 */ /* 0x008fc4000f8218ff */
[----:B------:R-:W-:Y:S02]  /*00f0*/  UIADD3.X UR5, UPT, UPT, ~UR7, UR9, URZ, UP0, !UPT ;  /* 0x0000000907057290 */ /* 0x000fe400087fe5ff */
[----:B------:R-:W-:Y:S01]  /*0100*/  UISETP.LT.U32.AND UP0, UPT, UR8, UR11, UPT ;  /* 0x0000000b0800728c */ /* 0x000fe2000bf01070 */
[----:B------:R-:W0:Y:S03]  /*0110*/  LDCU UR9, c[0x0][0x390] ;  /* 0x00007200ff0977ac */ /* 0x000e260008000800 */
[----:B------:R-:W-:Y:S02]  /*0120*/  UISETP.LT.AND.EX UP0, UPT, UR5, UR16, UPT, UP0 ;  /* 0x000000100500728c */ /* 0x000fe4000bf01300 */
[----:B------:R-:W-:Y:S02]  /*0130*/  ULEA.HI.X UR7, UR4, UR13, UR7, 0x3, UP1 ;  /* 0x0000000d04077291 */ /* 0x000fe400088f1c07 */
[----:B------:R-:W-:-:S02]  /*0140*/  USEL UR8, UR8, UR11, UP0 ;  /* 0x0000000b08087287 */ /* 0x000fc40008000000 */
[----:B----4-:R-:W-:Y:S02]  /*0150*/  UIADD3 UR5, UPT, UPT, UR4, UR10, URZ ;  /* 0x0000000a04057290 */ /* 0x010fe4000fffe0ff */
[----:B------:R-:W-:Y:S01]  /*0160*/  UISETP.NE.AND UP0, UPT, UR11, UR8, UPT ;  /* 0x000000080b00728c */ /* 0x000fe2000bf05270 */
[----:B0-----:R-:W-:Y:S01]  /*0170*/  IMAD.U32 R3, RZ, RZ, UR9 ;  /* 0x00000009ff037e24 */ /* 0x001fe2000f8e00ff */
[----:B------:R-:W-:-:S07]  /*0180*/  UMOV UR9, 0xff800000 ;  /* 0xff80000000097882 */ /* 0x000fce0000000000 */
[----:B-----5:R-:W-:Y:S05]  /*0190*/  BRA.U !UP0, `(.L_x_181) ;  /* 0x0000000d087c7547 */ /* 0x020fea000b800000 */
[----:B------:R-:W-:-:S06]  /*01a0*/  UISETP.GE.AND UP0, UPT, UR17, 0x1, UPT ;  /* 0x000000011100788c */ /* 0x000fcc000bf06270 */
[----:B------:R-:W-:-:S13]  /*01b0*/  PLOP3.LUT P0, PT, PT, PT, UP0, 0x80, 0x8 ;  /* 0x000000000008781c */ /* 0x000fda0003f0f008 */
[----:B------:R-:W-:Y:S05]  /*01c0*/  @!P0 EXIT ;  /* 0x000000000000894d */ /* 0x000fea0003800000 */
[----:B------:R-:W0:Y:S01]  /*01d0*/  LDC.64 R8, c[0x0][0x398] ;  /* 0x0000e600ff087b82 */ /* 0x000e220000000a00 */
[----:B------:R-:W1:Y:S01]  /*01e0*/  S2R R2, SR_TID.X ;  /* 0x0000000000027919 */ /* 0x000e620000002100 */
[----:B------:R-:W0:Y:S01]  /*01f0*/  LDCU.64 UR10, c[0x0][0x3a0] ;  /* 0x00007400ff0a77ac */ /* 0x000e220008000a00 */
[----:B------:R-:W-:Y:S01]  /*0200*/  UMOV UR4, URZ ;  /* 0x000000ff00047c82 */ /* 0x000fe20008000000 */
[----:B01----:R-:W-:-:S11]  /*0210*/  DADD R8, -R8, UR10 ;  /* 0x0000000a08087e29 */ /* 0x003fd60008000100 */
.L_x_199:
[----:B0-----:R-:W-:Y:S01]  /*0220*/  IMAD.U32 R5, RZ, RZ, UR4 ;  /* 0x00000004ff057e24 */ /* 0x001fe2000f8e00ff */
[----:B------:R-:W0:Y:S01]  /*0230*/  LDCU UR10, c[0x0][0x388] ;  /* 0x00007100ff0a77ac */ /* 0x000e220008000800 */
[----:B------:R-:W-:Y:S02]  /*0240*/  BSSY.RECONVERGENT B0, `(.L_x_182) ;  /* 0x00000d2000007945 */ /* 0x000fe40003800200 */
[----:B------:R-:W-:Y:S01]  /*0250*/  IMAD R0, R5, 0x80, R2 ;  /* 0x0000008005007824 */ /* 0x000fe200078e0202 */
[----:B------:R-:W-:-:S04]  /*0260*/  UIADD3 UR4, UPT, UPT, UR4, 0x1, URZ ;  /* 0x0000000104047890 */ /* 0x000fc8000fffe0ff */
[----:B------:R-:W-:Y:S01]  /*0270*/  ISETP.GE.AND P0, PT, R0, UR8, PT ;  /* 0x0000000800007c0c */ /* 0x000fe2000bf06270 */
[----:B0-----:R-:W-:-:S12]  /*0280*/  UISETP.NE.AND UP0, UPT, UR4, UR10, UPT ;  /* 0x0000000a0400728c */ /* 0x001fd8000bf05270 */
[----:B------:R-:W-:Y:S05]  /*0290*/  @P0 BRA `(.L_x_183) ;  /* 0x0000000c00300947 */ /* 0x000fea0003800000 */
[----:B------:R-:W-:Y:S01]  /*02a0*/  VIADD R4, R0, UR5 ;  /* 0x0000000500047c36 */ /* 0x000fe20008000000 */
[----:B------:R-:W-:Y:S01]  /*02b0*/  BSSY.RECONVERGENT B1, `(.L_x_184) ;  /* 0x000003d000017945 */ /* 0x000fe20003800200 */
[----:B------:R-:W-:Y:S02]  /*02c0*/  HFMA2 R16, -RZ, RZ, 0, 5.9604644775390625e-08 ;  /* 0x00000001ff107431 */ /* 0x000fe400000001ff */
[----:B------:R-:W-:Y:S01]  /*02d0*/  IMAD.MOV.U32 R18, RZ, RZ, RZ ;  /* 0x000000ffff127224 */ /* 0x000fe200078e00ff */
[----:B------:R-:W-:-:S13]  /*02e0*/  ISETP.NE.AND P0, PT, R4, RZ, PT ;  /* 0x000000ff0400720c */ /* 0x000fda0003f05270 */
[----:B------:R-:W-:Y:S05]  /*02f0*/  @!P0 BRA `(.L_x_185) ;  /* 0x0000000000e08947 */ /* 0x000fea0003800000 */
[----:B------:R-:W-:Y:S01]  /*0300*/  IMAD.SHL.U32 R4, R4, 0x2, RZ ;  /* 0x0000000204047824 */ /* 0x000fe200078e00ff */
[----:B------:R-:W-:Y:S01]  /*0310*/  MOV R18, RZ ;  /* 0x000000ff00127202 */ /* 0x000fe20000000f00 */
[----:B------:R-:W-:Y:S02]  /*0320*/  IMAD.MOV.U32 R19, RZ, RZ, 0xbc8f ;  /* 0x0000bc8fff137424 */ /* 0x000fe400078e00ff */
[----:B------:R-:W-:Y:S01]  /*0330*/  IMAD.MOV.U32 R17, RZ, RZ, RZ ;  /* 0x000000ffff117224 */ /* 0x000fe200078e00ff */
[----:B------:R-:W-:Y:S01]  /*0340*/  SHF.R.S32.HI R5, RZ, 0x1f, R4 ;  /* 0x0000001fff057819 */ /* 0x000fe20000011404 */
[----:B------:R-:W-:-:S07]  /*0350*/  IMAD.MOV.U32 R16, RZ, RZ, 0x1 ;  /* 0x00000001ff107424 */ /* 0x000fce00078e00ff */
.L_x_188:
[-C--:B------:R-:W-:Y:S01]  /*0360*/  IMAD R10, R17, R19.reuse, RZ ;  /* 0x00000013110a7224 */ /* 0x080fe200078e02ff */
[----:B------:R-:W-:Y:S01]  /*0370*/  BSSY.RECONVERGENT B2, `(.L_x_186) ;  /* 0x000002a000027945 */ /* 0x000fe20003800200 */
[----:B------:R-:W-:-:S04]  /*0380*/  IMAD.WIDE.U32 R6, R19, R19, RZ ;  /* 0x0000001313067225 */ /* 0x000fc800078e00ff */
[----:B------:R-:W-:Y:S02]  /*0390*/  IMAD R11, R19, R17, R10 ;  /* 0x00000011130b7224 */ /* 0x000fe400078e020a */
[----:B------:R-:W-:Y:S01]  /*03a0*/  IMAD.WIDE.U32 R12, R6, 0x3, RZ ;  /* 0x00000003060c7825 */ /* 0x000fe200078e00ff */
[----:B------:R-:W-:-:S03]  /*03b0*/  LOP3.LUT R12, R4, 0x1, RZ, 0xc0, !PT ;  /* 0x00000001040c7812 */ /* 0x000fc600078ec0ff */
[----:B------:R-:W-:Y:S01]  /*03c0*/  IMAD.IADD R7, R7, 0x1, R11 ;  /* 0x0000000107077824 */ /* 0x000fe200078e020b */
[----:B------:R-:W-:-:S03]  /*03d0*/  ISETP.NE.U32.AND P1, PT, R12, 0x1, PT ;  /* 0x000000010c00780c */ /* 0x000fc60003f25070 */
[----:B------:R-:W-:Y:S01]  /*03e0*/  IMAD.WIDE.U32 R10, R7, 0x3, RZ ;  /* 0x00000003070a7825 */ /* 0x000fe200078e00ff */
[----:B------:R-:W-:-:S03]  /*03f0*/  ISETP.NE.U32.AND.EX P1, PT, RZ, RZ, PT, P1 ;  /* 0x000000ffff00720c */ /* 0x000fc60003f25110 */
[----:B------:R-:W-:-:S04]  /*0400*/  IMAD.WIDE.U32 R10, P0, R6, -0x7fffffff, R10 ;  /* 0x80000001060a7825 */ /* 0x000fc8000780000a */
[----:B------:R-:W-:Y:S01]  /*0410*/  IMAD.X R15, RZ, RZ, RZ, P0 ;  /* 0x000000ffff0f7224 */ /* 0x000fe200000e06ff */
[----:B------:R-:W-:Y:S01]  /*0420*/  IADD3 RZ, P0, PT, R13, R10, RZ ;  /* 0x0000000a0dff7210 */ /* 0x000fe20007f1e0ff */
[----:B------:R-:W-:-:S04]  /*0430*/  IMAD.MOV.U32 R14, RZ, RZ, R11 ;  /* 0x000000ffff0e7224 */ /* 0x000fc800078e000b */
[----:B------:R-:W-:Y:S01]  /*0440*/  IMAD.WIDE.U32.X R14, R7, -0x7fffffff, R14, P0 ;  /* 0x80000001070e7825 */ /* 0x000fe200000e040e */
[----:B------:R-:W-:-:S04]  /*0450*/  ISETP.GT.U32.AND P0, PT, R4, 0x1, PT ;  /* 0x000000010400780c */ /* 0x000fc80003f04070 */
[--C-:B------:R-:W-:Y:S02]  /*0460*/  SHF.R.U64 R13, R14, 0x1e, R15.reuse ;  /* 0x0000001e0e0d7819 */ /* 0x100fe4000000120f */
[----:B------:R-:W-:-:S03]  /*0470*/  SHF.R.U32.HI R12, RZ, 0x1e, R15 ;  /* 0x0000001eff0c7819 */ /* 0x000fc6000001160f */
[----:B------:R-:W-:-:S04]  /*0480*/  IMAD.WIDE.U32 R6, R13, -0x7fffffff, R6 ;  /* 0x800000010d067825 */ /* 0x000fc800078e0006 */
[----:B------:R-:W-:Y:S01]  /*0490*/  IMAD R12, R12, -0x7fffffff, RZ ;  /* 0x800000010c0c7824 */ /* 0x000fe200078e02ff */
[----:B------:R-:W-:Y:S06]  /*04a0*/  @P1 BRA `(.L_x_187) ;  /* 0x0000000000581947 */ /* 0x000fec0003800000 */
[-C--:B------:R-:W-:Y:S02]  /*04b0*/  IMAD R18, R18, R19.reuse, RZ ;  /* 0x0000001312127224 */ /* 0x080fe400078e02ff */
[----:B------:R-:W-:-:S04]  /*04c0*/  IMAD.WIDE.U32 R10, R16, R19, RZ ;  /* 0x00000013100a7225 */ /* 0x000fc800078e00ff */
[----:B------:R-:W-:-:S04]  /*04d0*/  IMAD R17, R17, R16, R18 ;  /* 0x0000001011117224 */ /* 0x000fc800078e0212 */
[----:B------:R-:W-:Y:S02]  /*04e0*/  IMAD.IADD R11, R11, 0x1, R17 ;  /* 0x000000010b0b7824 */ /* 0x000fe400078e0211 */
[----:B------:R-:W-:-:S04]  /*04f0*/  IMAD.WIDE.U32 R16, R10, 0x5, RZ ;  /* 0x000000050a107825 */ /* 0x000fc800078e00ff */
[----:B------:R-:W-:-:S04]  /*0500*/  IMAD.WIDE.U32 R14, R11, 0x5, RZ ;  /* 0x000000050b0e7825 */ /* 0x000fc800078e00ff */
[----:B------:R-:W-:-:S04]  /*0510*/  IMAD.WIDE.U32 R14, P1, R10, 0x2, R14 ;  /* 0x000000020a0e7825 */ /* 0x000fc8000782000e */
[----:B------:R-:W-:Y:S01]  /*0520*/  IMAD.X R19, RZ, RZ, RZ, P1 ;  /* 0x000000ffff137224 */ /* 0x000fe200008e06ff */
[----:B------:R-:W-:Y:S02]  /*0530*/  IADD3 RZ, P1, PT, R17, R14, RZ ;  /* 0x0000000e11ff7210 */ /* 0x000fe40007f3e0ff */
[----:B------:R-:W-:-:S05]  /*0540*/  MOV R18, R15 ;  /* 0x0000000f00127202 */ /* 0x000fca0000000f00 */
[----:B------:R-:W-:-:S03]  /*0550*/  IMAD.WIDE.U32.X R18, R11, 0x2, R18, P1 ;  /* 0x000000020b127825 */ /* 0x000fc600008e0412 */
[----:B------:R-:W-:-:S05]  /*0560*/  IADD3 R15, P1, PT, R10, -R18, RZ ;  /* 0x800000120a0f7210 */ /* 0x000fca0007f3e0ff */
[----:B------:R-:W-:-:S05]  /*0570*/  IMAD.X R14, R11, 0x1, ~R19, P1 ;  /* 0x000000010b0e7824 */ /* 0x000fca00008e0e13 */
[--C-:B------:R-:W-:Y:S02]  /*0580*/  SHF.R.U64 R15, R15, 0x1, R14.reuse ;  /* 0x000000010f0f7819 */ /* 0x100fe4000000120e */
[----:B------:R-:W-:Y:S02]  /*0590*/  SHF.R.U32.HI R17, RZ, 0x1, R14 ;  /* 0x00000001ff117819 */ /* 0x000fe4000001160e */
[----:B------:R-:W-:-:S05]  /*05a0*/  IADD3 R15, P1, PT, R15, R18, RZ ;  /* 0x000000120f0f7210 */ /* 0x000fca0007f3e0ff */
[----:B------:R-:W-:-:S05]  /*05b0*/  IMAD.X R14, R17, 0x1, R19, P1 ;  /* 0x00000001110e7824 */ /* 0x000fca00008e0613 */
[--C-:B------:R-:W-:Y:S02]  /*05c0*/  SHF.R.U64 R15, R15, 0x1e, R14.reuse ;  /* 0x0000001e0f0f7819 */ /* 0x100fe4000000120e */
[----:B------:R-:W-:-:S03]  /*05d0*/  SHF.R.U32.HI R14, RZ, 0x1e, R14 ;  /* 0x0000001eff0e7819 */ /* 0x000fc6000001160e */
[----:B------:R-:W-:-:S04]  /*05e0*/  IMAD.WIDE.U32 R16, R15, -0x7fffffff, R10 ;  /* 0x800000010f107825 */ /* 0x000fc800078e000a */
[----:B------:R-:W-:-:S05]  /*05f0*/  IMAD R14, R14, -0x7fffffff, RZ ;  /* 0x800000010e0e7824 */ /* 0x000fca00078e02ff */
[----:B------:R-:W-:-:S07]  /*0600*/  IADD3 R18, PT, PT, R17, -R15, R14 ;  /* 0x8000000f11127210 */ /* 0x000fce0007ffe00e */
.L_x_187:
[----:B------:R-:W-:Y:S05]  /*0610*/  BSYNC.RECONVERGENT B2 ;  /* 0x0000000000027941 */ /* 0x000fea0003800200 */
.L_x_186:
[----:B------:R-:W-:Y:S01]  /*0620*/  ISETP.GT.U32.AND.EX P0, PT, R5, RZ, PT, P0 ;  /* 0x000000ff0500720c */ /* 0x000fe20003f04100 */
[----:B------:R-:W-:Y:S01]  /*0630*/  IMAD.MOV.U32 R19, RZ, RZ, R6 ;  /* 0x000000ffff137224 */ /* 0x000fe200078e0006 */
[--C-:B------:R-:W-:Y:S02]  /*0640*/  SHF.R.U64 R4, R4, 0x1, R5.reuse ;  /* 0x0000000104047819 */ /* 0x100fe40000001205 */
[----:B------:R-:W-:Y:S02]  /*0650*/  SHF.R.U32.HI R5, RZ, 0x1, R5 ;  /* 0x00000001ff057819 */ /* 0x000fe40000011605 */
[----:B------:R-:W-:-:S07]  /*0660*/  IADD3 R17, PT, PT, R7, -R13, R12 ;  /* 0x8000000d07117210 */ /* 0x000fce0007ffe00c */
[----:B------:R-:W-:Y:S05]  /*0670*/  @P0 BRA `(.L_x_188) ;  /* 0xfffffffc00380947 */ /* 0x000fea000383ffff */
.L_x_185:
[----:B------:R-:W-:Y:S05]  /*0680*/  BSYNC.RECONVERGENT B1 ;  /* 0x0000000000017941 */ /* 0x000fea0003800200 */
.L_x_184:
[-C--:B------:R-:W-:Y:S01]  /*0690*/  IMAD R13, R18, R3.reuse, RZ ;  /* 0x00000003120d7224 */ /* 0x080fe200078e02ff */
[----:B------:R-:W-:Y:S01]  /*06a0*/  BSSY.RECONVERGENT B1, `(.L_x_189) ;  /* 0x0000031000017945 */ /* 0x000fe20003800200 */
[----:B------:R-:W-:-:S04]  /*06b0*/  IMAD.WIDE.U32 R16, R16, R3, RZ ;  /* 0x0000000310107225 */ /* 0x000fc800078e00ff */
[----:B------:R-:W-:-:S04]  /*06c0*/  IMAD.IADD R13, R17, 0x1, R13 ;  /* 0x00000001110d7824 */ /* 0x000fc800078e020d */
[----:B------:R-:W-:-:S04]  /*06d0*/  IMAD.WIDE.U32 R4, R13, 0x5, RZ ;  /* 0x000000050d047825 */ /* 0x000fc800078e00ff */
[----:B------:R-:W-:-:S04]  /*06e0*/  IMAD.WIDE.U32 R6, P0, R16, 0x2, R4 ;  /* 0x0000000210067825 */ /* 0x000fc80007800004 */
[----:B------:R-:W-:Y:S01]  /*06f0*/  IMAD.WIDE.U32 R4, R16, 0x5, RZ ;  /* 0x0000000510047825 */ /* 0x000fe200078e00ff */
[----:B------:R-:W-:-:S03]  /*0700*/  MOV R10, R7 ;  /* 0x00000007000a7202 */ /* 0x000fc60000000f00 */
[----:B------:R-:W-:Y:S01]  /*0710*/  IMAD.X R11, RZ, RZ, RZ, P0 ;  /* 0x000000ffff0b7224 */ /* 0x000fe200000e06ff */
[----:B------:R-:W-:-:S05]  /*0720*/  IADD3 RZ, P0, PT, R5, R6, RZ ;  /* 0x0000000605ff7210 */ /* 0x000fca0007f1e0ff */
[----:B------:R-:W-:-:S03]  /*0730*/  IMAD.WIDE.U32.X R4, R13, 0x2, R10, P0 ;  /* 0x000000020d047825 */ /* 0x000fc600000e040a */
[----:B------:R-:W-:-:S05]  /*0740*/  IADD3 R3, P0, PT, R16, -R4, RZ ;  /* 0x8000000410037210 */ /* 0x000fca0007f1e0ff */
[----:B------:R-:W-:-:S05]  /*0750*/  IMAD.X R6, R13, 0x1, ~R5, P0 ;  /* 0x000000010d067824 */ /* 0x000fca00000e0e05 */
[--C-:B------:R-:W-:Y:S02]  /*0760*/  SHF.R.U64 R3, R3, 0x1, R6.reuse ;  /* 0x0000000103037819 */ /* 0x100fe40000001206 */
[----:B------:R-:W-:Y:S01]  /*0770*/  SHF.R.U32.HI R7, RZ, 0x1, R6 ;  /* 0x00000001ff077819 */ /* 0x000fe20000011606 */
[----:B------:R-:W-:Y:S01]  /*0780*/  IMAD.MOV.U32 R6, RZ, RZ, 0x1 ;  /* 0x00000001ff067424 */ /* 0x000fe200078e00ff */
[----:B------:R-:W-:-:S05]  /*0790*/  IADD3 R3, P0, PT, R3, R4, RZ ;  /* 0x0000000403037210 */ /* 0x000fca0007f1e0ff */
[----:B------:R-:W-:Y:S02]  /*07a0*/  IMAD.X R4, R7, 0x1, R5, P0 ;  /* 0x0000000107047824 */ /* 0x000fe400000e0605 */
[----:B------:R-:W0:Y:S01]  /*07b0*/  MUFU.RCP64H R7, 2.14748262400000000000e+09 ;  /* 0x41dfffff00077908 */ /* 0x000e220000001800 */
[----:B------:R-:W-:Y:S02]  /*07c0*/  IMAD.MOV.U32 R5, RZ, RZ, 0x41dfffff ;  /* 0x41dfffffff057424 */ /* 0x000fe400078e00ff */
[----:B------:R-:W-:Y:S01]  /*07d0*/  SHF.R.U64 R3, R3, 0x1e, R4 ;  /* 0x0000001e03037819 */ /* 0x000fe20000001204 */
[----:B------:R-:W-:-:S04]  /*07e0*/  IMAD.MOV.U32 R4, RZ, RZ, -0x800000 ;  /* 0xff800000ff047424 */ /* 0x000fc800078e00ff */
[----:B------:R-:W-:-:S04]  /*07f0*/  IMAD R16, R3, -0x7fffffff, R16 ;  /* 0x8000000103107824 */ /* 0x000fc800078e0210 */
[----:B------:R-:W-:-:S05]  /*0800*/  IMAD.HI.U32 R3, R16, 0x5e4789c9, RZ ;  /* 0x5e4789c910037827 */ /* 0x000fca00078e00ff */
[----:B------:R-:W-:Y:S01]  /*0810*/  SHF.R.U32.HI R3, RZ, 0xe, R3 ;  /* 0x0000000eff037819 */ /* 0x000fe20000011603 */
[----:B0-----:R-:W-:-:S04]  /*0820*/  DFMA R10, R6, -R4, 1 ;  /* 0x3ff00000060a742b */ /* 0x001fc80000000804 */
[C---:B------:R-:W-:Y:S02]  /*0830*/  IMAD R16, R3.reuse, -0xadc8, R16 ;  /* 0xffff523803107824 */ /* 0x040fe400078e0210 */
[----:B------:R-:W-:Y:S02]  /*0840*/  IMAD R3, R3, 0xd47, RZ ;  /* 0x00000d4703037824 */ /* 0x000fe400078e02ff */
[----:B------:R-:W-:Y:S01]  /*0850*/  IMAD R16, R16, 0xbc8f, RZ ;  /* 0x0000bc8f10107824 */ /* 0x000fe200078e02ff */
[----:B------:R-:W-:Y:S02]  /*0860*/  DFMA R10, R10, R10, R10 ;  /* 0x0000000a0a0a722b */ /* 0x000fe4000000000a */
[----:B------:R-:W-:Y:S02]  /*0870*/  LOP3.LUT R13, R3, 0x7fffffff, RZ, 0x3c, !PT ;  /* 0x7fffffff030d7812 */ /* 0x000fe400078e3cff */
[----:B------:R-:W-:-:S04]  /*0880*/  ISETP.GE.U32.AND P0, PT, R16, R3, PT ;  /* 0x000000031000720c */ /* 0x000fc80003f06070 */
[----:B------:R-:W-:-:S08]  /*0890*/  DFMA R10, R6, R10, R6 ;  /* 0x0000000a060a722b */ /* 0x000fd00000000006 */
[----:B------:R-:W-:Y:S01]  /*08a0*/  DFMA R6, R10, -R4, 1 ;  /* 0x3ff000000a06742b */ /* 0x000fe20000000804 */
[----:B------:R-:W-:-:S05]  /*08b0*/  @P0 IADD3 R13, PT, PT, -R3, RZ, RZ ;  /* 0x000000ff030d0210 */ /* 0x000fca0007ffe1ff */
[----:B------:R-:W-:Y:S02]  /*08c0*/  IMAD.IADD R3, R16, 0x1, R13 ;  /* 0x0000000110037824 */ /* 0x000fe400078e020d */
[----:B------:R-:W-:Y:S02]  /*08d0*/  DFMA R6, R10, R6, R10 ;  /* 0x000000060a06722b */ /* 0x000fe4000000000a */
[----:B------:R-:W-:-:S06]  /*08e0*/  VIADD R12, R3, 0xffffffff ;  /* 0xffffffff030c7836 */ /* 0x000fcc0000000000 */
[----:B------:R-:W0:Y:S02]  /*08f0*/  I2F.F64.U32 R12, R12 ;  /* 0x0000000c000c7312 */ /* 0x000e240000201800 */
[----:B0-----:R-:W-:Y:S01]  /*0900*/  DMUL R10, R12, R6 ;  /* 0x000000060c0a7228 */ /* 0x001fe20000000000 */
[----:B------:R-:W-:-:S07]  /*0910*/  FSETP.GEU.AND P1, PT, |R13|, 6.5827683646048100446e-37, PT ;  /* 0x036000000d00780b */ /* 0x000fce0003f2e200 */
[----:B------:R-:W-:-:S08]  /*0920*/  DFMA R4, R10, -R4, R12 ;  /* 0x800000040a04722b */ /* 0x000fd0000000000c */
[----:B------:R-:W-:-:S10]  /*0930*/  DFMA R6, R6, R4, R10 ;  /* 0x000000040606722b */ /* 0x000fd4000000000a */
[----:B------:R-:W-:-:S05]  /*0940*/  FFMA R4, RZ, 27.999998092651367188, R7 ;  /* 0x41dfffffff047823 */ /* 0x000fca0000000007 */
[----:B------:R-:W-:-:S13]  /*0950*/  FSETP.GT.AND P0, PT, |R4|, 1.469367938527859385e-39, PT ;  /* 0x001000000400780b */ /* 0x000fda0003f04200 */
[----:B------:R-:W-:Y:S05]  /*0960*/  @P0 BRA P1, `(.L_x_190) ;  /* 0x0000000000100947 */ /* 0x000fea0000800000 */
[----:B------:R-:W-:-:S07]  /*0970*/  MOV R18, 0x990 ;  /* 0x0000099000127802 */ /* 0x000fce0000000f00 */
[----:B------:R-:W-:Y:S05]  /*0980*/  CALL.REL.NOINC `($__internal_0_$__cuda_sm20_div_rn_f64_full) ;  /* 0x0000001000f47944 */ /* 0x000fea0003c00000 */
[----:B------:R-:W-:Y:S02]  /*0990*/  IMAD.MOV.U32 R6, RZ, RZ, R24 ;  /* 0x000000ffff067224 */ /* 0x000fe400078e0018 */
[----:B------:R-:W-:-:S07]  /*09a0*/  IMAD.MOV.U32 R7, RZ, RZ, R25 ;  /* 0x000000ffff077224 */ /* 0x000fce00078e0019 */
.L_x_190:
[----:B------:R-:W-:Y:S05]  /*09b0*/  BSYNC.RECONVERGENT B1 ;  /* 0x0000000000017941 */ /* 0x000fea0003800200 */
.L_x_189:
[----:B------:R-:W-:Y:S01]  /*09c0*/  IMAD.HI.U32 R4, R3, -0x4370ec6f, RZ ;  /* 0xbc8f139103047827 */ /* 0x000fe200078e00ff */
[----:B------:R-:W0:Y:S01]  /*09d0*/  MUFU.RCP64H R11, 2.14748262400000000000e+09 ;  /* 0x41dfffff000b7908 */ /* 0x000e220000001800 */
[----:B------:R-:W-:Y:S01]  /*09e0*/  MOV R5, 0x41dfffff ;  /* 0x41dfffff00057802 */ /* 0x000fe20000000f00 */
[----:B------:R-:W1:Y:S01]  /*09f0*/  LDCU.64 UR10, c[0x0][0x398] ;  /* 0x00007300ff0a77ac */ /* 0x000e620008000a00 */
[----:B------:R-:W-:Y:S01]  /*0a00*/  BSSY.RECONVERGENT B1, `(.L_x_191) ;  /* 0x000001e000017945 */ /* 0x000fe20003800200 */
[----:B------:R-:W-:Y:S01]  /*0a10*/  SHF.R.U32.HI R10, RZ, 0xf, R4 ;  /* 0x0000000fff0a7819 */ /* 0x000fe20000011604 */
[----:B------:R-:W-:-:S04]  /*0a20*/  IMAD.MOV.U32 R4, RZ, RZ, -0x800000 ;  /* 0xff800000ff047424 */ /* 0x000fc800078e00ff */
[C---:B------:R-:W-:Y:S02]  /*0a30*/  IMAD R3, R10.reuse, -0xadc8, R3 ;  /* 0xffff52380a037824 */ /* 0x040fe400078e0203 */
[----:B------:R-:W-:Y:S02]  /*0a40*/  IMAD R14, R10, 0xd47, RZ ;  /* 0x00000d470a0e7824 */ /* 0x000fe400078e02ff */
[----:B------:R-:W-:Y:S02]  /*0a50*/  IMAD R3, R3, 0xbc8f, RZ ;  /* 0x0000bc8f03037824 */ /* 0x000fe400078e02ff */
[----:B------:R-:W-:Y:S01]  /*0a60*/  IMAD.MOV.U32 R10, RZ, RZ, 0x1 ;  /* 0x00000001ff0a7424 */ /* 0x000fe200078e00ff */
[----:B------:R-:W-:Y:S02]  /*0a70*/  LOP3.LUT R16, R14, 0x7fffffff, RZ, 0x3c, !PT ;  /* 0x7fffffff0e107812 */ /* 0x000fe400078e3cff */
[----:B------:R-:W-:Y:S01]  /*0a80*/  ISETP.GE.U32.AND P0, PT, R3, R14, PT ;  /* 0x0000000e0300720c */ /* 0x000fe20003f06070 */
[----:B-1----:R-:W-:-:S02]  /*0a90*/  DFMA R6, R8, R6, UR10 ;  /* 0x0000000a08067e2b */ /* 0x002fc40008000006 */
[----:B0-----:R-:W-:-:S08]  /*0aa0*/  DFMA R12, R10, -R4, 1 ;  /* 0x3ff000000a0c742b */ /* 0x001fd00000000804 */
[----:B------:R-:W-:Y:S02]  /*0ab0*/  DFMA R12, R12, R12, R12 ;  /* 0x0000000c0c0c722b */ /* 0x000fe4000000000c */
[----:B------:R-:W-:-:S04]  /*0ac0*/  @P0 IMAD.MOV R16, RZ, RZ, -R14 ;  /* 0x000000ffff100224 */ /* 0x000fc800078e0a0e */
[----:B------:R-:W-:Y:S02]  /*0ad0*/  IMAD.IADD R3, R3, 0x1, R16 ;  /* 0x0000000103037824 */ /* 0x000fe400078e0210 */
[----:B------:R-:W-:Y:S02]  /*0ae0*/  DFMA R10, R10, R12, R10 ;  /* 0x0000000c0a0a722b */ /* 0x000fe4000000000a */
[----:B------:R-:W-:-:S06]  /*0af0*/  VIADD R12, R3, 0xffffffff ;  /* 0xffffffff030c7836 */ /* 0x000fcc0000000000 */
[C---:B------:R-:W-:Y:S01]  /*0b00*/  DFMA R14, R10.reuse, -R4, 1 ;  /* 0x3ff000000a0e742b */ /* 0x040fe20000000804 */
[----:B------:R-:W0:Y:S07]  /*0b10*/  I2F.F64.U32 R12, R12 ;  /* 0x0000000c000c7312 */ /* 0x000e2e0000201800 */
[----:B------:R-:W-:-:S08]  /*0b20*/  DFMA R14, R10, R14, R10 ;  /* 0x0000000e0a0e722b */ /* 0x000fd0000000000a */
        /* <DEDUP_REMOVED lines=9> */
[----:B------:R-:W-:Y:S01]  /*0bc0*/  IMAD.MOV.U32 R4, RZ, RZ, R24 ;  /* 0x000000ffff047224 */ /* 0x000fe200078e0018 */
[----:B------:R-:W-:-:S07]  /*0bd0*/  MOV R5, R25 ;  /* 0x0000001900057202 */ /* 0x000fce0000000f00 */
.L_x_192:
[----:B------:R-:W-:Y:S05]  /*0be0*/  BSYNC.RECONVERGENT B1 ;  /* 0x0000000000017941 */ /* 0x000fea0003800200 */
.L_x_191:
[----:B------:R-:W0:Y:S01]  /*0bf0*/  LDCU.64 UR10, c[0x0][0x398] ;  /* 0x00007300ff0a77ac */ /* 0x000e220008000a00 */
[----:B------:R-:W-:Y:S01]  /*0c00*/  DADD R20, -RZ, |R6| ;  /* 0x00000000ff147229 */ /* 0x000fe20000000506 */
[----:B------:R-:W-:Y:S01]  /*0c10*/  BSSY.RECONVERGENT B1, `(.L_x_193) ;  /* 0x0000004000017945 */ /* 0x000fe20003800200 */
[----:B------:R-:W-:Y:S01]  /*0c20*/  MOV R26, 0xc50 ;  /* 0x00000c50001a7802 */ /* 0x000fe20000000f00 */
[----:B0-----:R-:W-:-:S11]  /*0c30*/  DFMA R4, R8, R4, UR10 ;  /* 0x0000000a08047e2b */ /* 0x001fd60008000004 */
[----:B------:R-:W-:Y:S05]  /*0c40*/  CALL.REL.NOINC `($_ZN3cub18CUB_300001_SM_10006detail9transform16transform_kernelINS2_10policy_hubILb1EN4cuda3std3__45tupleIJN6thrust24THRUST_300001_SM_1000_NS17counting_iteratorIiNSA_11use_defaultESC_SC_EEEEEE10policy1000El10raw_accessNSA_6detail15normal_iteratorINSA_10device_ptrIdEEEEJSD_EEEvT0_iT1_T2_DpNS2_10kernel_argIT3_EE$__internal_accurate_pow) ;  /* 0x0000001400b07944 */ /* 0x000fea0003c00000 */
[----:B------:R-:W-:Y:S05]  /*0c50*/  BSYNC.RECONVERGENT B1 ;  /* 0x0000000000017941 */ /* 0x000fea0003800200 */
.L_x_193:
[C---:B------:R-:W-:Y:S01]  /*0c60*/  DADD R12, R6.reuse, 2 ;  /* 0x40000000060c7429 */ /* 0x040fe20000000000 */
[----:B------:R-:W-:Y:S01]  /*0c70*/  BSSY.RECONVERGENT B1, `(.L_x_194) ;  /* 0x000000f000017945 */ /* 0x000fe20003800200 */
[C---:B------:R-:W-:Y:S02]  /*0c80*/  DSETP.NEU.AND P1, PT, R6.reuse, RZ, PT ;  /* 0x000000ff0600722a */ /* 0x040fe40003f2d000 */
[----:B------:R-:W-:Y:S02]  /*0c90*/  DADD R20, -RZ, |R4| ;  /* 0x00000000ff147229 */ /* 0x000fe40000000504 */
[----:B------:R-:W-:Y:S02]  /*0ca0*/  DSETP.NEU.AND P0, PT, R6, 1, PT ;  /* 0x3ff000000600742a */ /* 0x000fe40003f0d000 */
[----:B------:R-:W-:Y:S02]  /*0cb0*/  FSEL R10, R10, RZ, P1 ;  /* 0x000000ff0a0a7208 */ /* 0x000fe40000800000 */
[----:B------:R-:W-:-:S02]  /*0cc0*/  LOP3.LUT R12, R13, 0x7ff00000, RZ, 0xc0, !PT ;  /* 0x7ff000000d0c7812 */ /* 0x000fc400078ec0ff */
[----:B------:R-:W-:Y:S02]  /*0cd0*/  FSEL R11, R16, RZ, P1 ;  /* 0x000000ff100b7208 */ /* 0x000fe40000800000 */
[----:B------:R-:W-:-:S13]  /*0ce0*/  ISETP.NE.AND P2, PT, R12, 0x7ff00000, PT ;  /* 0x7ff000000c00780c */ /* 0x000fda0003f45270 */
[----:B------:R-:W-:Y:S05]  /*0cf0*/  @P2 BRA `(.L_x_195) ;  /* 0x0000000000182947 */ /* 0x000fea0003800000 */
[----:B------:R-:W-:-:S14]  /*0d00*/  DSETP.NAN.AND P1, PT, R6, R6, PT ;  /* 0x000000060600722a */ /* 0x000fdc0003f28000 */
[----:B------:R-:W-:Y:S01]  /*0d10*/  @P1 DADD R10, R6, 2 ;  /* 0x40000000060a1429 */ /* 0x000fe20000000000 */
[----:B------:R-:W-:Y:S10]  /*0d20*/  @P1 BRA `(.L_x_195) ;  /* 0x00000000000c1947 */ /* 0x000ff40003800000 */
[----:B------:R-:W-:-:S14]  /*0d30*/  DSETP.NEU.AND P1, PT, |R6|, +INF , PT ;  /* 0x7ff000000600742a */ /* 0x000fdc0003f2d200 */
[----:B------:R-:W-:Y:S02]  /*0d40*/  @!P1 IMAD.MOV.U32 R10, RZ, RZ, 0x0 ;  /* 0x00000000ff0a9424 */ /* 0x000fe400078e00ff */
[----:B------:R-:W-:-:S07]  /*0d50*/  @!P1 IMAD.MOV.U32 R11, RZ, RZ, 0x7ff00000 ;  /* 0x7ff00000ff0b9424 */ /* 0x000fce00078e00ff */
.L_x_195:
[----:B------:R-:W-:Y:S05]  /*0d60*/  BSYNC.RECONVERGENT B1 ;  /* 0x0000000000017941 */ /* 0x000fea0003800200 */
.L_x_194:
[----:B------:R-:W-:Y:S01]  /*0d70*/  BSSY.RECONVERGENT B1, `(.L_x_196) ;  /* 0x0000005000017945 */ /* 0x000fe20003800200 */
[----:B------:R-:W-:Y:S02]  /*0d80*/  FSEL R6, R10, RZ, P0 ;  /* 0x000000ff0a067208 */ /* 0x000fe40000000000 */
[----:B------:R-:W-:Y:S02]  /*0d90*/  FSEL R7, R11, 1.875, P0 ;  /* 0x3ff000000b077808 */ /* 0x000fe40000000000 */
[----:B------:R-:W-:-:S07]  /*0da0*/  MOV R26, 0xdc0 ;  /* 0x00000dc0001a7802 */ /* 0x000fce0000000f00 */
[----:B------:R-:W-:Y:S05]  /*0db0*/  CALL.REL.NOINC `($_ZN3cub18CUB_300001_SM_10006detail9transform16transform_kernelINS2_10policy_hubILb1EN4cuda3std3__45tupleIJN6thrust24THRUST_300001_SM_1000_NS17counting_iteratorIiNSA_11use_defaultESC_SC_EEEEEE10policy1000El10raw_accessNSA_6detail15normal_iteratorINSA_10device_ptrIdEEEEJSD_EEEvT0_iT1_T2_DpNS2_10kernel_argIT3_EE$__internal_accurate_pow) ;  /* 0x0000001400547944 */ /* 0x000fea0003c00000 */
[----:B------:R-:W-:Y:S05]  /*0dc0*/  BSYNC.RECONVERGENT B1 ;  /* 0x0000000000017941 */ /* 0x000fea0003800200 */
.L_x_196:
[C---:B------:R-:W-:Y:S01]  /*0dd0*/  DADD R12, R4.reuse, 2 ;  /* 0x40000000040c7429 */ /* 0x040fe20000000000 */
[----:B------:R-:W-:Y:S01]  /*0de0*/  BSSY.RECONVERGENT B1, `(.L_x_197) ;  /* 0x000000e000017945 */ /* 0x000fe20003800200 */
[C---:B------:R-:W-:Y:S02]  /*0df0*/  DSETP.NEU.AND P1, PT, R4.reuse, RZ, PT ;  /* 0x000000ff0400722a */ /* 0x040fe40003f2d000 */
[----:B------:R-:W-:-:S04]  /*0e00*/  DSETP.NEU.AND P0, PT, R4, 1, PT ;  /* 0x3ff000000400742a */ /* 0x000fc80003f0d000 */
[----:B------:R-:W-:Y:S02]  /*0e10*/  FSEL R10, R10, RZ, P1 ;  /* 0x000000ff0a0a7208 */ /* 0x000fe40000800000 */
[----:B------:R-:W-:Y:S02]  /*0e20*/  LOP3.LUT R12, R13, 0x7ff00000, RZ, 0xc0, !PT ;  /* 0x7ff000000d0c7812 */ /* 0x000fe400078ec0ff */
        /* <DEDUP_REMOVED lines=9> */
.L_x_198:
[----:B------:R-:W-:Y:S05]  /*0ec0*/  BSYNC.RECONVERGENT B1 ;  /* 0x0000000000017941 */ /* 0x000fea0003800200 */
.L_x_197:
[----:B------:R-:W-:Y:S02]  /*0ed0*/  FSEL R4, R10, RZ, P0 ;  /* 0x000000ff0a047208 */ /* 0x000fe40000000000 */
[----:B------:R-:W-:-:S06]  /*0ee0*/  FSEL R5, R11, 1.875, P0 ;  /* 0x3ff000000b057808 */ /* 0x000fcc0000000000 */
[----:B------:R-:W-:Y:S01]  /*0ef0*/  DADD R6, R6, R4 ;  /* 0x0000000006067229 */ /* 0x000fe20000000004 */
[----:B------:R-:W-:-:S04]  /*0f00*/  IMAD.MOV.U32 R5, RZ, RZ, 0x8 ;  /* 0x00000008ff057424 */ /* 0x000fc800078e00ff */
[----:B------:R-:W-:-:S03]  /*0f10*/  IMAD.WIDE R4, R0, R5, UR6 ;  /* 0x0000000600047e25 */ /* 0x000fc6000f8e0205 */
[----:B------:R-:W-:Y:S01]  /*0f20*/  DSETP.GTU.AND P0, PT, R6, 1, PT ;  /* 0x3ff000000600742a */ /* 0x000fe20003f0c000 */
[----:B------:R-:W-:-:S05]  /*0f30*/  MOV R6, RZ ;  /* 0x000000ff00067202 */ /* 0x000fca0000000f00 */
[----:B------:R-:W-:-:S05]  /*0f40*/  FSEL R7, RZ, 1.875, P0 ;  /* 0x3ff00000ff077808 */ /* 0x000fca0000000000 */
[----:B------:R0:W-:Y:S03]  /*0f50*/  STG.E.64 desc[UR14][R4.64], R6 ;  /* 0x0000000604007986 */ /* 0x0001e6000c101b0e */
.L_x_183:
[----:B------:R-:W-:Y:S05]  /*0f60*/  BSYNC.RECONVERGENT B0 ;  /* 0x0000000000007941 */ /* 0x000fea0003800200 */
.L_x_182:
[----:B------:R-:W-:Y:S05]  /*0f70*/  BRA.U UP0, `(.L_x_199) ;  /* 0xfffffff100a87547 */ /* 0x000fea000b83ffff */
[----:B------:R-:W-:Y:S05]  /*0f80*/  EXIT ;  /* 0x000000000000794d */ /* 0x000fea0003800000 */
.L_x_181:
        /* <DEDUP_REMOVED lines=8> */
.L_x_215:
[----:B0-----:R-:W-:Y:S01]  /*1010*/  IMAD.U32 R7, RZ, RZ, UR4 ;  /* 0x00000004ff077e24 */ /* 0x001fe2000f8e00ff */
[----:B------:R-:W-:Y:S01]  /*1020*/  BSSY.RECONVERGENT B0, `(.L_x_200) ;  /* 0x000003f000007945 */ /* 0x000fe20003800200 */
[----:B------:R-:W-:Y:S02]  /*1030*/  IMAD.MOV.U32 R16, RZ, RZ, 0x1 ;  /* 0x00000001ff107424 */ /* 0x000fe400078e00ff */
[----:B------:R-:W-:Y:S02]  /*1040*/  IMAD R0, R7, 0x80, R2 ;  /* 0x0000008007007824 */ /* 0x000fe400078e0202 */
[----:B------:R-:W-:Y:S02]  /*1050*/  IMAD.MOV.U32 R18, RZ, RZ, RZ ;  /* 0x000000ffff127224 */ /* 0x000fe400078e00ff */
[----:B------:R-:W-:-:S05]  /*1060*/  VIADD R6, R0, UR5 ;  /* 0x0000000500067c36 */ /* 0x000fca0008000000 */
[----:B------:R-:W-:-:S13]  /*1070*/  ISETP.NE.AND P0, PT, R6, RZ, PT ;  /* 0x000000ff0600720c */ /* 0x000fda0003f05270 */
[----:B------:R-:W-:Y:S05]  /*1080*/  @!P0 BRA `(.L_x_201) ;  /* 0x0000000000e08947 */ /* 0x000fea0003800000 */
[----:B------:R-:W-:Y:S01]  /*1090*/  SHF.L.U32 R6, R6, 0x1, RZ ;  /* 0x0000000106067819 */ /* 0x000fe200000006ff */
[----:B------:R-:W-:Y:S02]  /*10a0*/  IMAD.MOV.U32 R19, RZ, RZ, 0xbc8f ;  /* 0x0000bc8fff137424 */ /* 0x000fe400078e00ff */
[----:B------:R-:W-:Y:S01]  /*10b0*/  IMAD.MOV.U32 R17, RZ, RZ, RZ ;  /* 0x000000ffff117224 */ /* 0x000fe200078e00ff */
[----:B------:R-:W-:Y:S01]  /*10c0*/  SHF.R.S32.HI R7, RZ, 0x1f, R6 ;  /* 0x0000001fff077819 */ /* 0x000fe20000011406 */
[----:B------:R-:W-:Y:S02]  /*10d0*/  IMAD.MOV.U32 R16, RZ, RZ, 0x1 ;  /* 0x00000001ff107424 */ /* 0x000fe400078e00ff */
[----:B------:R-:W-:-:S07]  /*10e0*/  IMAD.MOV.U32 R18, RZ, RZ, RZ ;  /* 0x000000ffff127224 */ /* 0x000fce00078e00ff */
.L_x_204:
        /* <DEDUP_REMOVED lines=11> */
[----:B------:R-:W-:Y:S01]  /*11a0*/  IMAD.MOV.U32 R14, RZ, RZ, R11 ;  /* 0x000000ffff0e7224 */ /* 0x000fe200078e000b */
[----:B------:R-:W-:Y:S02]  /*11b0*/  IADD3.X R15, PT, PT, RZ, RZ, RZ, P0, !PT ;  /* 0x000000ffff0f7210 */ /* 0x000fe400007fe4ff */
[----:B------:R-:W-:-:S05]  /*11c0*/  IADD3 RZ, P0, PT, R13, R10, RZ ;  /* 0x0000000a0dff7210 */ /* 0x000fca0007f1e0ff */
        /* <DEDUP_REMOVED lines=15> */
[----:B------:R-:W-:Y:S01]  /*12c0*/  IADD3 RZ, P1, PT, R17, R14, RZ ;  /* 0x0000000e11ff7210 */ /* 0x000fe20007f3e0ff */
[----:B------:R-:W-:-:S04]  /*12d0*/  IMAD.MOV.U32 R18, RZ, RZ, R15 ;  /* 0x000000ffff127224 */ /* 0x000fc800078e000f */
[----:B------:R-:W-:-:S03]  /*12e0*/  IMAD.WIDE.U32.X R18, R11, 0x2, R18, P1 ;  /* 0x000000020b127825 */ /* 0x000fc600008e0412 */
[----:B------:R-:W-:-:S05]  /*12f0*/  IADD3 R15, P1, PT, R10, -R18, RZ ;  /* 0x800000120a0f7210 */ /* 0x000fca0007f3e0ff */
[----:B------:R-:W-:-:S05]  /*1300*/  IMAD.X R14, R11, 0x1, ~R19, P1 ;  /* 0x000000010b0e7824 */ /* 0x000fca00008e0e13 */
[--C-:B------:R-:W-:Y:S02]  /*1310*/  SHF.R.U64 R15, R15, 0x1, R14.reuse ;  /* 0x000000010f0f7819 */ /* 0x100fe4000000120e */
[----:B------:R-:W-:Y:S02]  /*1320*/  SHF.R.U32.HI R17, RZ, 0x1, R14 ;  /* 0x00000001ff117819 */ /* 0x000fe4000001160e */
[----:B------:R-:W-:-:S04]  /*1330*/  IADD3 R15, P1, PT, R15, R18, RZ ;  /* 0x000000120f0f7210 */ /* 0x000fc80007f3e0ff */
[----:B------:R-:W-:-:S04]  /*1340*/  IADD3.X R14, PT, PT, R17, R19, RZ, P1, !PT ;  /* 0x00000013110e7210 */ /* 0x000fc80000ffe4ff */
[--C-:B------:R-:W-:Y:S02]  /*1350*/  SHF.R.U64 R15, R15, 0x1e, R14.reuse ;  /* 0x0000001e0f0f7819 */ /* 0x100fe4000000120e */
[----:B------:R-:W-:-:S03]  /*1360*/  SHF.R.U32.HI R14, RZ, 0x1e, R14 ;  /* 0x0000001eff0e7819 */ /* 0x000fc6000001160e */
[----:B------:R-:W-:-:S04]  /*1370*/  IMAD.WIDE.U32 R16, R15, -0x7fffffff, R10 ;  /* 0x800000010f107825 */ /* 0x000fc800078e000a */
[----:B------:R-:W-:-:S05]  /*1380*/  IMAD R14, R14, -0x7fffffff, RZ ;  /* 0x800000010e0e7824 */ /* 0x000fca00078e02ff */
[----:B------:R-:W-:-:S07]  /*1390*/  IADD3 R18, PT, PT, R17, -R15, R14 ;  /* 0x8000000f11127210 */ /* 0x000fce0007ffe00e */
.L_x_203:
[----:B------:R-:W-:Y:S05]  /*13a0*/  BSYNC.RECONVERGENT B1 ;  /* 0x0000000000017941 */ /* 0x000fea0003800200 */
.L_x_202:
[----:B------:R-:W-:Y:S01]  /*13b0*/  ISETP.GT.U32.AND.EX P0, PT, R7, RZ, PT, P0 ;  /* 0x000000ff0700720c */ /* 0x000fe20003f04100 */
[----:B------:R-:W-:Y:S01]  /*13c0*/  IMAD.MOV.U32 R19, RZ, RZ, R8 ;  /* 0x000000ffff137224 */ /* 0x000fe200078e0008 */
[--C-:B------:R-:W-:Y:S02]  /*13d0*/  SHF.R.U64 R6, R6, 0x1, R7.reuse ;  /* 0x0000000106067819 */ /* 0x100fe40000001207 */
[----:B------:R-:W-:Y:S02]  /*13e0*/  SHF.R.U32.HI R7, RZ, 0x1, R7 ;  /* 0x00000001ff077819 */ /* 0x000fe40000011607 */
[----:B------:R-:W-:-:S07]  /*13f0*/  IADD3 R17, PT, PT, R9, -R13, R12 ;  /* 0x8000000d09117210 */ /* 0x000fce0007ffe00c */
[----:B------:R-:W-:Y:S05]  /*1400*/  @P0 BRA `(.L_x_204) ;  /* 0xfffffffc00380947 */ /* 0x000fea000383ffff */
.L_x_201:
[----:B------:R-:W-:Y:S05]  /*1410*/  BSYNC.RECONVERGENT B0 ;  /* 0x0000000000007941 */ /* 0x000fea0003800200 */
.L_x_200:
[-C--:B------:R-:W-:Y:S01]  /*1420*/  IMAD R13, R18, R3.reuse, RZ ;  /* 0x00000003120d7224 */ /* 0x080fe200078e02ff */
[----:B------:R-:W-:Y:S01]  /*1430*/  BSSY.RECONVERGENT B0, `(.L_x_205) ;  /* 0x0000031000007945 */ /* 0x000fe20003800200 */
[----:B------:R-:W-:-:S04]  /*1440*/  IMAD.WIDE.U32 R16, R16, R3, RZ ;  /* 0x0000000310107225 */ /* 0x000fc800078e00ff */
[----:B------:R-:W-:-:S04]  /*1450*/  IMAD.IADD R13, R17, 0x1, R13 ;  /* 0x00000001110d7824 */ /* 0x000fc800078e020d */
[----:B------:R-:W-:-:S04]  /*1460*/  IMAD.WIDE.U32 R6, R13, 0x5, RZ ;  /* 0x000000050d067825 */ /* 0x000fc800078e00ff */
[----:B------:R-:W-:-:S04]  /*1470*/  IMAD.WIDE.U32 R8, P0, R16, 0x2, R6 ;  /* 0x0000000210087825 */ /* 0x000fc80007800006 */
[----:B------:R-:W-:-:S04]  /*1480*/  IMAD.WIDE.U32 R6, R16, 0x5, RZ ;  /* 0x0000000510067825 */ /* 0x000fc800078e00ff */
[----:B------:R-:W-:Y:S01]  /*1490*/  IMAD.X R11, RZ, RZ, RZ, P0 ;  /* 0x000000ffff0b7224 */ /* 0x000fe200000e06ff */
[----:B------:R-:W-:Y:S01]  /*14a0*/  IADD3 RZ, P0, PT, R7, R8, RZ ;  /* 0x0000000807ff7210 */ /* 0x000fe20007f1e0ff */
[----:B------:R-:W-:-:S04]  /*14b0*/  IMAD.MOV.U32 R10, RZ, RZ, R9 ;  /* 0x000000ffff0a7224 */ /* 0x000fc800078e0009 */
[----:B------:R-:W-:-:S03]  /*14c0*/  IMAD.WIDE.U32.X R6, R13, 0x2, R10, P0 ;  /* 0x000000020d067825 */ /* 0x000fc600000e040a */
[----:B------:R-:W-:-:S05]  /*14d0*/  IADD3 R3, P0, PT, R16, -R6, RZ ;  /* 0x8000000610037210 */ /* 0x000fca0007f1e0ff */
[----:B------:R-:W-:-:S05]  /*14e0*/  IMAD.X R8, R13, 0x1, ~R7, P0 ;  /* 0x000000010d087824 */ /* 0x000fca00000e0e07 */
[--C-:B------:R-:W-:Y:S02]  /*14f0*/  SHF.R.U64 R3, R3, 0x1, R8.reuse ;  /* 0x0000000103037819 */ /* 0x100fe40000001208 */
[----:B------:R-:W-:Y:S01]  /*1500*/  SHF.R.U32.HI R9, RZ, 0x1, R8 ;  /* 0x00000001ff097819 */ /* 0x000fe20000011608 */
[----:B------:R-:W-:Y:S01]  /*1510*/  IMAD.MOV.U32 R8, RZ, RZ, 0x1 ;  /* 0x00000001ff087424 */ /* 0x000fe200078e00ff */
[----:B------:R-:W-:-:S04]  /*1520*/  IADD3 R3, P0, PT, R3, R6, RZ ;  /* 0x0000000603037210 */ /* 0x000fc80007f1e0ff */
[----:B------:R-:W-:Y:S01]  /*1530*/  IADD3.X R6, PT, PT, R9, R7, RZ, P0, !PT ;  /* 0x0000000709067210 */ /* 0x000fe200007fe4ff */
[----:B------:R-:W-:Y:S01]  /*1540*/  IMAD.MOV.U32 R7, RZ, RZ, 0x41dfffff ;  /* 0x41dfffffff077424 */ /* 0x000fe200078e00ff */
[----:B------:R-:W0:Y:S02]  /*1550*/  MUFU.RCP64H R9, 2.14748262400000000000e+09 ;  /* 0x41dfffff00097908 */ /* 0x000e240000001800 */
        /* <DEDUP_REMOVED lines=14> */
[----:B------:R-:W-:-:S04]  /*1640*/  @P0 IMAD.MOV R13, RZ, RZ, -R3 ;  /* 0x000000ffff0d0224 */ /* 0x000fc800078e0a03 */
[----:B------:R-:W-:-:S03]  /*1650*/  IMAD.IADD R3, R16, 0x1, R13 ;  /* 0x0000000110037824 */ /* 0x000fc600078e020d */
[----:B------:R-:W-:Y:S02]  /*1660*/  DFMA R10, R10, R8, R10 ;  /* 0x000000080a0a722b */ /* 0x000fe4000000000a */
[----:B------:R-:W-:-:S06]  /*1670*/  IADD3 R12, PT, PT, R3, -0x1, RZ ;  /* 0xffffffff030c7810 */ /* 0x000fcc0007ffe0ff */
        /* <DEDUP_REMOVED lines=12> */
.L_x_206:
[----:B------:R-:W-:Y:S05]  /*1740*/  BSYNC.RECONVERGENT B0 ;  /* 0x0000000000007941 */ /* 0x000fea0003800200 */
.L_x_205:
[----:B------:R-:W-:Y:S01]  /*1750*/  IMAD.HI.U32 R8, R3, -0x4370ec6f, RZ ;  /* 0xbc8f139103087827 */ /* 0x000fe200078e00ff */
[----:B------:R-:W0:Y:S01]  /*1760*/  MUFU.RCP64H R11, 2.14748262400000000000e+09 ;  /* 0x41dfffff000b7908 */ /* 0x000e220000001800 */
[----:B------:R-:W1:Y:S01]  /*1770*/  LDCU.64 UR10, c[0x0][0x398] ;  /* 0x00007300ff0a77ac */ /* 0x000e620008000a00 */
[----:B------:R-:W-:Y:S01]  /*1780*/  BSSY.RECONVERGENT B0, `(.L_x_207) ;  /* 0x000001f000007945 */ /* 0x000fe20003800200 */
[----:B------:R-:W-:Y:S01]  /*1790*/  IMAD.MOV.U32 R9, RZ, RZ, 0x41dfffff ;  /* 0x41dfffffff097424 */ /* 0x000fe200078e00ff */
        /* <DEDUP_REMOVED lines=11> */
[----:B------:R-:W-:-:S05]  /*1850*/  @P0 IADD3 R16, PT, PT, -R14, RZ, RZ ;  /* 0x000000ff0e100210 */ /* 0x000fca0007ffe1ff */
[----:B------:R-:W-:Y:S01]  /*1860*/  IMAD.IADD R3, R3, 0x1, R16 ;  /* 0x0000000103037824 */ /* 0x000fe200078e0210 */
[----:B------:R-:W-:-:S03]  /*1870*/  DFMA R10, R10, R12, R10 ;  /* 0x0000000c0a0a722b */ /* 0x000fc6000000000a */
[----:B------:R-:W-:-:S05]  /*1880*/  VIADD R12, R3, 0xffffffff ;  /* 0xffffffff030c7836 */ /* 0x000fca0000000000 */
        /* <DEDUP_REMOVED lines=14> */
.L_x_208:
[----:B------:R-:W-:Y:S05]  /*1970*/  BSYNC.RECONVERGENT B0 ;  /* 0x0000000000007941 */ /* 0x000fea0003800200 */
.L_x_207:
[----:B------:R-:W0:Y:S01]  /*1980*/  LDCU.64 UR10, c[0x0][0x398] ;  /* 0x00007300ff0a77ac */ /* 0x000e220008000a00 */
[----:B------:R-:W-:Y:S01]  /*1990*/  DADD R20, -RZ, |R6| ;  /* 0x00000000ff147229 */ /* 0x000fe20000000506 */
[----:B------:R-:W-:Y:S01]  /*19a0*/  BSSY.RECONVERGENT B0, `(.L_x_209) ;  /* 0x0000004000007945 */ /* 0x000fe20003800200 */
[----:B------:R-:W-:Y:S01]  /*19b0*/  MOV R26, 0x19e0 ;  /* 0x000019e0001a7802 */ /* 0x000fe20000000f00 */
[----:B0-----:R-:W-:-:S11]  /*19c0*/  DFMA R8, R4, R8, UR10 ;  /* 0x0000000a04087e2b */ /* 0x001fd60008000008 */
[----:B------:R-:W-:Y:S05]  /*19d0*/  CALL.REL.NOINC `($_ZN3cub18CUB_300001_SM_10006detail9transform16transform_kernelINS2_10policy_hubILb1EN4cuda3std3__45tupleIJN6thrust24THRUST_300001_SM_1000_NS17counting_iteratorIiNSA_11use_defaultESC_SC_EEEEEE10policy1000El10raw_accessNSA_6detail15normal_iteratorINSA_10device_ptrIdEEEEJSD_EEEvT0_iT1_T2_DpNS2_10kernel_argIT3_EE$__internal_accurate_pow) ;  /* 0x00000008004c7944 */ /* 0x000fea0003c00000 */
[----:B------:R-:W-:Y:S05]  /*19e0*/  BSYNC.RECONVERGENT B0 ;  /* 0x0000000000007941 */ /* 0x000fea0003800200 */
.L_x_209:
        /* <DEDUP_REMOVED lines=14> */
[----:B------:R-:W-:Y:S01]  /*1ad0*/  @!P1 MOV R10, 0x0 ;  /* 0x00000000000a9802 */ /* 0x000fe20000000f00 */
[----:B------:R-:W-:-:S07]  /*1ae0*/  @!P1 IMAD.MOV.U32 R11, RZ, RZ, 0x7ff00000 ;  /* 0x7ff00000ff0b9424 */ /* 0x000fce00078e00ff */
.L_x_211:
[----:B------:R-:W-:Y:S05]  /*1af0*/  BSYNC.RECONVERGENT B0 ;  /* 0x0000000000007941 */ /* 0x000fea0003800200 */
.L_x_210:
[----:B------:R-:W-:Y:S01]  /*1b00*/  BSSY.RECONVERGENT B0, `(.L_x_212) ;  /* 0x0000005000007945 */ /* 0x000fe20003800200 */
[----:B------:R-:W-:Y:S02]  /*1b10*/  FSEL R6, R10, RZ, P0 ;  /* 0x000000ff0a067208 */ /* 0x000fe40000000000 */
[----:B------:R-:W-:Y:S02]  /*1b20*/  FSEL R7, R11, 1.875, P0 ;  /* 0x3ff000000b077808 */ /* 0x000fe40000000000 */
[----:B------:R-:W-:-:S07]  /*1b30*/  MOV R26, 0x1b50 ;  /* 0x00001b50001a7802 */ /* 0x000fce0000000f00 */
[----:B------:R-:W-:Y:S05]  /*1b40*/  CALL.REL.NOINC `($_ZN3cub18CUB_300001_SM_10006detail9transform16transform_kernelINS2_10policy_hubILb1EN4cuda3std3__45tupleIJN6thrust24THRUST_300001_SM_1000_NS17counting_iteratorIiNSA_11use_defaultESC_SC_EEEEEE10policy1000El10raw_accessNSA_6detail15normal_iteratorINSA_10device_ptrIdEEEEJSD_EEEvT0_iT1_T2_DpNS2_10kernel_argIT3_EE$__internal_accurate_pow) ;  /* 0x0000000400f07944 */ /* 0x000fea0003c00000 */
[----:B------:R-:W-:Y:S05]  /*1b50*/  BSYNC.RECONVERGENT B0 ;  /* 0x0000000000007941 */ /* 0x000fea0003800200 */
.L_x_212:
        /* <DEDUP_REMOVED lines=15> */
.L_x_214:
[----:B------:R-:W-:Y:S05]  /*1c50*/  BSYNC.RECONVERGENT B0 ;  /* 0x0000000000007941 */ /* 0x000fea0003800200 */
.L_x_213:
[----:B------:R-:W0:Y:S01]  /*1c60*/  LDCU UR10, c[0x0][0x388] ;  /* 0x00007100ff0a77ac */ /* 0x000e220008000800 */
[----:B------:R-:W-:Y:S02]  /*1c70*/  FSEL R8, R10, RZ, P0 ;  /* 0x000000ff0a087208 */ /* 0x000fe40000000000 */
[----:B------:R-:W-:Y:S01]  /*1c80*/  FSEL R9, R11, 1.875, P0 ;  /* 0x3ff000000b097808 */ /* 0x000fe20000000000 */
[----:B------:R-:W-:-:S05]  /*1c90*/  UIADD3 UR8, UPT, UPT, UR4, 0x1, URZ ;  /* 0x0000000104087890 */ /* 0x000fca000fffe0ff */
[----:B------:R-:W-:Y:S01]  /*1ca0*/  DADD R6, R6, R8 ;  /* 0x0000000006067229 */ /* 0x000fe20000000008 */
[----:B------:R-:W-:-:S07]  /*1cb0*/  MOV R8, RZ ;  /* 0x000000ff00087202 */ /* 0x000fce0000000f00 */
[----:B------:R-:W-:Y:S01]  /*1cc0*/  DSETP.GTU.AND P0, PT, R6, 1, PT ;  /* 0x3ff000000600742a */ /* 0x000fe20003f0c000 */
[----:B0-----:R-:W-:Y:S01]  /*1cd0*/  UISETP.NE.AND UP0, UPT, UR8, UR10, UPT ;  /* 0x0000000a0800728c */ /* 0x001fe2000bf05270 */
[----:B------:R-:W-:-:S04]  /*1ce0*/  IMAD.MOV.U32 R7, RZ, RZ, 0x8 ;  /* 0x00000008ff077424 */ /* 0x000fc800078e00ff */
[----:B------:R-:W-:Y:S01]  /*1cf0*/  FSEL R9, RZ, 1.875, P0 ;  /* 0x3ff00000ff097808 */ /* 0x000fe20000000000 */
[----:B------:R-:W-:Y:S01]  /*1d00*/  IMAD.WIDE R6, R0, R7, UR6 ;  /* 0x0000000600067e25 */ /* 0x000fe2000f8e0207 */
[----:B------:R-:W-:-:S04]  /*1d10*/  PLOP3.LUT P0, PT, PT, PT, UP0, 0x80, 0x8 ;  /* 0x000000000008781c */ /* 0x000fc80003f0f008 */
[----:B------:R0:W-:Y:S09]  /*1d20*/  STG.E.64 desc[UR14][R6.64], R8 ;  /* 0x0000000806007986 */ /* 0x0001f2000c101b0e */
[----:B------:R-:W-:Y:S05]  /*1d30*/  @!P0 EXIT ;  /* 0x000000000000894d */ /* 0x000fea0003800000 */
[----:B------:R-:W-:Y:S01]  /*1d40*/  UMOV UR4, UR8 ;  /* 0x0000000800047c82 */ /* 0x000fe20008000000 */
[----:B------:R-:W-:Y:S05]  /*1d50*/  BRA `(.L_x_215) ;  /* 0xfffffff000ac7947 */ /* 0x000fea000383ffff */
        .weak           $__internal_0_$__cuda_sm20_div_rn_f64_full
        .type           $__internal_0_$__cuda_sm20_div_rn_f64_full,@function
        .size           $__internal_0_$__cuda_sm20_div_rn_f64_full,($_ZN3cub18CUB_300001_SM_10006detail9transform16transform_kernelINS2_10policy_hubILb1EN4cuda3std3__45tupleIJN6thrust24THRUST_300001_SM_1000_NS17counting_iteratorIiNSA_11use_defaultESC_SC_EEEEEE10policy1000El10raw_accessNSA_6detail15normal_iteratorINSA_10device_ptrIdEEEEJSD_EEEvT0_iT1_T2_DpNS2_10kernel_argIT3_EE$__internal_accurate_pow - $__internal_0_$__cuda_sm20_div_rn_f64_full)
$__internal_0_$__cuda_sm20_div_rn_f64_full:
[C---:B------:R-:W-:Y:S01]  /*1d60*/  FSETP.GEU.AND P0, PT, |R27|.reuse, 1.469367938527859385e-39, PT ;  /* 0x001000001b00780b */ /* 0x040fe20003f0e200 */
[----:B------:R-:W-:Y:S01]  /*1d70*/  IMAD.U32 R26, RZ, RZ, UR9 ;  /* 0x00000009ff1a7e24 */ /* 0x000fe2000f8e00ff */
[----:B------:R-:W-:Y:S01]  /*1d80*/  LOP3.LUT R11, R27, 0x800fffff, RZ, 0xc0, !PT ;  /* 0x800fffff1b0b7812 */ /* 0x000fe200078ec0ff */
[----:B------:R-:W-:Y:S01]  /*1d90*/  IMAD.U32 R10, RZ, RZ, UR9 ;  /* 0x00000009ff0a7e24 */ /* 0x000fe2000f8e00ff */
[----:B------:R-:W-:Y:S01]  /*1da0*/  FSETP.GEU.AND P2, PT, |R13|, 1.469367938527859385e-39, PT ;  /* 0x001000000d00780b */ /* 0x000fe20003f4e200 */
[----:B------:R-:W-:Y:S01]  /*1db0*/  IMAD.MOV.U32 R24, RZ, RZ, 0x1 ;  /* 0x00000001ff187424 */ /* 0x000fe200078e00ff */
[----:B------:R-:W-:Y:S01]  /*1dc0*/  LOP3.LUT R11, R11, 0x3ff00000, RZ, 0xfc, !PT ;  /* 0x3ff000000b0b7812 */ /* 0x000fe200078efcff */
[----:B------:R-:W-:Y:S01]  /*1dd0*/  IMAD.MOV.U32 R20, RZ, RZ, 0x1ca00000 ;  /* 0x1ca00000ff147424 */ /* 0x000fe200078e00ff */
[----:B------:R-:W-:Y:S01]  /*1de0*/  LOP3.LUT R19, R13, 0x7ff00000, RZ, 0xc0, !PT ;  /* 0x7ff000000d137812 */ /* 0x000fe200078ec0ff */
[----:B------:R-:W-:Y:S01]  /*1df0*/  BSSY.RECONVERGENT B2, `(.L_x_216) ;  /* 0x000004f000027945 */ /* 0x000fe20003800200 */
[----:B------:R-:W-:-:S03]  /*1e00*/  LOP3.LUT R22, R27, 0x7ff00000, RZ, 0xc0, !PT ;  /* 0x7ff000001b167812 */ /* 0x000fc600078ec0ff */
[----:B------:R-:W-:Y:S01]  /*1e10*/  @!P0 DMUL R10, R26, 8.98846567431157953865e+307 ;  /* 0x7fe000001a0a8828 */ /* 0x000fe20000000000 */
[----:B------:R-:W-:-:S03]  /*1e20*/  ISETP.GE.U32.AND P1, PT, R19, R22, PT ;  /* 0x000000161300720c */ /* 0x000fc60003f26070 */
[----:B------:R-:W-:Y:S02]  /*1e30*/  @!P2 LOP3.LUT R14, R27, 0x7ff00000, RZ, 0xc0, !PT ;  /* 0x7ff000001b0ea812 */ /* 0x000fe400078ec0ff */
[----:B------:R-:W0:Y:S01]  /*1e40*/  MUFU.RCP64H R25, R11 ;  /* 0x0000000b00197308 */ /* 0x000e220000001800 */
[C---:B------:R-:W-:Y:S02]  /*1e50*/  SEL R15, R20.reuse, 0x63400000, !P1 ;  /* 0x63400000140f7807 */ /* 0x040fe40004800000 */
[----:B------:R-:W-:Y:S02]  /*1e60*/  @!P2 ISETP.GE.U32.AND P3, PT, R19, R14, PT ;  /* 0x0000000e1300a20c */ /* 0x000fe40003f66070 */
[----:B------:R-:W-:Y:S02]  /*1e70*/  LOP3.LUT R15, R15, 0x800fffff, R13, 0xf8, !PT ;  /* 0x800fffff0f0f7812 */ /* 0x000fe400078ef80d */
[----:B------:R-:W-:Y:S02]  /*1e80*/  @!P2 SEL R21, R20, 0x63400000, !P3 ;  /* 0x634000001415a807 */ /* 0x000fe40005800000 */
[----:B------:R-:W-:-:S02]  /*1e90*/  @!P0 LOP3.LUT R22, R11, 0x7ff00000, RZ, 0xc0, !PT ;  /* 0x7ff000000b168812 */ /* 0x000fc400078ec0ff */
[----:B------:R-:W-:Y:S01]  /*1ea0*/  @!P2 LOP3.LUT R14, R21, 0x80000000, R13, 0xf8, !PT ;  /* 0x80000000150ea812 */ /* 0x000fe200078ef80d */
[----:B------:R-:W-:Y:S01]  /*1eb0*/  IMAD.MOV.U32 R21, RZ, RZ, R19 ;  /* 0x000000ffff157224 */ /* 0x000fe200078e0013 */
[----:B0-----:R-:W-:-:S08]  /*1ec0*/  DFMA R16, R24, -R10, 1 ;  /* 0x3ff000001810742b */ /* 0x001fd0000000080a */
[----:B------:R-:W-:-:S08]  /*1ed0*/  DFMA R16, R16, R16, R16 ;  /* 0x000000101010722b */ /* 0x000fd00000000010 */
[----:B------:R-:W-:Y:S01]  /*1ee0*/  DFMA R16, R24, R16, R24 ;  /* 0x000000101810722b */ /* 0x000fe20000000018 */
[----:B------:R-:W-:Y:S01]  /*1ef0*/  @!P2 LOP3.LUT R25, R14, 0x100000, RZ, 0xfc, !PT ;  /* 0x001000000e19a812 */ /* 0x000fe200078efcff */
[----:B------:R-:W-:Y:S01]  /*1f00*/  @!P2 IMAD.MOV.U32 R24, RZ, RZ, RZ ;  /* 0x000000ffff18a224 */ /* 0x000fe200078e00ff */
[----:B------:R-:W-:-:S05]  /*1f10*/  MOV R14, R12 ;  /* 0x0000000c000e7202 */ /* 0x000fca0000000f00 */
[----:B------:R-:W-:Y:S02]  /*1f20*/  DFMA R28, R16, -R10, 1 ;  /* 0x3ff00000101c742b */ /* 0x000fe4000000080a */
[----:B------:R-:W-:-:S06]  /*1f30*/  @!P2 DFMA R14, R14, 2, -R24 ;  /* 0x400000000e0ea82b */ /* 0x000fcc0000000818 */
[----:B------:R-:W-:-:S04]  /*1f40*/  DFMA R28, R16, R28, R16 ;  /* 0x0000001c101c722b */ /* 0x000fc80000000010 */
[----:B------:R-:W-:-:S04]  /*1f50*/  @!P2 LOP3.LUT R21, R15, 0x7ff00000, RZ, 0xc0, !PT ;  /* 0x7ff000000f15a812 */ /* 0x000fc800078ec0ff */
[----:B------:R-:W-:Y:S01]  /*1f60*/  DMUL R24, R28, R14 ;  /* 0x0000000e1c187228 */ /* 0x000fe20000000000 */
[----:B------:R-:W-:-:S05]  /*1f70*/  VIADD R23, R21, 0xffffffff ;  /* 0xffffffff15177836 */ /* 0x000fca0000000000 */
[----:B------:R-:W-:Y:S02]  /*1f80*/  ISETP.GT.U32.AND P0, PT, R23, 0x7feffffe, PT ;  /* 0x7feffffe1700780c */ /* 0x000fe40003f04070 */
[----:B------:R-:W-:-:S08]  /*1f90*/  DFMA R16, R24, -R10, R14 ;  /* 0x8000000a1810722b */ /* 0x000fd0000000000e */
[----:B------:R-:W-:Y:S01]  /*1fa0*/  DFMA R16, R28, R16, R24 ;  /* 0x000000101c10722b */ /* 0x000fe20000000018 */
[----:B------:R-:W-:-:S05]  /*1fb0*/  VIADD R24, R22, 0xffffffff ;  /* 0xffffffff16187836 */ /* 0x000fca0000000000 */
[----:B------:R-:W-:-:S13]  /*1fc0*/  ISETP.GT.U32.OR P0, PT, R24, 0x7feffffe, P0 ;  /* 0x7feffffe1800780c */ /* 0x000fda0000704470 */
[----:B------:R-:W-:Y:S05]  /*1fd0*/  @P0 BRA `(.L_x_217) ;  /* 0x00000000006c0947 */ /* 0x000fea0003800000 */
[----:B------:R-:W-:-:S04]  /*1fe0*/  LOP3.LUT R22, R27, 0x7ff00000, RZ, 0xc0, !PT ;  /* 0x7ff000001b167812 */ /* 0x000fc800078ec0ff */
[CC--:B------:R-:W-:Y:S02]  /*1ff0*/  VIADDMNMX R12, R19.reuse, -R22.reuse, 0xb9600000, !PT ;  /* 0xb9600000130c7446 */ /* 0x0c0fe40007800916 */
[----:B------:R-:W-:Y:S02]  /*2000*/  ISETP.GE.U32.AND P0, PT, R19, R22, PT ;  /* 0x000000161300720c */ /* 0x000fe40003f06070 */
[----:B------:R-:W-:Y:S02]  /*2010*/  VIMNMX R12, PT, PT, R12, 0x46a00000, PT ;  /* 0x46a000000c0c7848 */ /* 0x000fe40003fe0100 */
[----:B------:R-:W-:Y:S01]  /*2020*/  SEL R13, R20, 0x63400000, !P0 ;  /* 0x63400000140d7807 */ /* 0x000fe20004000000 */
[----:B------:R-:W-:-:S03]  /*2030*/  IMAD.MOV.U32 R20, RZ, RZ, RZ ;  /* 0x000000ffff147224 */ /* 0x000fc600078e00ff */
[----:B------:R-:W-:-:S05]  /*2040*/  IADD3 R12, PT, PT, -R13, R12, RZ ;  /* 0x0000000c0d0c7210 */ /* 0x000fca0007ffe1ff */
[----:B------:R-:W-:-:S06]  /*2050*/  VIADD R21, R12, 0x7fe00000 ;  /* 0x7fe000000c157836 */ /* 0x000fcc0000000000 */
[----:B------:R-:W-:-:S10]  /*2060*/  DMUL R24, R16, R20 ;  /* 0x0000001410187228 */ /* 0x000fd40000000000 */
[----:B------:R-:W-:-:S13]  /*2070*/  FSETP.GTU.AND P0, PT, |R25|, 1.469367938527859385e-39, PT ;  /* 0x001000001900780b */ /* 0x000fda0003f0c200 */
[----:B------:R-:W-:Y:S05]  /*2080*/  @P0 BRA `(.L_x_218) ;  /* 0x0000000000940947 */ /* 0x000fea0003800000 */
[----:B------:R-:W-:Y:S01]  /*2090*/  DFMA R10, R16, -R10, R14 ;  /* 0x8000000a100a722b */ /* 0x000fe2000000000e */
[----:B------:R-:W-:-:S09]  /*20a0*/  IMAD.MOV.U32 R20, RZ, RZ, RZ ;  /* 0x000000ffff147224 */ /* 0x000fd200078e00ff */
[C---:B------:R-:W-:Y:S02]  /*20b0*/  FSETP.NEU.AND P0, PT, R11.reuse, RZ, PT ;  /* 0x000000ff0b00720b */ /* 0x040fe40003f0d000 */
[----:B------:R-:W-:-:S04]  /*20c0*/  LOP3.LUT R13, R11, 0x80000000, R27, 0x48, !PT ;  /* 0x800000000b0d7812 */ /* 0x000fc800078e481b */
[----:B------:R-:W-:-:S07]  /*20d0*/  LOP3.LUT R21, R13, R21, RZ, 0xfc, !PT ;  /* 0x000000150d157212 */ /* 0x000fce00078efcff */
[----:B------:R-:W-:Y:S05]  /*20e0*/  @!P0 BRA `(.L_x_218) ;  /* 0x00000000007c8947 */ /* 0x000fea0003800000 */
[----:B------:R-:W-:Y:S01]  /*20f0*/  IMAD.MOV R11, RZ, RZ, -R12 ;  /* 0x000000ffff0b7224 */ /* 0x000fe200078e0a0c */
[----:B------:R-:W-:-:S06]  /*2100*/  MOV R10, RZ ;  /* 0x000000ff000a7202 */ /* 0x000fcc0000000f00 */
[----:B------:R-:W-:Y:S02]  /*2110*/  DFMA R10, R24, -R10, R16 ;  /* 0x8000000a180a722b */ /* 0x000fe40000000010 */
[----:B------:R-:W-:-:S04]  /*2120*/  DMUL.RP R16, R16, R20 ;  /* 0x0000001410107228 */ /* 0x000fc80000008000 */
[----:B------:R-:W-:-:S04]  /*2130*/  IADD3 R10, PT, PT, -R12, -0x43300000, RZ ;  /* 0xbcd000000c0a7810 */ /* 0x000fc80007ffe1ff */
[----:B------:R-:W-:Y:S02]  /*2140*/  FSETP.NEU.AND P0, PT, |R11|, R10, PT ;  /* 0x0000000a0b00720b */ /* 0x000fe40003f0d200 */
[----:B------:R-:W-:Y:S02]  /*2150*/  LOP3.LUT R13, R17, R13, RZ, 0x3c, !PT ;  /* 0x0000000d110d7212 */ /* 0x000fe400078e3cff */
[----:B------:R-:W-:Y:S02]  /*2160*/  FSEL R24, R16, R24, !P0 ;  /* 0x0000001810187208 */ /* 0x000fe40004000000 */
[----:B------:R-:W-:Y:S01]  /*2170*/  FSEL R25, R13, R25, !P0 ;  /* 0x000000190d197208 */ /* 0x000fe20004000000 */
[----:B------:R-:W-:Y:S06]  /*2180*/  BRA `(.L_x_218) ;  /* 0x0000000000547947 */ /* 0x000fec0003800000 */
.L_x_217:
[----:B------:R-:W-:-:S14]  /*2190*/  DSETP.NAN.AND P0, PT, R12, R12, PT ;  /* 0x0000000c0c00722a */ /* 0x000fdc0003f08000 */
[----:B------:R-:W-:Y:S05]  /*21a0*/  @P0 BRA `(.L_x_219) ;  /* 0x0000000000440947 */ /* 0x000fea0003800000 */
[----:B------:R-:W-:-:S14]  /*21b0*/  DSETP.NAN.AND P0, PT, R26, R26, PT ;  /* 0x0000001a1a00722a */ /* 0x000fdc0003f08000 */
[----:B------:R-:W-:Y:S05]  /*21c0*/  @P0 BRA `(.L_x_220) ;  /* 0x0000000000300947 */ /* 0x000fea0003800000 */
[----:B------:R-:W-:Y:S01]  /*21d0*/  ISETP.NE.AND P0, PT, R21, R22, PT ;  /* 0x000000161500720c */ /* 0x000fe20003f05270 */
[----:B------:R-:W-:Y:S02]  /*21e0*/  IMAD.MOV.U32 R24, RZ, RZ, 0x0 ;  /* 0x00000000ff187424 */ /* 0x000fe400078e00ff */
[----:B------:R-:W-:-:S10]  /*21f0*/  IMAD.MOV.U32 R25, RZ, RZ, -0x80000 ;  /* 0xfff80000ff197424 */ /* 0x000fd400078e00ff */
[----:B------:R-:W-:Y:S05]  /*2200*/  @!P0 BRA `(.L_x_218) ;  /* 0x0000000000348947 */ /* 0x000fea0003800000 */
[----:B------:R-:W-:Y:S02]  /*2210*/  ISETP.NE.AND P0, PT, R21, 0x7ff00000, PT ;  /* 0x7ff000001500780c */ /* 0x000fe40003f05270 */
[----:B------:R-:W-:Y:S02]  /*2220*/  LOP3.LUT R25, R13, 0x80000000, R27, 0x48, !PT ;  /* 0x800000000d197812 */ /* 0x000fe400078e481b */
[----:B------:R-:W-:-:S13]  /*2230*/  ISETP.EQ.OR P0, PT, R22, RZ, !P0 ;  /* 0x000000ff1600720c */ /* 0x000fda0004702670 */
[----:B------:R-:W-:Y:S01]  /*2240*/  @P0 LOP3.LUT R10, R25, 0x7ff00000, RZ, 0xfc, !PT ;  /* 0x7ff00000190a0812 */ /* 0x000fe200078efcff */
[----:B------:R-:W-:Y:S02]  /*2250*/  @!P0 IMAD.MOV.U32 R24, RZ, RZ, RZ ;  /* 0x000000ffff188224 */ /* 0x000fe400078e00ff */
[----:B------:R-:W-:Y:S01]  /*2260*/  @P0 IMAD.MOV.U32 R24, RZ, RZ, RZ ;  /* 0x000000ffff180224 */ /* 0x000fe200078e00ff */
[----:B------:R-:W-:Y:S01]  /*2270*/  @P0 MOV R25, R10 ;  /* 0x0000000a00190202 */ /* 0x000fe20000000f00 */
[----:B------:R-:W-:Y:S06]  /*2280*/  BRA `(.L_x_218) ;  /* 0x0000000000147947 */ /* 0x000fec0003800000 */
.L_x_220:
[----:B------:R-:W-:Y:S01]  /*2290*/  LOP3.LUT R25, R27, 0x80000, RZ, 0xfc, !PT ;  /* 0x000800001b197812 */ /* 0x000fe200078efcff */
[----:B------:R-:W-:Y:S01]  /*22a0*/  IMAD.MOV.U32 R24, RZ, RZ, R26 ;  /* 0x000000ffff187224 */ /* 0x000fe200078e001a */
[----:B------:R-:W-:Y:S06]  /*22b0*/  BRA `(.L_x_218) ;  /* 0x0000000000087947 */ /* 0x000fec0003800000 */
.L_x_219:
[----:B------:R-:W-:Y:S01]  /*22c0*/  LOP3.LUT R25, R13, 0x80000, RZ, 0xfc, !PT ;  /* 0x000800000d197812 */ /* 0x000fe200078efcff */
[----:B------:R-:W-:-:S07]  /*22d0*/  IMAD.MOV.U32 R24, RZ, RZ, R12 ;  /* 0x000000ffff187224 */ /* 0x000fce00078e000c */
.L_x_218:
[----:B------:R-:W-:Y:S05]  /*22e0*/  BSYNC.RECONVERGENT B2 ;  /* 0x0000000000027941 */ /* 0x000fea0003800200 */
.L_x_216:
[----:B------:R-:W-:-:S04]  /*22f0*/  IMAD.MOV.U32 R19, RZ, RZ, 0x0 ;  /* 0x00000000ff137424 */ /* 0x000fc800078e00ff */
[----:B------:R-:W-:Y:S05]  /*2300*/  RET.REL.NODEC R18 `(_ZN3cub18CUB_300001_SM_10006detail9transform16transform_kernelINS2_10policy_hubILb1EN4cuda3std3__45tupleIJN6thrust24THRUST_300001_SM_1000_NS17counting_iteratorIiNSA_11use_defaultESC_SC_EEEEEE10policy1000El10raw_accessNSA_6detail15normal_iteratorINSA_10device_ptrIdEEEEJSD_EEEvT0_iT1_T2_DpNS2_10kernel_argIT3_EE) ;  /* 0xffffffdc123c7950 */ /* 0x000fea0003c3ffff */
        .type           $_ZN3cub18CUB_300001_SM_10006detail9transform16transform_kernelINS2_10policy_hubILb1EN4cuda3std3__45tupleIJN6thrust24THRUST_300001_SM_1000_NS17counting_iteratorIiNSA_11use_defaultESC_SC_EEEEEE10policy1000El10raw_accessNSA_6detail15normal_iteratorINSA_10device_ptrIdEEEEJSD_EEEvT0_iT1_T2_DpNS2_10kernel_argIT3_EE$__internal_accurate_pow,@function
        .size           $_ZN3cub18CUB_300001_SM_10006detail9transform16transform_kernelINS2_10policy_hubILb1EN4cuda3std3__45tupleIJN6thrust24THRUST_300001_SM_1000_NS17counting_iteratorIiNSA_11use_defaultESC_SC_EEEEEE10policy1000El10raw_accessNSA_6detail15normal_iteratorINSA_10device_ptrIdEEEEJSD_EEEvT0_iT1_T2_DpNS2_10kernel_argIT3_EE$__internal_accurate_pow,(.L_x_269 - $_ZN3cub18CUB_300001_SM_10006detail9transform16transform_kernelINS2_10policy_hubILb1EN4cuda3std3__45tupleIJN6thrust24THRUST_300001_SM_1000_NS17counting_iteratorIiNSA_11use_defaultESC_SC_EEEEEE10policy1000El10raw_accessNSA_6detail15normal_iteratorINSA_10device_ptrIdEEEEJSD_EEEvT0_iT1_T2_DpNS2_10kernel_argIT3_EE$__internal_accurate_pow)
$_ZN3cub18CUB_300001_SM_10006detail9transform16transform_kernelINS2_10policy_hubILb1EN4cuda3std3__45tupleIJN6thrust24THRUST_300001_SM_1000_NS17counting_iteratorIiNSA_11use_defaultESC_SC_EEEEEE10policy1000El10raw_accessNSA_6detail15normal_iteratorINSA_10device_ptrIdEEEEJSD_EEEvT0_iT1_T2_DpNS2_10kernel_argIT3_EE$__internal_accurate_pow:
[----:B------:R-:W-:Y:S01]  /*2310*/  ISETP.GT.U32.AND P0, PT, R21, 0xfffff, PT ;  /* 0x000fffff1500780c */ /* 0x000fe20003f04070 */
[--C-:B------:R-:W-:Y:S01]  /*2320*/  IMAD.MOV.U32 R10, RZ, RZ, R21.reuse ;  /* 0x000000ffff0a7224 */ /* 0x100fe200078e0015 */
[----:B------:R-:W-:Y:S01]  /*2330*/  UMOV UR10, 0x7d2cafe2 ;  /* 0x7d2cafe2000a7882 */ /* 0x000fe20000000000 */
[----:B------:R-:W-:Y:S01]  /*2340*/  IMAD.MOV.U32 R12, RZ, RZ, R20 ;  /* 0x000000ffff0c7224 */ /* 0x000fe200078e0014 */
[----:B------:R-:W-:Y:S01]  /*2350*/  UMOV UR11, 0x3eb0f5ff ;  /* 0x3eb0f5ff000b7882 */ /* 0x000fe20000000000 */
[----:B------:R-:W-:Y:S01]  /*2360*/  IMAD.MOV.U32 R14, RZ, RZ, 0x41ad3b5a ;  /* 0x41ad3b5aff0e7424 */ /* 0x000fe200078e00ff */
[----:B------:R-:W-:Y:S01]  /*2370*/  SHF.R.U32.HI R28, RZ, 0x14, R21 ;  /* 0x00000014ff1c7819 */ /* 0x000fe20000011615 */
[----:B------:R-:W-:Y:S01]  /*2380*/  IMAD.MOV.U32 R15, RZ, RZ, 0x3ed0f5d2 ;  /* 0x3ed0f5d2ff0f7424 */ /* 0x000fe200078e00ff */
[----:B------:R-:W-:Y:S01]  /*2390*/  UMOV UR12, 0x3b39803f ;  /* 0x3b39803f000c7882 */ /* 0x000fe20000000000 */
[----:B------:R-:W-:-:S04]  /*23a0*/  UMOV UR13, 0x3c7abc9e ;  /* 0x3c7abc9e000d7882 */ /* 0x000fc80000000000 */
[----:B------:R-:W-:-:S10]  /*23b0*/  @!P0 DMUL R24, R20, 1.80143985094819840000e+16 ;  /* 0x4350000014188828 */ /* 0x000fd40000000000 */
[----:B------:R-:W-:Y:S01]  /*23c0*/  @!P0 MOV R10, R25 ;  /* 0x00000019000a8202 */ /* 0x000fe20000000f00 */
[----:B------:R-:W-:Y:S01]  /*23d0*/  @!P0 IMAD.MOV.U32 R12, RZ, RZ, R24 ;  /* 0x000000ffff0c8224 */ /* 0x000fe200078e0018 */
[----:B------:R-:W-:Y:S02]  /*23e0*/  @!P0 LEA.HI R28, R25, 0xffffffca, RZ, 0xc ;  /* 0xffffffca191c8811 */ /* 0x000fe400078f60ff */
[----:B------:R-:W-:-:S04]  /*23f0*/  LOP3.LUT R10, R10, 0x800fffff, RZ, 0xc0, !PT ;  /* 0x800fffff0a0a7812 */ /* 0x000fc800078ec0ff */
[----:B------:R-:W-:Y:S02]  /*2400*/  LOP3.LUT R13, R10, 0x3ff00000, RZ, 0xfc, !PT ;  /* 0x3ff000000a0d7812 */ /* 0x000fe400078efcff */
[----:B------:R-:W-:Y:S02]  /*2410*/  MOV R10, RZ ;  /* 0x000000ff000a7202 */ /* 0x000fe40000000f00 */
[----:B------:R-:W-:-:S13]  /*2420*/  ISETP.GE.U32.AND P1, PT, R13, 0x3ff6a09f, PT ;  /* 0x3ff6a09f0d00780c */ /* 0x000fda0003f26070 */
[----:B------:R-:W-:-:S04]  /*2430*/  @P1 VIADD R11, R13, 0xfff00000 ;  /* 0xfff000000d0b1836 */ /* 0x000fc80000000000 */
[----:B------:R-:W-:-:S06]  /*2440*/  @P1 IMAD.MOV.U32 R13, RZ, RZ, R11 ;  /* 0x000000ffff0d1224 */ /* 0x000fcc00078e000b */
[C---:B------:R-:W-:Y:S02]  /*2450*/  DADD R18, R12.reuse, 1 ;  /* 0x3ff000000c127429 */ /* 0x040fe40000000000 */
[----:B------:R-:W-:-:S04]  /*2460*/  DADD R12, R12, -1 ;  /* 0xbff000000c0c7429 */ /* 0x000fc80000000000 */
[----:B------:R-:W0:Y:S02]  /*2470*/  MUFU.RCP64H R11, R19 ;  /* 0x00000013000b7308 */ /* 0x000e240000001800 */
[----:B0-----:R-:W-:-:S08]  /*2480*/  DFMA R16, -R18, R10, 1 ;  /* 0x3ff000001210742b */ /* 0x001fd0000000010a */
[----:B------:R-:W-:-:S08]  /*2490*/  DFMA R16, R16, R16, R16 ;  /* 0x000000101010722b */ /* 0x000fd00000000010 */
[----:B------:R-:W-:-:S08]  /*24a0*/  DFMA R16, R10, R16, R10 ;  /* 0x000000100a10722b */ /* 0x000fd0000000000a */
[----:B------:R-:W-:-:S08]  /*24b0*/  DMUL R10, R12, R16 ;  /* 0x000000100c0a7228 */ /* 0x000fd00000000000 */
[----:B------:R-:W-:-:S08]  /*24c0*/  DFMA R10, R12, R16, R10 ;  /* 0x000000100c0a722b */ /* 0x000fd0000000000a */
[----:B------:R-:W-:-:S08]  /*24d0*/  DMUL R22, R10, R10 ;  /* 0x0000000a0a167228 */ /* 0x000fd00000000000 */
[----:B------:R-:W-:Y:S01]  /*24e0*/  DFMA R14, R22, UR10, R14 ;  /* 0x0000000a160e7c2b */ /* 0x000fe2000800000e */
[----:B------:R-:W-:Y:S01]  /*24f0*/  UMOV UR10, 0x75488a3f ;  /* 0x75488a3f000a7882 */ /* 0x000fe20000000000 */
[----:B------:R-:W-:-:S06]  /*2500*/  UMOV UR11, 0x3ef3b20a ;  /* 0x3ef3b20a000b7882 */ /* 0x000fcc0000000000 */
[----:B------:R-:W-:Y:S01]  /*2510*/  DFMA R18, R22, R14, UR10 ;  /* 0x0000000a16127e2b */ /* 0x000fe2000800000e */
[----:B------:R-:W-:Y:S01]  /*2520*/  UMOV UR10, 0xe4faecd5 ;  /* 0xe4faecd5000a7882 */ /* 0x000fe20000000000 */
[----:B------:R-:W-:Y:S01]  /*2530*/  UMOV UR11, 0x3f1745cd ;  /* 0x3f1745cd000b7882 */ /* 0x000fe20000000000 */
[----:B------:R-:W-:-:S05]  /*2540*/  DADD R14, R12, -R10 ;  /* 0x000000000c0e7229 */ /* 0x000fca000000080a */
[----:B------:R-:W-:Y:S01]  /*2550*/  DFMA R18, R22, R18, UR10 ;  /* 0x0000000a16127e2b */ /* 0x000fe20008000012 */
[----:B------:R-:W-:Y:S01]  /*2560*/  UMOV UR10, 0x258a578b ;  /* 0x258a578b000a7882 */ /* 0x000fe20000000000 */
[----:B------:R-:W-:Y:S01]  /*2570*/  UMOV UR11, 0x3f3c71c7 ;  /* 0x3f3c71c7000b7882 */ /* 0x000fe20000000000 */
[----:B------:R-:W-:-:S05]  /*2580*/  DADD R14, R14, R14 ;  /* 0x000000000e0e7229 */ /* 0x000fca000000000e */
[----:B------:R-:W-:Y:S01]  /*2590*/  DFMA R18, R22, R18, UR10 ;  /* 0x0000000a16127e2b */ /* 0x000fe20008000012 */
[----:B------:R-:W-:Y:S01]  /*25a0*/  UMOV UR10, 0x9242b910 ;  /* 0x9242b910000a7882 */ /* 0x000fe20000000000 */
[----:B------:R-:W-:Y:S01]  /*25b0*/  UMOV UR11, 0x3f624924 ;  /* 0x3f624924000b7882 */ /* 0x000fe20000000000 */
[----:B------:R-:W-:-:S05]  /*25c0*/  DFMA R14, R12, -R10, R14 ;  /* 0x8000000a0c0e722b */ /* 0x000fca000000000e */
[----:B------:R-:W-:Y:S01]  /*25d0*/  DFMA R18, R22, R18, UR10 ;  /* 0x0000000a16127e2b */ /* 0x000fe20008000012 */
[----:B------:R-:W-:Y:S01]  /*25e0*/  UMOV UR10, 0x99999dfb ;  /* 0x99999dfb000a7882 */ /* 0x000fe20000000000 */
[----:B------:R-:W-:Y:S01]  /*25f0*/  UMOV UR11, 0x3f899999 ;  /* 0x3f899999000b7882 */ /* 0x000fe20000000000 */
[----:B------:R-:W-:-:S05]  /*2600*/  DMUL R14, R16, R14 ;  /* 0x0000000e100e7228 */ /* 0x000fca0000000000 */
[----:B------:R-:W-:Y:S01]  /*2610*/  DFMA R18, R22, R18, UR10 ;  /* 0x0000000a16127e2b */ /* 0x000fe20008000012 */
[----:B------:R-:W-:Y:S01]  /*2620*/  UMOV UR10, 0x55555555 ;  /* 0x55555555000a7882 */ /* 0x000fe20000000000 */
[----:B------:R-:W-:-:S03]  /*2630*/  UMOV UR11, 0x3fb55555 ;  /* 0x3fb55555000b7882 */ /* 0x000fc60000000000 */
[----:B------:R-:W-:Y:S02]  /*2640*/  VIADD R21, R15, 0x100000 ;  /* 0x001000000f157836 */ /* 0x000fe40000000000 */
[----:B------:R-:W-:Y:S01]  /*2650*/  IMAD.MOV.U32 R20, RZ, RZ, R14 ;  /* 0x000000ffff147224 */ /* 0x000fe200078e000e */
[----:B------:R-:W-:-:S08]  /*2660*/  DFMA R12, R22, R18, UR10 ;  /* 0x0000000a160c7e2b */ /* 0x000fd00008000012 */
[----:B------:R-:W-:Y:S01]  /*2670*/  DADD R16, -R12, UR10 ;  /* 0x0000000a0c107e29 */ /* 0x000fe20008000100 */
[----:B------:R-:W-:Y:S01]  /*2680*/  UMOV UR10, 0xb9e7b0 ;  /* 0x00b9e7b0000a7882 */ /* 0x000fe20000000000 */
[----:B------:R-:W-:-:S06]  /*2690*/  UMOV UR11, 0x3c46a4cb ;  /* 0x3c46a4cb000b7882 */ /* 0x000fcc0000000000 */
[----:B------:R-:W-:Y:S02]  /*26a0*/  DFMA R16, R22, R18, R16 ;  /* 0x000000121610722b */ /* 0x000fe40000000010 */
[----:B------:R-:W-:-:S06]  /*26b0*/  DMUL R18, R10, R10 ;  /* 0x0000000a0a127228 */ /* 0x000fcc0000000000 */
[----:B------:R-:W-:Y:S01]  /*26c0*/  DADD R16, R16, -UR10 ;  /* 0x8000000a10107e29 */ /* 0x000fe20008000000 */
[----:B------:R-:W-:Y:S01]  /*26d0*/  UMOV UR10, 0x80000000 ;  /* 0x80000000000a7882 */ /* 0x000fe20000000000 */
[----:B------:R-:W-:Y:S01]  /*26e0*/  DFMA R22, R10, R10, -R18 ;  /* 0x0000000a0a16722b */ /* 0x000fe20000000812 */
[----:B------:R-:W-:-:S07]  /*26f0*/  UMOV UR11, 0x43300000 ;  /* 0x43300000000b7882 */ /* 0x000fce0000000000 */
[C---:B------:R-:W-:Y:S02]  /*2700*/  DFMA R20, R10.reuse, R20, R22 ;  /* 0x000000140a14722b */ /* 0x040fe40000000016 */
[----:B------:R-:W-:-:S08]  /*2710*/  DMUL R22, R10, R18 ;  /* 0x000000120a167228 */ /* 0x000fd00000000000 */
[----:B------:R-:W-:-:S08]  /*2720*/  DFMA R24, R10, R18, -R22 ;  /* 0x000000120a18722b */ /* 0x000fd00000000816 */
[----:B------:R-:W-:Y:S02]  /*2730*/  DFMA R24, R14, R18, R24 ;  /* 0x000000120e18722b */ /* 0x000fe40000000018 */
[----:B------:R-:W-:-:S06]  /*2740*/  DADD R18, R12, R16 ;  /* 0x000000000c127229 */ /* 0x000fcc0000000010 */
[----:B------:R-:W-:Y:S02]  /*2750*/  DFMA R20, R10, R20, R24 ;  /* 0x000000140a14722b */ /* 0x000fe40000000018 */
[----:B------:R-:W-:-:S08]  /*2760*/  DADD R24, R12, -R18 ;  /* 0x000000000c187229 */ /* 0x000fd00000000812 */
[----:B------:R-:W-:Y:S02]  /*2770*/  DADD R24, R16, R24 ;  /* 0x0000000010187229 */ /* 0x000fe40000000018 */
[----:B------:R-:W-:-:S08]  /*2780*/  DMUL R16, R18, R22 ;  /* 0x0000001612107228 */ /* 0x000fd00000000000 */
[----:B------:R-:W-:-:S08]  /*2790*/  DFMA R12, R18, R22, -R16 ;  /* 0x00000016120c722b */ /* 0x000fd00000000810 */
[----:B------:R-:W-:-:S08]  /*27a0*/  DFMA R12, R18, R20, R12 ;  /* 0x00000014120c722b */ /* 0x000fd0000000000c */
[----:B------:R-:W-:-:S08]  /*27b0*/  DFMA R24, R24, R22, R12 ;  /* 0x000000161818722b */ /* 0x000fd0000000000c */
[----:B------:R-:W-:-:S08]  /*27c0*/  DADD R18, R16, R24 ;  /* 0x0000000010127229 */ /* 0x000fd00000000018 */
[--C-:B------:R-:W-:Y:S02]  /*27d0*/  DADD R12, R10, R18.reuse ;  /* 0x000000000a0c7229 */ /* 0x100fe40000000012 */
[----:B------:R-:W-:-:S06]  /*27e0*/  DADD R16, R16, -R18 ;  /* 0x0000000010107229 */ /* 0x000fcc0000000812 */
[----:B------:R-:W-:Y:S02]  /*27f0*/  DADD R10, R10, -R12 ;  /* 0x000000000a0a7229 */ /* 0x000fe4000000080c */
[----:B------:R-:W-:-:S06]  /*2800*/  DADD R16, R24, R16 ;  /* 0x0000000018107229 */ /* 0x000fcc0000000010 */
[----:B------:R-:W-:-:S08]  /*2810*/  DADD R10, R18, R10 ;  /* 0x00000000120a7229 */ /* 0x000fd0000000000a */
[----:B------:R-:W-:Y:S01]  /*2820*/  DADD R16, R16, R10 ;  /* 0x0000000010107229 */ /* 0x000fe2000000000a */
[C---:B------:R-:W-:Y:S01]  /*2830*/  IADD3 R10, PT, PT, R28.reuse, -0x3ff, RZ ;  /* 0xfffffc011c0a7810 */ /* 0x040fe20007ffe0ff */
[----:B------:R-:W-:Y:S02]  /*2840*/  @P1 VIADD R10, R28, 0xfffffc02 ;  /* 0xfffffc021c0a1836 */ /* 0x000fe40000000000 */
[----:B------:R-:W-:-:S04]  /*2850*/  IMAD.MOV.U32 R11, RZ, RZ, 0x43300000 ;  /* 0x43300000ff0b7424 */ /* 0x000fc800078e00ff */
[----:B------:R-:W-:Y:S01]  /*2860*/  DADD R14, R14, R16 ;  /* 0x000000000e0e7229 */ /* 0x000fe20000000010 */
[----:B------:R-:W-:-:S06]  /*2870*/  LOP3.LUT R10, R10, 0x80000000, RZ, 0x3c, !PT ;  /* 0x800000000a0a7812 */ /* 0x000fcc00078e3cff */
[----:B------:R-:W-:Y:S01]  /*2880*/  DADD R16, R10, -UR10 ;  /* 0x8000000a0a107e29 */ /* 0x000fe20008000000 */
[----:B------:R-:W-:Y:S01]  /*2890*/  UMOV UR10, 0xfefa39ef ;  /* 0xfefa39ef000a7882 */ /* 0x000fe20000000000 */
[----:B------:R-:W-:Y:S01]  /*28a0*/  DADD R18, R12, R14 ;  /* 0x000000000c127229 */ /* 0x000fe2000000000e */
[----:B------:R-:W-:-:S07]  /*28b0*/  UMOV UR11, 0x3fe62e42 ;  /* 0x3fe62e42000b7882 */ /* 0x000fce0000000000 */
[--C-:B------:R-:W-:Y:S02]  /*28c0*/  DFMA R10, R16, UR10, R18.reuse ;  /* 0x0000000a100a7c2b */ /* 0x100fe40008000012 */
[----:B------:R-:W-:-:S06]  /*28d0*/  DADD R20, R12, -R18 ;  /* 0x000000000c147229 */ /* 0x000fcc0000000812 */
[----:B------:R-:W-:Y:S02]  /*28e0*/  DFMA R12, R16, -UR10, R10 ;  /* 0x8000000a100c7c2b */ /* 0x000fe4000800000a */
[----:B------:R-:W-:-:S06]  /*28f0*/  DADD R20, R14, R20 ;  /* 0x000000000e147229 */ /* 0x000fcc0000000014 */
[----:B------:R-:W-:-:S08]  /*2900*/  DADD R12, -R18, R12 ;  /* 0x00000000120c7229 */ /* 0x000fd0000000010c */
[----:B------:R-:W-:-:S08]  /*2910*/  DADD R12, R20, -R12 ;  /* 0x00000000140c7229 */ /* 0x000fd0000000080c */
[----:B------:R-:W-:-:S08]  /*2920*/  DFMA R14, R16, UR12, R12 ;  /* 0x0000000c100e7c2b */ /* 0x000fd0000800000c */
[----:B------:R-:W-:-:S08]  /*2930*/  DADD R12, R10, R14 ;  /* 0x000000000a0c7229 */ /* 0x000fd0000000000e */
[----:B------:R-:W-:Y:S02]  /*2940*/  DADD R10, R10, -R12 ;  /* 0x000000000a0a7229 */ /* 0x000fe4000000080c */
[----:B------:R-:W-:-:S06]  /*2950*/  DMUL R16, R12, 2 ;  /* 0x400000000c107828 */ /* 0x000fcc0000000000 */
[----:B------:R-:W-:Y:S02]  /*2960*/  DADD R10, R14, R10 ;  /* 0x000000000e0a7229 */ /* 0x000fe4000000000a */
[----:B------:R-:W-:Y:S01]  /*2970*/  DFMA R12, R12, 2, -R16 ;  /* 0x400000000c0c782b */ /* 0x000fe20000000810 */
[----:B------:R-:W-:Y:S02]  /*2980*/  IMAD.MOV.U32 R14, RZ, RZ, 0x652b82fe ;  /* 0x652b82feff0e7424 */ /* 0x000fe400078e00ff */
[----:B------:R-:W-:-:S05]  /*2990*/  IMAD.MOV.U32 R15, RZ, RZ, 0x3ff71547 ;  /* 0x3ff71547ff0f7424 */ /* 0x000fca00078e00ff */
[----:B------:R-:W-:-:S08]  /*29a0*/  DFMA R12, R10, 2, R12 ;  /* 0x400000000a0c782b */ /* 0x000fd0000000000c */
[----:B------:R-:W-:-:S08]  /*29b0*/  DADD R18, R16, R12 ;  /* 0x0000000010127229 */ /* 0x000fd0000000000c */
[----:B------:R-:W-:Y:S02]  /*29c0*/  DFMA R14, R18, R14, 6.75539944105574400000e+15 ;  /* 0x43380000120e742b */ /* 0x000fe4000000000e */
[----:B------:R-:W-:Y:S01]  /*29d0*/  FSETP.GEU.AND P0, PT, |R19|, 4.1917929649353027344, PT ;  /* 0x4086232b1300780b */ /* 0x000fe20003f0e200 */
[----:B------:R-:W-:-:S05]  /*29e0*/  DADD R16, R16, -R18 ;  /* 0x0000000010107229 */ /* 0x000fca0000000812 */
[----:B------:R-:W-:-:S03]  /*29f0*/  DADD R10, R14, -6.75539944105574400000e+15 ;  /* 0xc33800000e0a7429 */ /* 0x000fc60000000000 */
[----:B------:R-:W-:-:S05]  /*2a00*/  DADD R12, R12, R16 ;  /* 0x000000000c0c7229 */ /* 0x000fca0000000010 */
[----:B------:R-:W-:Y:S01]  /*2a10*/  DFMA R20, R10, -UR10, R18 ;  /* 0x8000000a0a147c2b */ /* 0x000fe20008000012 */
[----:B------:R-:W-:Y:S01]  /*2a20*/  UMOV UR10, 0x3b39803f ;  /* 0x3b39803f000a7882 */ /* 0x000fe20000000000 */
[----:B------:R-:W-:-:S06]  /*2a30*/  UMOV UR11, 0x3c7abc9e ;  /* 0x3c7abc9e000b7882 */ /* 0x000fcc0000000000 */
[----:B------:R-:W-:Y:S01]  /*2a40*/  DFMA R20, R10, -UR10, R20 ;  /* 0x8000000a0a147c2b */ /* 0x000fe20008000014 */
[----:B------:R-:W-:Y:S01]  /*2a50*/  UMOV UR10, 0x69ce2bdf ;  /* 0x69ce2bdf000a7882 */ /* 0x000fe20000000000 */
[----:B------:R-:W-:Y:S01]  /*2a60*/  MOV R10, 0xfca213ea ;  /* 0xfca213ea000a7802 */ /* 0x000fe20000000f00 */
[----:B------:R-:W-:Y:S01]  /*2a70*/  IMAD.MOV.U32 R11, RZ, RZ, 0x3e928af3 ;  /* 0x3e928af3ff0b7424 */ /* 0x000fe200078e00ff */
[----:B------:R-:W-:-:S05]  /*2a80*/  UMOV UR11, 0x3e5ade15 ;  /* 0x3e5ade15000b7882 */ /* 0x000fca0000000000 */
[----:B------:R-:W-:Y:S01]  /*2a90*/  DFMA R10, R20, UR10, R10 ;  /* 0x0000000a140a7c2b */ /* 0x000fe2000800000a */
[----:B------:R-:W-:Y:S01]  /*2aa0*/  UMOV UR10, 0x62401315 ;  /* 0x62401315000a7882 */ /* 0x000fe20000000000 */
[----:B------:R-:W-:-:S06]  /*2ab0*/  UMOV UR11, 0x3ec71dee ;  /* 0x3ec71dee000b7882 */ /* 0x000fcc0000000000 */
[----:B------:R-:W-:Y:S01]  /*2ac0*/  DFMA R10, R20, R10, UR10 ;  /* 0x0000000a140a7e2b */ /* 0x000fe2000800000a */
        /* <DEDUP_REMOVED lines=20> */
[----:B------:R-:W-:-:S08]  /*2c10*/  DFMA R10, R20, R10, UR10 ;  /* 0x0000000a140a7e2b */ /* 0x000fd0000800000a */
[----:B------:R-:W-:-:S08]  /*2c20*/  DFMA R10, R20, R10, 1 ;  /* 0x3ff00000140a742b */ /* 0x000fd0000000000a */
[----:B------:R-:W-:-:S10]  /*2c30*/  DFMA R10, R20, R10, 1 ;  /* 0x3ff00000140a742b */ /* 0x000fd4000000000a */
[----:B------:R-:W-:Y:S02]  /*2c40*/  IMAD R17, R14, 0x100000, R11 ;  /* 0x001000000e117824 */ /* 0x000fe400078e020b */
[----:B------:R-:W-:Y:S01]  /*2c50*/  IMAD.MOV.U32 R16, RZ, RZ, R10 ;  /* 0x000000ffff107224 */ /* 0x000fe200078e000a */
[----:B------:R-:W-:Y:S06]  /*2c60*/  @!P0 BRA `(.L_x_221) ;  /* 0x0000000000308947 */ /* 0x000fec0003800000 */
[----:B------:R-:W-:Y:S01]  /*2c70*/  FSETP.GEU.AND P1, PT, |R19|, 4.2275390625, PT ;  /* 0x408748001300780b */ /* 0x000fe20003f2e200 */
[C---:B------:R-:W-:Y:S02]  /*2c80*/  DADD R16, R18.reuse, +INF ;  /* 0x7ff0000012107429 */ /* 0x040fe40000000000 */
[----:B------:R-:W-:-:S08]  /*2c90*/  DSETP.GEU.AND P0, PT, R18, RZ, PT ;  /* 0x000000ff1200722a */ /* 0x000fd00003f0e000 */
[----:B------:R-:W-:Y:S02]  /*2ca0*/  FSEL R16, R16, RZ, P0 ;  /* 0x000000ff10107208 */ /* 0x000fe40000000000 */
[----:B------:R-:W-:Y:S02]  /*2cb0*/  @!P1 LEA.HI R15, R14, R14, RZ, 0x1 ;  /* 0x0000000e0e0f9211 */ /* 0x000fe400078f08ff */
[----:B------:R-:W-:Y:S02]  /*2cc0*/  FSEL R17, R17, RZ, P0 ;  /* 0x000000ff11117208 */ /* 0x000fe40000000000 */
[----:B------:R-:W-:-:S04]  /*2cd0*/  @!P1 SHF.R.S32.HI R15, RZ, 0x1, R15 ;  /* 0x00000001ff0f9819 */ /* 0x000fc8000001140f */
[----:B------:R-:W-:Y:S01]  /*2ce0*/  @!P1 LEA R11, R15, R11, 0x14 ;  /* 0x0000000b0f0b9211 */ /* 0x000fe200078ea0ff */
[----:B------:R-:W-:-:S05]  /*2cf0*/  @!P1 IMAD.IADD R14, R14, 0x1, -R15 ;  /* 0x000000010e0e9824 */ /* 0x000fca00078e0a0f */
[----:B------:R-:W-:Y:S01]  /*2d00*/  @!P1 LEA R15, R14, 0x3ff00000, 0x14 ;  /* 0x3ff000000e0f9811 */ /* 0x000fe200078ea0ff */
[----:B------:R-:W-:-:S06]  /*2d10*/  @!P1 IMAD.MOV.U32 R14, RZ, RZ, RZ ;  /* 0x000000ffff0e9224 */ /* 0x000fcc00078e00ff */
[----:B------:R-:W-:-:S11]  /*2d20*/  @!P1 DMUL R16, R10, R14 ;  /* 0x0000000e0a109228 */ /* 0x000fd60000000000 */
.L_x_221:
[----:B------:R-:W-:Y:S02]  /*2d30*/  DFMA R12, R12, R16, R16 ;  /* 0x000000100c0c722b */ /* 0x000fe40000000010 */
[----:B------:R-:W-:-:S08]  /*2d40*/  DSETP.NEU.AND P0, PT, |R16|, +INF , PT ;  /* 0x7ff000001000742a */ /* 0x000fd00003f0d200 */
[----:B------:R-:W-:Y:S01]  /*2d50*/  FSEL R10, R16, R12, !P0 ;  /* 0x0000000c100a7208 */ /* 0x000fe20004000000 */
[----:B------:R-:W-:Y:S01]  /*2d60*/  IMAD.MOV.U32 R12, RZ, RZ, R26 ;  /* 0x000000ffff0c7224 */ /* 0x000fe200078e001a */
[----:B------:R-:W-:Y:S01]  /*2d70*/  FSEL R16, R17, R13, !P0 ;  /* 0x0000000d11107208 */ /* 0x000fe20004000000 */
[----:B------:R-:W-:-:S04]  /*2d80*/  IMAD.MOV.U32 R13, RZ, RZ, 0x0 ;  /* 0x00000000ff0d7424 */ /* 0x000fc800078e00ff */
[----:B------:R-:W-:Y:S05]  /*2d90*/  RET.REL.NODEC R12 `(_ZN3cub18CUB_300001_SM_10006detail9transform16transform_kernelINS2_10policy_hubILb1EN4cuda3std3__45tupleIJN6thrust24THRUST_300001_SM_1000_NS17counting_iteratorIiNSA_11use_defaultESC_SC_EEEEEE10policy1000El10raw_accessNSA_6detail15normal_iteratorINSA_10device_ptrIdEEEEJSD_EEEvT0_iT1_T2_DpNS2_10kernel_argIT3_EE) ;  /* 0xffffffd00c987950 */ /* 0x000fea0003c3ffff */
.L_x_222:
        /* <DEDUP_REMOVED lines=14> */
.L_x_269:


//--------------------- .text._ZN3cub18CUB_300001_SM_10006detail9transform16transform_kernelINS2_10policy_hubILb1EN4cuda3std3__45tupleIJN6thrust24THRUST_300001_SM_1000_NS17counting_iteratorIiNSA_11use_defaultESC_SC_EEEEEE10policy1000Ei10raw_accessNSA_6detail15normal_iteratorINSA_10device_ptrIdEEEEJSD_EEEvT0_iT1_T2_DpNS2_10kernel_argIT3_EE --------------------------
	.section	.text._ZN3cub18CUB_300001_SM_10006detail9transform16transform_kernelINS2_10policy_hubILb1EN4cuda3std3__45tupleIJN6thrust24THRUST_300001_SM_1000_NS17counting_iteratorIiNSA_11use_defaultESC_SC_EEEEEE10policy1000Ei10raw_accessNSA_6detail15normal_iteratorINSA_10device_ptrIdEEEEJSD_EEEvT0_iT1_T2_DpNS2_10kernel_argIT3_EE,"ax",@progbits
	.align	128
        .global         _ZN3cub18CUB_300001_SM_10006detail9transform16transform_kernelINS2_10policy_hubILb1EN4cuda3std3__45tupleIJN6thrust24THRUST_300001_SM_1000_NS17counting_iteratorIiNSA_11use_defaultESC_SC_EEEEEE10policy1000Ei10raw_accessNSA_6detail15normal_iteratorINSA_10device_ptrIdEEEEJSD_EEEvT0_iT1_T2_DpNS2_10kernel_argIT3_EE
        .type           _ZN3cub18CUB_300001_SM_10006detail9transform16transform_kernelINS2_10policy_hubILb1EN4cuda3std3__45tupleIJN6thrust24THRUST_300001_SM_1000_NS17counting_iteratorIiNSA_11use_defaultESC_SC_EEEEEE10policy1000Ei10raw_accessNSA_6detail15normal_iteratorINSA_10device_ptrIdEEEEJSD_EEEvT0_iT1_T2_DpNS2_10kernel_argIT3_EE,@function
        .size           _ZN3cub18CUB_300001_SM_10006detail9transform16transform_kernelINS2_10policy_hubILb1EN4cuda3std3__45tupleIJN6thrust24THRUST_300001_SM_1000_NS17counting_iteratorIiNSA_11use_defaultESC_SC_EEEEEE10policy1000Ei10raw_accessNSA_6detail15normal_iteratorINSA_10device_ptrIdEEEEJSD_EEEvT0_iT1_T2_DpNS2_10kernel_argIT3_EE,(.L_x_271 - _ZN3cub18CUB_300001_SM_10006detail9transform16transform_kernelINS2_10policy_hubILb1EN4cuda3std3__45tupleIJN6thrust24THRUST_300001_SM_1000_NS17counting_iteratorIiNSA_11use_defaultESC_SC_EEEEEE10policy1000Ei10raw_accessNSA_6detail15normal_iteratorINSA_10device_ptrIdEEEEJSD_EEEvT0_iT1_T2_DpNS2_10kernel_argIT3_EE)
        .other          _ZN3cub18CUB_300001_SM_10006detail9transform16transform_kernelINS2_10policy_hubILb1EN4cuda3std3__45tupleIJN6thrust24THRUST_300001_SM_1000_NS17counting_iteratorIiNSA_11use_defaultESC_SC_EEEEEE10policy1000Ei10raw_accessNSA_6detail15normal_iteratorINSA_10device_ptrIdEEEEJSD_EEEvT0_iT1_T2_DpNS2_10kernel_argIT3_EE,@"STO_CUDA_ENTRY STV_DEFAULT"
_ZN3cub18CUB_300001_SM_10006detail9transform16transform_kernelINS2_10policy_hubILb1EN4cuda3std3__45tupleIJN6thrust24THRUST_300001_SM_1000_NS17counting_iteratorIiNSA_11use_defaultESC_SC_EEEEEE10policy1000Ei10raw_accessNSA_6detail15normal_iteratorINSA_10device_ptrIdEEEEJSD_EEEvT0_iT1_T2_DpNS2_10kernel_argIT3_EE:
.text._ZN3cub18CUB_300001_SM_10006detail9transform16transform_kernelINS2_10policy_hubILb1EN4cuda3std3__45tupleIJN6thrust24THRUST_300001_SM_1000_NS17counting_iteratorIiNSA_11use_defaultESC_SC_EEEEEE10policy1000Ei10raw_accessNSA_6detail15normal_iteratorINSA_10device_ptrIdEEEEJSD_EEEvT0_iT1_T2_DpNS2_10kernel_argIT3_EE:
[----:B------:R-:W-:Y:S08]  /*0000*/  LDC R1, c[0x0][0x37c] ;  /* 0x0000df00ff017b82 */ /* 0x000ff00000000800 */
[----:B------:R-:W0:Y:S01]  /*0010*/  S2UR UR4, SR_CTAID.X ;  /* 0x00000000000479c3 */ /* 0x000e220000002500 */
[----:B------:R-:W1:Y:S01]  /*0020*/  LDCU.64 UR8, c[0x0][0x380] ;  /* 0x00007000ff0877ac */ /* 0x000e620008000a00 */
[----:B------:R-:W-:Y:S01]  /*0030*/  IMAD.MOV.U32 R27, RZ, RZ, 0x41dfffff ;  /* 0x41dfffffff1b7424 */ /* 0x000fe200078e00ff */
[----:B------:R-:W2:Y:S01]  /*0040*/  LDCU UR10, c[0x0][0x3a8] ;  /* 0x00007500ff0a77ac */ /* 0x000ea20008000800 */
[----:B------:R-:W3:Y:S01]  /*0050*/  LDCU UR14, c[0x0][0x388] ;  /* 0x00007100ff0e77ac */ /* 0x000ee20008000800 */
[----:B------:R-:W4:Y:S01]  /*0060*/  LDCU.64 UR6, c[0x0][0x3a0] ;  /* 0x00007400ff0677ac */ /* 0x000f220008000a00 */
[----:B------:R-:W5:Y:S01]  /*0070*/  LDCU.64 UR12, c[0x0][0x358] ;  /* 0x00006b00ff0c77ac */ /* 0x000f620008000a00 */
[----:B-1----:R-:W-:-:S04]  /*0080*/  USHF.L.U32 UR11, UR9, 0x7, URZ ;  /* 0x00000007090b7899 */ /* 0x002fc800080006ff */
[----:B0-----:R-:W-:Y:S01]  /*0090*/  UIMAD UR4, UR11, UR4, URZ ;  /* 0x000000040b0472a4 */ /* 0x001fe2000f8e02ff */
[----:B---3--:R-:W-:-:S03]  /*00a0*/  IMAD.U32 R26, RZ, RZ, UR14 ;  /* 0x0000000eff1a7e24 */ /* 0x008fc6000f8e00ff */
[----:B------:R-:W-:Y:S02]  /*00b0*/  UIADD3 UR5, UPT, UPT, -UR4, UR8, URZ ;  /* 0x0000000804057290 */ /* 0x000fe4000fffe1ff */
[----:B--2---:R-:W-:Y:S02]  /*00c0*/  UIADD3 UR8, UPT, UPT, UR4, UR10, URZ ;  /* 0x0000000a04087290 */ /* 0x004fe4000fffe0ff */
[----:B------:R-:W-:Y:S02]  /*00d0*/  UISETP.LT.AND UP0, UPT, UR11, UR5, UPT ;  /* 0x000000050b00728c */ /* 0x000fe4000bf01270 */
[----:B----4-:R-:W-:Y:S02]  /*00e0*/  UIMAD.WIDE UR6, UR4, 0x8, UR6 ;  /* 0x00000008040678a5 */ /* 0x010fe4000f8e0206 */
[----:B------:R-:W-:Y:S02]  /*00f0*/  USEL UR10, UR11, UR5, UP0 ;  /* 0x000000050b0a7287 */ /* 0x000fe40008000000 */
[----:B------:R-:W-:-:S03]  /*0100*/  UISETP.GT.AND UP0, UPT, UR11, UR5, UPT ;  /* 0x000000050b00728c */ /* 0x000fc6000bf04270 */
[----:B------:R-:W-:-:S06]  /*0110*/  UMOV UR5, 0xff800000 ;  /* 0xff80000000057882 */ /* 0x000fcc0000000000 */
[----:B-----5:R-:W-:Y:S05]  /*0120*/  BRA.U UP0, `(.L_x_223) ;  /* 0x0000000d007c7547 */ /* 0x020fea000b800000 */
[----:B------:R-:W-:-:S06]  /*0130*/  UISETP.GE.AND UP0, UPT, UR9, 0x1, UPT ;  /* 0x000000010900788c */ /* 0x000fcc000bf06270 */
[----:B------:R-:W-:-:S13]  /*0140*/  PLOP3.LUT P0, PT, PT, PT, UP0, 0x80, 0x8 ;  /* 0x000000000008781c */ /* 0x000fda0003f0f008 */
[----:B------:R-:W-:Y:S05]  /*0150*/  @!P0 EXIT ;  /* 0x000000000000894d */ /* 0x000fea0003800000 */
[----:B------:R-:W0:Y:S01]  /*0160*/  LDC.64 R6, c[0x0][0x390] ;  /* 0x0000e400ff067b82 */ /* 0x000e220000000a00 */
[----:B------:R-:W1:Y:S01]  /*0170*/  S2R R3, SR_TID.X ;  /* 0x0000000000037919 */ /* 0x000e620000002100 */
[----:B------:R-:W-:-:S06]  /*0180*/  IMAD.MOV.U32 R2, RZ, RZ, RZ ;  /* 0x000000ffff027224 */ /* 0x000fcc00078e00ff */
[----:B------:R-:W0:Y:S02]  /*0190*/  LDC.64 R4, c[0x0][0x398] ;  /* 0x0000e600ff047b82 */ /* 0x000e240000000a00 */
[----:B01----:R-:W-:-:S11]  /*01a0*/  DADD R4, R4, -R6 ;  /* 0x0000000004047229 */ /* 0x003fd60000000806 */
.L_x_239:
[----:B------:R-:W-:Y:S01]  /*01b0*/  IMAD R0, R2, 0x80, R3 ;  /* 0x0000008002007824 */ /* 0x000fe200078e0203 */
[----:B------:R-:W-:Y:S01]  /*01c0*/  BSSY.RECONVERGENT B0, `(.L_x_224) ;  /* 0x000003f000007945 */ /* 0x000fe20003800200 */
[----:B------:R-:W-:Y:S01]  /*01d0*/  MOV R17, 0x1 ;  /* 0x0000000100117802 */ /* 0x000fe20000000f00 */
[----:B------:R-:W-:Y:S02]  /*01e0*/  IMAD.MOV.U32 R19, RZ, RZ, RZ ;  /* 0x000000ffff137224 */ /* 0x000fe400078e00ff */
[----:B------:R-:W-:-:S05]  /*01f0*/  VIADD R14, R0, UR8 ;  /* 0x00000008000e7c36 */ /* 0x000fca0008000000 */
[----:B------:R-:W-:-:S13]  /*0200*/  ISETP.NE.AND P0, PT, R14, RZ, PT ;  /* 0x000000ff0e00720c */ /* 0x000fda0003f05270 */
[----:B0-----:R-:W-:Y:S05]  /*0210*/  @!P0 BRA `(.L_x_225) ;  /* 0x0000000000e48947 */ /* 0x001fea0003800000 */
[----:B------:R-:W-:Y:S01]  /*0220*/  IMAD.SHL.U32 R14, R14, 0x2, RZ ;  /* 0x000000020e0e7824 */ /* 0x000fe200078e00ff */
[----:B------:R-:W-:Y:S01]  /*0230*/  MOV R19, RZ ;  /* 0x000000ff00137202 */ /* 0x000fe20000000f00 */
[----:B------:R-:W-:Y:S02]  /*0240*/  IMAD.MOV.U32 R18, RZ, RZ, 0xbc8f ;  /* 0x0000bc8fff127424 */ /* 0x000fe400078e00ff */
[----:B------:R-:W-:Y:S01]  /*0250*/  IMAD.MOV.U32 R16, RZ, RZ, RZ ;  /* 0x000000ffff107224 */ /* 0x000fe200078e00ff */
[----:B------:R-:W-:Y:S01]  /*0260*/  SHF.R.S32.HI R15, RZ, 0x1f, R14 ;  /* 0x0000001fff0f7819 */ /* 0x000fe2000001140e */
[----:B------:R-:W-:-:S07]  /*0270*/  IMAD.MOV.U32 R17, RZ, RZ, 0x1 ;  /* 0x00000001ff117424 */ /* 0x000fce00078e00ff */
.L_x_228:
        /* <DEDUP_REMOVED lines=23> */
[----:B------:R-:W-:Y:S02]  /*03f0*/  IMAD R19, R16, R17, R19 ;  /* 0x0000001110137224 */ /* 0x000fe400078e0213 */
[----:B------:R-:W-:-:S04]  /*0400*/  IMAD.WIDE.U32 R16, R8, 0x5, RZ ;  /* 0x0000000508107825 */ /* 0x000fc800078e00ff */
[----:B------:R-:W-:-:S04]  /*0410*/  IMAD.IADD R9, R9, 0x1, R19 ;  /* 0x0000000109097824 */ /* 0x000fc800078e0213 */
[----:B------:R-:W-:-:S04]  /*0420*/  IMAD.WIDE.U32 R12, R9, 0x5, RZ ;  /* 0x00000005090c7825 */ /* 0x000fc800078e00ff */
[----:B------:R-:W-:-:S04]  /*0430*/  IMAD.WIDE.U32 R12, P1, R8, 0x2, R12 ;  /* 0x00000002080c7825 */ /* 0x000fc8000782000c */
[----:B------:R-:W-:Y:S01]  /*0440*/  IMAD.MOV.U32 R18, RZ, RZ, R13 ;  /* 0x000000ffff127224 */ /* 0x000fe200078e000d */
[----:B------:R-:W-:Y:S02]  /*0450*/  IADD3.X R19, PT, PT, RZ, RZ, RZ, P1, !PT ;  /* 0x000000ffff137210 */ /* 0x000fe40000ffe4ff */
[----:B------:R-:W-:-:S05]  /*0460*/  IADD3 RZ, P1, PT, R17, R12, RZ ;  /* 0x0000000c11ff7210 */ /* 0x000fca0007f3e0ff */
        /* <DEDUP_REMOVED lines=10> */
[----:B------:R-:W-:Y:S02]  /*0510*/  IMAD R12, R12, -0x7fffffff, RZ ;  /* 0x800000010c0c7824 */ /* 0x000fe400078e02ff */
[----:B------:R-:W-:-:S03]  /*0520*/  IMAD.MOV.U32 R17, RZ, RZ, R8 ;  /* 0x000000ffff117224 */ /* 0x000fc600078e0008 */
[----:B------:R-:W-:-:S07]  /*0530*/  IADD3 R19, PT, PT, R9, -R19, R12 ;  /* 0x8000001309137210 */ /* 0x000fce0007ffe00c */
.L_x_227:
[----:B------:R-:W-:Y:S05]  /*0540*/  BSYNC.RECONVERGENT B1 ;  /* 0x0000000000017941 */ /* 0x000fea0003800200 */
.L_x_226:
[----:B------:R-:W-:Y:S02]  /*0550*/  ISETP.GT.U32.AND.EX P0, PT, R15, RZ, PT, P0 ;  /* 0x000000ff0f00720c */ /* 0x000fe40003f04100 */
[--C-:B------:R-:W-:Y:S02]  /*0560*/  SHF.R.U64 R14, R14, 0x1, R15.reuse ;  /* 0x000000010e0e7819 */ /* 0x100fe4000000120f */
[----:B------:R-:W-:Y:S02]  /*0570*/  SHF.R.U32.HI R15, RZ, 0x1, R15 ;  /* 0x00000001ff0f7819 */ /* 0x000fe4000001160f */
[----:B------:R-:W-:Y:S02]  /*0580*/  IADD3 R16, PT, PT, R7, -R11, R10 ;  /* 0x8000000b07107210 */ /* 0x000fe40007ffe00a */
[----:B------:R-:W-:-:S05]  /*0590*/  MOV R18, R6 ;  /* 0x0000000600127202 */ /* 0x000fca0000000f00 */
[----:B------:R-:W-:Y:S05]  /*05a0*/  @P0 BRA `(.L_x_228) ;  /* 0xfffffffc00340947 */ /* 0x000fea000383ffff */
.L_x_225:
[----:B------:R-:W-:Y:S05]  /*05b0*/  BSYNC.RECONVERGENT B0 ;  /* 0x0000000000007941 */ /* 0x000fea0003800200 */
.L_x_224:
        /* <DEDUP_REMOVED lines=16> */
[----:B------:R-:W-:Y:S01]  /*06c0*/  IADD3.X R8, PT, PT, R11, R9, RZ, P0, !PT ;  /* 0x000000090b087210 */ /* 0x000fe200007fe4ff */
[----:B------:R-:W-:-:S03]  /*06d0*/  IMAD.MOV.U32 R9, RZ, RZ, 0x41dfffff ;  /* 0x41dfffffff097424 */ /* 0x000fc600078e00ff */
[----:B------:R-:W-:-:S05]  /*06e0*/  SHF.R.U64 R7, R7, 0x1e, R8 ;  /* 0x0000001e07077819 */ /* 0x000fca0000001208 */
[----:B------:R-:W-:Y:S02]  /*06f0*/  IMAD R6, R7, -0x7fffffff, R6 ;  /* 0x8000000107067824 */ /* 0x000fe400078e0206 */
[----:B------:R-:W0:Y:S02]  /*0700*/  MUFU.RCP64H R7, 2.14748262400000000000e+09 ;  /* 0x41dfffff00077908 */ /* 0x000e240000001800 */
[----:B------:R-:W-:-:S05]  /*0710*/  IMAD.HI.U32 R8, R6, 0x5e4789c9, RZ ;  /* 0x5e4789c906087827 */ /* 0x000fca00078e00ff */
[----:B------:R-:W-:Y:S01]  /*0720*/  SHF.R.U32.HI R11, RZ, 0xe, R8 ;  /* 0x0000000eff0b7819 */ /* 0x000fe20000011608 */
[----:B------:R-:W-:-:S04]  /*0730*/  IMAD.MOV.U32 R8, RZ, RZ, -0x800000 ;  /* 0xff800000ff087424 */ /* 0x000fc800078e00ff */
[C---:B------:R-:W-:Y:S02]  /*0740*/  IMAD R6, R11.reuse, -0xadc8, R6 ;  /* 0xffff52380b067824 */ /* 0x040fe400078e0206 */
[----:B------:R-:W-:Y:S02]  /*0750*/  IMAD R13, R11, 0xd47, RZ ;  /* 0x00000d470b0d7824 */ /* 0x000fe400078e02ff */
[----:B------:R-:W-:Y:S02]  /*0760*/  IMAD R14, R6, 0xbc8f, RZ ;  /* 0x0000bc8f060e7824 */ /* 0x000fe400078e02ff */
[----:B------:R-:W-:Y:S01]  /*0770*/  IMAD.MOV.U32 R6, RZ, RZ, 0x1 ;  /* 0x00000001ff067424 */ /* 0x000fe200078e00ff */
[----:B------:R-:W-:Y:S02]  /*0780*/  LOP3.LUT R15, R13, 0x7fffffff, RZ, 0x3c, !PT ;  /* 0x7fffffff0d0f7812 */ /* 0x000fe400078e3cff */
[----:B------:R-:W-:-:S03]  /*0790*/  ISETP.GE.U32.AND P0, PT, R14, R13, PT ;  /* 0x0000000d0e00720c */ /* 0x000fc60003f06070 */
[----:B0-----:R-:W-:-:S08]  /*07a0*/  DFMA R10, R6, -R8, 1 ;  /* 0x3ff00000060a742b */ /* 0x001fd00000000808 */
[----:B------:R-:W-:Y:S02]  /*07b0*/  DFMA R10, R10, R10, R10 ;  /* 0x0000000a0a0a722b */ /* 0x000fe4000000000a */
[----:B------:R-:W-:-:S06]  /*07c0*/  @P0 IMAD.MOV R15, RZ, RZ, -R13 ;  /* 0x000000ffff0f0224 */ /* 0x000fcc00078e0a0d */
[----:B------:R-:W-:Y:S01]  /*07d0*/  DFMA R12, R6, R10, R6 ;  /* 0x0000000a060c722b */ /* 0x000fe20000000006 */
[----:B------:R-:W-:-:S05]  /*07e0*/  IADD3 R6, PT, PT, R14, R15, RZ ;  /* 0x0000000f0e067210 */ /* 0x000fca0007ffe0ff */
[----:B------:R-:W-:Y:S02]  /*07f0*/  VIADD R10, R6, 0xffffffff ;  /* 0xffffffff060a7836 */ /* 0x000fe40000000000 */
[----:B------:R-:W-:-:S04]  /*0800*/  DFMA R14, R12, -R8, 1 ;  /* 0x3ff000000c0e742b */ /* 0x000fc80000000808 */
[----:B------:R-:W0:Y:S04]  /*0810*/  I2F.F64.U32 R10, R10 ;  /* 0x0000000a000a7312 */ /* 0x000e280000201800 */
        /* <DEDUP_REMOVED lines=9> */
[----:B------:R-:W-:Y:S05]  /*08b0*/  CALL.REL.NOINC `($__internal_1_$__cuda_sm20_div_rn_f64_full) ;  /* 0x00000014001c7944 */ /* 0x000fea0003c00000 */
[----:B------:R-:W-:Y:S02]  /*08c0*/  IMAD.MOV.U32 R8, RZ, RZ, R28 ;  /* 0x000000ffff087224 */ /* 0x000fe400078e001c */
[----:B------:R-:W-:-:S07]  /*08d0*/  IMAD.MOV.U32 R9, RZ, RZ, R29 ;  /* 0x000000ffff097224 */ /* 0x000fce00078e001d */
.L_x_230:
[----:B------:R-:W-:Y:S05]  /*08e0*/  BSYNC.RECONVERGENT B0 ;  /* 0x0000000000007941 */ /* 0x000fea0003800200 */
.L_x_229:
[----:B------:R-:W-:Y:S01]  /*08f0*/  IMAD.HI.U32 R7, R6, -0x4370ec6f, RZ ;  /* 0xbc8f139106077827 */ /* 0x000fe200078e00ff */
[----:B------:R-:W0:Y:S01]  /*0900*/  MUFU.RCP64H R11, 2.14748262400000000000e+09 ;  /* 0x41dfffff000b7908 */ /* 0x000e220000001800 */
[----:B------:R-:W1:Y:S01]  /*0910*/  LDCU.64 UR10, c[0x0][0x390] ;  /* 0x00007200ff0a77ac */ /* 0x000e620008000a00 */
[----:B------:R-:W-:Y:S02]  /*0920*/  BSSY.RECONVERGENT B0, `(.L_x_231) ;  /* 0x0000021000007945 */ /* 0x000fe40003800200 */
[----:B------:R-:W-:Y:S02]  /*0930*/  SHF.R.U32.HI R13, RZ, 0xf, R7 ;  /* 0x0000000fff0d7819 */ /* 0x000fe40000011607 */
[----:B------:R-:W-:-:S03]  /*0940*/  MOV R7, 0x41dfffff ;  /* 0x41dfffff00077802 */ /* 0x000fc60000000f00 */
[C---:B------:R-:W-:Y:S02]  /*0950*/  IMAD R10, R13.reuse, -0xadc8, R6 ;  /* 0xffff52380d0a7824 */ /* 0x040fe400078e0206 */
[----:B------:R-:W-:Y:S02]  /*0960*/  IMAD R15, R13, 0xd47, RZ ;  /* 0x00000d470d0f7824 */ /* 0x000fe400078e02ff */
[----:B------:R-:W-:Y:S02]  /*0970*/  IMAD R26, R10, 0xbc8f, RZ ;  /* 0x0000bc8f0a1a7824 */ /* 0x000fe400078e02ff */
[----:B------:R-:W-:Y:S01]  /*0980*/  IMAD.MOV.U32 R6, RZ, RZ, -0x800000 ;  /* 0xff800000ff067424 */ /* 0x000fe200078e00ff */
[----:B------:R-:W-:Y:S01]  /*0990*/  LOP3.LUT R17, R15, 0x7fffffff, RZ, 0x3c, !PT ;  /* 0x7fffffff0f117812 */ /* 0x000fe200078e3cff */
[----:B------:R-:W-:Y:S01]  /*09a0*/  IMAD.MOV.U32 R10, RZ, RZ, 0x1 ;  /* 0x00000001ff0a7424 */ /* 0x000fe200078e00ff */
[----:B------:R-:W-:-:S05]  /*09b0*/  ISETP.GE.U32.AND P0, PT, R26, R15, PT ;  /* 0x0000000f1a00720c */ /* 0x000fca0003f06070 */
[----:B0-----:R-:W-:-:S08]  /*09c0*/  DFMA R12, R10, -R6, 1 ;  /* 0x3ff000000a0c742b */ /* 0x001fd00000000806 */
[----:B------:R-:W-:Y:S01]  /*09d0*/  DFMA R12, R12, R12, R12 ;  /* 0x0000000c0c0c722b */ /* 0x000fe2000000000c */
[----:B------:R-:W-:-:S04]  /*09e0*/  @P0 IMAD.MOV R17, RZ, RZ, -R15 ;  /* 0x000000ffff110224 */ /* 0x000fc800078e0a0f */
[----:B------:R-:W-:-:S03]  /*09f0*/  IMAD.IADD R26, R26, 0x1, R17 ;  /* 0x000000011a1a7824 */ /* 0x000fc600078e0211 */
[----:B------:R-:W-:Y:S01]  /*0a00*/  DFMA R10, R10, R12, R10 ;  /* 0x0000000c0a0a722b */ /* 0x000fe2000000000a */
[----:B------:R-:W-:-:S07]  /*0a10*/  VIADD R12, R26, 0xffffffff ;  /* 0xffffffff1a0c7836 */ /* 0x000fce0000000000 */
        /* <DEDUP_REMOVED lines=8> */
[----:B------:R-:W-:Y:S01]  /*0aa0*/  FSETP.GT.AND P0, PT, |R6|, 1.469367938527859385e-39, PT ;  /* 0x001000000600780b */ /* 0x000fe20003f04200 */
[----:B-1----:R-:W-:-:S12]  /*0ab0*/  DFMA R6, R4, R8, UR10 ;  /* 0x0000000a04067e2b */ /* 0x002fd80008000008 */
[----:B------:R-:W-:Y:S05]  /*0ac0*/  @P0 BRA P1, `(.L_x_232) ;  /* 0x0000000000180947 */ /* 0x000fea0000800000 */
[----:B------:R-:W-:Y:S01]  /*0ad0*/  MOV R10, R12 ;  /* 0x0000000c000a7202 */ /* 0x000fe20000000f00 */
[----:B------:R-:W-:Y:S01]  /*0ae0*/  IMAD.MOV.U32 R11, RZ, RZ, R13 ;  /* 0x000000ffff0b7224 */ /* 0x000fe200078e000d */
[----:B------:R-:W-:-:S07]  /*0af0*/  MOV R18, 0xb10 ;  /* 0x00000b1000127802 */ /* 0x000fce0000000f00 */
[----:B------:R-:W-:Y:S05]  /*0b00*/  CALL.REL.NOINC `($__internal_1_$__cuda_sm20_div_rn_f64_full) ;  /* 0x0000001000887944 */ /* 0x000fea0003c00000 */
[----:B------:R-:W-:Y:S02]  /*0b10*/  IMAD.MOV.U32 R10, RZ, RZ, R28 ;  /* 0x000000ffff0a7224 */ /* 0x000fe400078e001c */
[----:B------:R-:W-:-:S07]  /*0b20*/  IMAD.MOV.U32 R11, RZ, RZ, R29 ;  /* 0x000000ffff0b7224 */ /* 0x000fce00078e001d */
.L_x_232:
[----:B------:R-:W-:Y:S05]  /*0b30*/  BSYNC.RECONVERGENT B0 ;  /* 0x0000000000007941 */ /* 0x000fea0003800200 */
.L_x_231:
[----:B------:R-:W0:Y:S01]  /*0b40*/  LDCU.64 UR10, c[0x0][0x390] ;  /* 0x00007200ff0a77ac */ /* 0x000e220008000a00 */
[----:B------:R-:W-:Y:S01]  /*0b50*/  DADD R28, -RZ, |R6| ;  /* 0x00000000ff1c7229 */ /* 0x000fe20000000506 */
[----:B------:R-:W-:Y:S01]  /*0b60*/  BSSY.RECONVERGENT B0, `(.L_x_233) ;  /* 0x0000005000007945 */ /* 0x000fe20003800200 */
[----:B0-----:R-:W-:-:S08]  /*0b70*/  DFMA R8, R4, R10, UR10 ;  /* 0x0000000a04087e2b */ /* 0x001fd0000800000a */
[----:B------:R-:W-:Y:S01]  /*0b80*/  IMAD.MOV.U32 R10, RZ, RZ, R28 ;  /* 0x000000ffff0a7224 */ /* 0x000fe200078e001c */
[----:B------:R-:W-:-:S07]  /*0b90*/  MOV R28, 0xbb0 ;  /* 0x00000bb0001c7802 */ /* 0x000fce0000000f00 */
[----:B------:R-:W-:Y:S05]  /*0ba0*/  CALL.REL.NOINC `($_ZN3cub18CUB_300001_SM_10006detail9transform16transform_kernelINS2_10policy_hubILb1EN4cuda3std3__45tupleIJN6thrust24THRUST_300001_SM_1000_NS17counting_iteratorIiNSA_11use_defaultESC_SC_EEEEEE10policy1000Ei10raw_accessNSA_6detail15normal_iteratorINSA_10device_ptrIdEEEEJSD_EEEvT0_iT1_T2_DpNS2_10kernel_argIT3_EE$__internal_accurate_pow) ;  /* 0x0000001400d07944 */ /* 0x000fea0003c00000 */
[----:B------:R-:W-:Y:S05]  /*0bb0*/  BSYNC.RECONVERGENT B0 ;  /* 0x0000000000007941 */ /* 0x000fea0003800200 */
.L_x_233:
[C---:B------:R-:W-:Y:S01]  /*0bc0*/  DADD R12, R6.reuse, 2 ;  /* 0x40000000060c7429 */ /* 0x040fe20000000000 */
[----:B------:R-:W-:Y:S01]  /*0bd0*/  BSSY.RECONVERGENT B0, `(.L_x_234) ;  /* 0x0000010000007945 */ /* 0x000fe20003800200 */
[----:B------:R-:W-:Y:S02]  /*0be0*/  DADD R28, -RZ, |R8| ;  /* 0x00000000ff1c7229 */ /* 0x000fe40000000508 */
[C---:B------:R-:W-:Y:S02]  /*0bf0*/  DSETP.NEU.AND P1, PT, R6.reuse, RZ, PT ;  /* 0x000000ff0600722a */ /* 0x040fe40003f2d000 */
[----:B------:R-:W-:-:S04]  /*0c00*/  DSETP.NEU.AND P0, PT, R6, 1, PT ;  /* 0x3ff000000600742a */ /* 0x000fc80003f0d000 */
[----:B------:R-:W-:Y:S02]  /*0c10*/  LOP3.LUT R12, R13, 0x7ff00000, RZ, 0xc0, !PT ;  /* 0x7ff000000d0c7812 */ /* 0x000fe400078ec0ff */
[----:B------:R-:W-:Y:S02]  /*0c20*/  FSEL R13, R14, RZ, P1 ;  /* 0x000000ff0e0d7208 */ /* 0x000fe40000800000 */
[----:B------:R-:W-:Y:S02]  /*0c30*/  ISETP.NE.AND P2, PT, R12, 0x7ff00000, PT ;  /* 0x7ff000000c00780c */ /* 0x000fe40003f45270 */
[----:B------:R-:W-:Y:S02]  /*0c40*/  FSEL R12, R10, RZ, P1 ;  /* 0x000000ff0a0c7208 */ /* 0x000fe40000800000 */
[----:B------:R-:W-:-:S09]  /*0c50*/  MOV R10, R28 ;  /* 0x0000001c000a7202 */ /* 0x000fd20000000f00 */
[----:B------:R-:W-:Y:S05]  /*0c60*/  @P2 BRA `(.L_x_235) ;  /* 0x0000000000182947 */ /* 0x000fea0003800000 */
[----:B------:R-:W-:-:S14]  /*0c70*/  DSETP.NAN.AND P1, PT, R6, R6, PT ;  /* 0x000000060600722a */ /* 0x000fdc0003f28000 */
[----:B------:R-:W-:Y:S01]  /*0c80*/  @P1 DADD R12, R6, 2 ;  /* 0x40000000060c1429 */ /* 0x000fe20000000000 */
[----:B------:R-:W-:Y:S10]  /*0c90*/  @P1 BRA `(.L_x_235) ;  /* 0x00000000000c1947 */ /* 0x000ff40003800000 */
[----:B------:R-:W-:-:S14]  /*0ca0*/  DSETP.NEU.AND P1, PT, |R6|, +INF , PT ;  /* 0x7ff000000600742a */ /* 0x000fdc0003f2d200 */
[----:B------:R-:W-:Y:S02]  /*0cb0*/  @!P1 IMAD.MOV.U32 R12, RZ, RZ, 0x0 ;  /* 0x00000000ff0c9424 */ /* 0x000fe400078e00ff */
[----:B------:R-:W-:-:S07]  /*0cc0*/  @!P1 IMAD.MOV.U32 R13, RZ, RZ, 0x7ff00000 ;  /* 0x7ff00000ff0d9424 */ /* 0x000fce00078e00ff */
.L_x_235:
[----:B------:R-:W-:Y:S05]  /*0cd0*/  BSYNC.RECONVERGENT B0 ;  /* 0x0000000000007941 */ /* 0x000fea0003800200 */
.L_x_234:
[----:B------:R-:W-:Y:S01]  /*0ce0*/  BSSY.RECONVERGENT B0, `(.L_x_236) ;  /* 0x0000005000007945 */ /* 0x000fe20003800200 */
[----:B------:R-:W-:Y:S02]  /*0cf0*/  FSEL R6, R12, RZ, P0 ;  /* 0x000000ff0c067208 */ /* 0x000fe40000000000 */
[----:B------:R-:W-:Y:S02]  /*0d00*/  FSEL R7, R13, 1.875, P0 ;  /* 0x3ff000000d077808 */ /* 0x000fe40000000000 */
[----:B------:R-:W-:-:S07]  /*0d10*/  MOV R28, 0xd30 ;  /* 0x00000d30001c7802 */ /* 0x000fce0000000f00 */
[----:B------:R-:W-:Y:S05]  /*0d20*/  CALL.REL.NOINC `($_ZN3cub18CUB_300001_SM_10006detail9transform16transform_kernelINS2_10policy_hubILb1EN4cuda3std3__45tupleIJN6thrust24THRUST_300001_SM_1000_NS17counting_iteratorIiNSA_11use_defaultESC_SC_EEEEEE10policy1000Ei10raw_accessNSA_6detail15normal_iteratorINSA_10device_ptrIdEEEEJSD_EEEvT0_iT1_T2_DpNS2_10kernel_argIT3_EE$__internal_accurate_pow) ;  /* 0x0000001400707944 */ /* 0x000fea0003c00000 */
[----:B------:R-:W-:Y:S05]  /*0d30*/  BSYNC.RECONVERGENT B0 ;  /* 0x0000000000007941 */ /* 0x000fea0003800200 */
.L_x_236:
        /* <DEDUP_REMOVED lines=15> */
.L_x_238:
[----:B------:R-:W-:Y:S05]  /*0e30*/  BSYNC.RECONVERGENT B0 ;  /* 0x0000000000007941 */ /* 0x000fea0003800200 */
.L_x_237:
[----:B------:R-:W-:Y:S01]  /*0e40*/  FSEL R8, R10, RZ, P0 ;  /* 0x000000ff0a087208 */ /* 0x000fe20000000000 */
[----:B------:R-:W0:Y:S01]  /*0e50*/  LDCU UR4, c[0x0][0x384] ;  /* 0x00007080ff0477ac */ /* 0x000e220008000800 */
[----:B------:R-:W-:Y:S01]  /*0e60*/  FSEL R9, R11, 1.875, P0 ;  /* 0x3ff000000b097808 */ /* 0x000fe20000000000 */
[----:B------:R-:W-:-:S05]  /*0e70*/  VIADD R2, R2, 0x1 ;  /* 0x0000000102027836 */ /* 0x000fca0000000000 */
[----:B------:R-:W-:Y:S01]  /*0e80*/  DADD R6, R6, R8 ;  /* 0x0000000006067229 */ /* 0x000fe20000000008 */
[----:B------:R-:W-:-:S07]  /*0e90*/  IMAD.MOV.U32 R8, RZ, RZ, RZ ;  /* 0x000000ffff087224 */ /* 0x000fce00078e00ff */
[----:B------:R-:W-:Y:S01]  /*0ea0*/  DSETP.GTU.AND P0, PT, R6, 1, PT ;  /* 0x3ff000000600742a */ /* 0x000fe20003f0c000 */
[----:B------:R-:W-:-:S05]  /*0eb0*/  MOV R7, 0x8 ;  /* 0x0000000800077802 */ /* 0x000fca0000000f00 */
[----:B------:R-:W-:Y:S01]  /*0ec0*/  FSEL R9, RZ, 1.875, P0 ;  /* 0x3ff00000ff097808 */ /* 0x000fe20000000000 */
[----:B------:R-:W-:Y:S01]  /*0ed0*/  IMAD.WIDE R6, R0, R7, UR6 ;  /* 0x0000000600067e25 */ /* 0x000fe2000f8e0207 */
[----:B0-----:R-:W-:-:S04]  /*0ee0*/  ISETP.NE.AND P0, PT, R2, UR4, PT ;  /* 0x0000000402007c0c */ /* 0x001fc8000bf05270 */
[----:B------:R0:W-:Y:S09]  /*0ef0*/  STG.E.64 desc[UR12][R6.64], R8 ;  /* 0x0000000806007986 */ /* 0x0001f2000c101b0c */
[----:B------:R-:W-:Y:S05]  /*0f00*/  @!P0 EXIT ;  /* 0x000000000000894d */ /* 0x000fea0003800000 */
[----:B------:R-:W-:Y:S05]  /*0f10*/  BRA `(.L_x_239) ;  /* 0xfffffff000a47947 */ /* 0x000fea000383ffff */
.L_x_223:
[----:B------:R-:W-:-:S06]  /*0f20*/  UISETP.GE.AND UP0, UPT, UR9, 0x1, UPT ;  /* 0x000000010900788c */ /* 0x000fcc000bf06270 */
[----:B------:R-:W-:-:S13]  /*0f30*/  PLOP3.LUT P0, PT, PT, PT, UP0, 0x80, 0x8 ;  /* 0x000000000008781c */ /* 0x000fda0003f0f008 */
[----:B------:R-:W-:Y:S05]  /*0f40*/  @!P0 EXIT ;  /* 0x000000000000894d */ /* 0x000fea0003800000 */
[----:B------:R-:W0:Y:S01]  /*0f50*/  LDC.64 R2, c[0x0][0x390] ;  /* 0x0000e400ff027b82 */ /* 0x000e220000000a00 */
[----:B------:R-:W1:Y:S01]  /*0f60*/  S2R R0, SR_TID.X ;  /* 0x0000000000007919 */ /* 0x000e620000002100 */
[----:B------:R-:W-:-:S06]  /*0f70*/  UMOV UR4, URZ ;  /* 0x000000ff00047c82 */ /* 0x000fcc0008000000 */
[----:B------:R-:W0:Y:S02]  /*0f80*/  LDC.64 R4, c[0x0][0x398] ;  /* 0x0000e600ff047b82 */ /* 0x000e240000000a00 */
[----:B01----:R-:W-:-:S11]  /*0f90*/  DADD R4, R4, -R2 ;  /* 0x0000000004047229 */ /* 0x003fd60000000802 */
.L_x_257:
        /* <DEDUP_REMOVED lines=8> */
[----:B------:R-:W-:Y:S01]  /*1020*/  IADD3 R3, PT, PT, R2, UR8, RZ ;  /* 0x0000000802037c10 */ /* 0x000fe2000fffe0ff */
[----:B------:R-:W-:Y:S01]  /*1030*/  BSSY.RECONVERGENT B1, `(.L_x_242) ;  /* 0x000003d000017945 */ /* 0x000fe20003800200 */
[----:B------:R-:W-:Y:S02]  /*1040*/  IMAD.MOV.U32 R16, RZ, RZ, 0x1 ;  /* 0x00000001ff107424 */ /* 0x000fe400078e00ff */
[----:B------:R-:W-:Y:S01]  /*1050*/  ISETP.NE.AND P0, PT, R3, RZ, PT ;  /* 0x000000ff0300720c */ /* 0x000fe20003f05270 */
[----:B------:R-:W-:-:S12]  /*1060*/  IMAD.MOV.U32 R19, RZ, RZ, RZ ;  /* 0x000000ffff137224 */ /* 0x000fd800078e00ff */
[----:B------:R-:W-:Y:S05]  /*1070*/  @!P0 BRA `(.L_x_243) ;  /* 0x0000000000e08947 */ /* 0x000fea0003800000 */
[----:B------:R-:W-:Y:S02]  /*1080*/  IMAD.SHL.U32 R3, R3, 0x2, RZ ;  /* 0x0000000203037824 */ /* 0x000fe400078e00ff */
[----:B------:R-:W-:Y:S02]  /*1090*/  HFMA2 R17, -RZ, RZ, 0, 0 ;  /* 0x00000000ff117431 */ /* 0x000fe400000001ff */
[----:B------:R-:W-:Y:S02]  /*10a0*/  IMAD.MOV.U32 R20, RZ, RZ, 0xbc8f ;  /* 0x0000bc8fff147424 */ /* 0x000fe400078e00ff */
[----:B------:R-:W-:Y:S01]  /*10b0*/  IMAD.MOV.U32 R16, RZ, RZ, 0x1 ;  /* 0x00000001ff107424 */ /* 0x000fe200078e00ff */
[----:B------:R-:W-:Y:S01]  /*10c0*/  SHF.R.S32.HI R6, RZ, 0x1f, R3 ;  /* 0x0000001fff067819 */ /* 0x000fe20000011403 */
[----:B------:R-:W-:-:S07]  /*10d0*/  IMAD.MOV.U32 R19, RZ, RZ, RZ ;  /* 0x000000ffff137224 */ /* 0x000fce00078e00ff */
.L_x_246:
[-C--:B------:R-:W-:Y:S01]  /*10e0*/  IMAD R7, R17, R20.reuse, RZ ;  /* 0x0000001411077224 */ /* 0x080fe200078e02ff */
[----:B------:R-:W-:Y:S01]  /*10f0*/  BSSY.RECONVERGENT B2, `(.L_x_244) ;  /* 0x000002a000027945 */ /* 0x000fe20003800200 */
[----:B------:R-:W-:-:S04]  /*1100*/  IMAD.WIDE.U32 R8, R20, R20, RZ ;  /* 0x0000001414087225 */ /* 0x000fc800078e00ff */
[----:B------:R-:W-:Y:S02]  /*1110*/  IMAD R7, R20, R17, R7 ;  /* 0x0000001114077224 */ /* 0x000fe400078e0207 */
[----:B------:R-:W-:-:S04]  /*1120*/  IMAD.WIDE.U32 R12, R8, 0x3, RZ ;  /* 0x00000003080c7825 */ /* 0x000fc800078e00ff */
[----:B------:R-:W-:Y:S01]  /*1130*/  IMAD.IADD R9, R9, 0x1, R7 ;  /* 0x0000000109097824 */ /* 0x000fe200078e0207 */
[----:B------:R-:W-:-:S03]  /*1140*/  LOP3.LUT R7, R3, 0x1, RZ, 0xc0, !PT ;  /* 0x0000000103077812 */ /* 0x000fc600078ec0ff */
[----:B------:R-:W-:Y:S01]  /*1150*/  IMAD.WIDE.U32 R10, R9, 0x3, RZ ;  /* 0x00000003090a7825 */ /* 0x000fe200078e00ff */
[----:B------:R-:W-:-:S04]  /*1160*/  ISETP.NE.U32.AND P1, PT, R7, 0x1, PT ;  /* 0x000000010700780c */ /* 0x000fc80003f25070 */
[----:B------:R-:W-:Y:S01]  /*1170*/  ISETP.NE.U32.AND.EX P1, PT, RZ, RZ, PT, P1 ;  /* 0x000000ffff00720c */ /* 0x000fe20003f25110 */
[----:B------:R-:W-:-:S04]  /*1180*/  IMAD.WIDE.U32 R10, P0, R8, -0x7fffffff, R10 ;  /* 0x80000001080a7825 */ /* 0x000fc8000780000a */
[----:B------:R-:W-:Y:S01]  /*1190*/  IMAD.X R15, RZ, RZ, RZ, P0 ;  /* 0x000000ffff0f7224 */ /* 0x000fe200000e06ff */
[----:B------:R-:W-:Y:S02]  /*11a0*/  IADD3 RZ, P0, PT, R13, R10, RZ ;  /* 0x0000000a0dff7210 */ /* 0x000fe40007f1e0ff */
[----:B------:R-:W-:-:S05]  /*11b0*/  MOV R14, R11 ;  /* 0x0000000b000e7202 */ /* 0x000fca0000000f00 */
        /* <DEDUP_REMOVED lines=29> */
.L_x_245:
[----:B------:R-:W-:Y:S05]  /*1390*/  BSYNC.RECONVERGENT B2 ;  /* 0x0000000000027941 */ /* 0x000fea0003800200 */
.L_x_244:
[----:B------:R-:W-:Y:S01]  /*13a0*/  ISETP.GT.U32.AND.EX P0, PT, R6, RZ, PT, P0 ;  /* 0x000000ff0600720c */ /* 0x000fe20003f04100 */
[----:B------:R-:W-:Y:S01]  /*13b0*/  IMAD.MOV.U32 R20, RZ, RZ, R8 ;  /* 0x000000ffff147224 */ /* 0x000fe200078e0008 */
[--C-:B------:R-:W-:Y:S02]  /*13c0*/  SHF.R.U64 R3, R3, 0x1, R6.reuse ;  /* 0x0000000103037819 */ /* 0x100fe40000001206 */
[----:B------:R-:W-:Y:S02]  /*13d0*/  SHF.R.U32.HI R6, RZ, 0x1, R6 ;  /* 0x00000001ff067819 */ /* 0x000fe40000011606 */
[----:B------:R-:W-:-:S07]  /*13e0*/  IADD3 R17, PT, PT, R9, -R7, R18 ;  /* 0x8000000709117210 */ /* 0x000fce0007ffe012 */
[----:B------:R-:W-:Y:S05]  /*13f0*/  @P0 BRA `(.L_x_246) ;  /* 0xfffffffc00380947 */ /* 0x000fea000383ffff */
.L_x_243:
[----:B------:R-:W-:Y:S05]  /*1400*/  BSYNC.RECONVERGENT B1 ;  /* 0x0000000000017941 */ /* 0x000fea0003800200 */
.L_x_242:
        /* <DEDUP_REMOVED lines=11> */
[----:B------:R-:W-:-:S04]  /*14c0*/  IADD3 R3, P0, PT, R16, -R6, RZ ;  /* 0x8000000610037210 */ /* 0x000fc80007f1e0ff */
[----:B------:R-:W-:-:S04]  /*14d0*/  IADD3.X R8, PT, PT, R13, ~R7, RZ, P0, !PT ;  /* 0x800000070d087210 */ /* 0x000fc800007fe4ff */
        /* <DEDUP_REMOVED lines=19> */
[----:B------:R-:W-:-:S09]  /*1610*/  DFMA R8, R8, R10, R8 ;  /* 0x0000000a0808722b */ /* 0x000fd20000000008 */
[----:B------:R-:W-:-:S05]  /*1620*/  @P0 IADD3 R13, PT, PT, -R3, RZ, RZ ;  /* 0x000000ff030d0210 */ /* 0x000fca0007ffe1ff */
[----:B------:R-:W-:Y:S01]  /*1630*/  IMAD.IADD R3, R16, 0x1, R13 ;  /* 0x0000000110037824 */ /* 0x000fe200078e020d */
[----:B------:R-:W-:-:S03]  /*1640*/  DFMA R12, R8, -R6, 1 ;  /* 0x3ff00000080c742b */ /* 0x000fc60000000806 */
[----:B------:R-:W-:-:S05]  /*1650*/  VIADD R10, R3, 0xffffffff ;  /* 0xffffffff030a7836 */ /* 0x000fca0000000000 */
[----:B------:R-:W-:Y:S01]  /*1660*/  DFMA R12, R8, R12, R8 ;  /* 0x0000000c080c722b */ /* 0x000fe20000000008 */
[----:B------:R-:W0:Y:S07]  /*1670*/  I2F.F64.U32 R10, R10 ;  /* 0x0000000a000a7312 */ /* 0x000e2e0000201800 */
        /* <DEDUP_REMOVED lines=11> */
.L_x_248:
[----:B------:R-:W-:Y:S05]  /*1730*/  BSYNC.RECONVERGENT B1 ;  /* 0x0000000000017941 */ /* 0x000fea0003800200 */
.L_x_247:
[----:B------:R-:W-:Y:S01]  /*1740*/  IMAD.HI.U32 R6, R3, -0x4370ec6f, RZ ;  /* 0xbc8f139103067827 */ /* 0x000fe200078e00ff */
[----:B------:R-:W0:Y:S01]  /*1750*/  MUFU.RCP64H R11, 2.14748262400000000000e+09 ;  /* 0x41dfffff000b7908 */ /* 0x000e220000001800 */
[----:B------:R-:W1:Y:S01]  /*1760*/  LDCU.64 UR14, c[0x0][0x390] ;  /* 0x00007200ff0e77ac */ /* 0x000e620008000a00 */
[----:B------:R-:W-:Y:S01]  /*1770*/  BSSY.RECONVERGENT B1, `(.L_x_249) ;  /* 0x000001f000017945 */ /* 0x000fe20003800200 */
[----:B------:R-:W-:Y:S01]  /*1780*/  IMAD.MOV.U32 R7, RZ, RZ, 0x41dfffff ;  /* 0x41dfffffff077424 */ /* 0x000fe200078e00ff */
[----:B------:R-:W-:Y:S02]  /*1790*/  SHF.R.U32.HI R10, RZ, 0xf, R6 ;  /* 0x0000000fff0a7819 */ /* 0x000fe40000011606 */
[----:B------:R-:W-:-:S03]  /*17a0*/  MOV R6, 0xff800000 ;  /* 0xff80000000067802 */ /* 0x000fc60000000f00 */
        /* <DEDUP_REMOVED lines=11> */
[----:B------:R-:W-:-:S03]  /*1860*/  DFMA R12, R10, R12, R10 ;  /* 0x0000000c0a0c722b */ /* 0x000fc6000000000a */
[----:B------:R-:W-:-:S05]  /*1870*/  IADD3 R10, PT, PT, R26, -0x1, RZ ;  /* 0xffffffff1a0a7810 */ /* 0x000fca0007ffe0ff */
        /* <DEDUP_REMOVED lines=14> */
.L_x_250:
[----:B------:R-:W-:Y:S05]  /*1960*/  BSYNC.RECONVERGENT B1 ;  /* 0x0000000000017941 */ /* 0x000fea0003800200 */
.L_x_249:
[----:B------:R-:W0:Y:S01]  /*1970*/  LDCU.64 UR14, c[0x0][0x390] ;  /* 0x00007200ff0e77ac */ /* 0x000e220008000a00 */
[----:B------:R-:W-:Y:S01]  /*1980*/  DADD R10, -RZ, |R8| ;  /* 0x00000000ff0a7229 */ /* 0x000fe20000000508 */
[----:B------:R-:W-:Y:S01]  /*1990*/  BSSY.RECONVERGENT B1, `(.L_x_251) ;  /* 0x0000005000017945 */ /* 0x000fe20003800200 */
[----:B------:R-:W-:-:S08]  /*19a0*/  MOV R28, 0x19e0 ;  /* 0x000019e0001c7802 */ /* 0x000fd00000000f00 */
[----:B------:R-:W-:Y:S01]  /*19b0*/  IMAD.MOV.U32 R29, RZ, RZ, R11 ;  /* 0x000000ffff1d7224 */ /* 0x000fe200078e000b */
[----:B0-----:R-:W-:-:S11]  /*19c0*/  DFMA R6, R4, R6, UR14 ;  /* 0x0000000e04067e2b */ /* 0x001fd60008000006 */
[----:B------:R-:W-:Y:S05]  /*19d0*/  CALL.REL.NOINC `($_ZN3cub18CUB_300001_SM_10006detail9transform16transform_kernelINS2_10policy_hubILb1EN4cuda3std3__45tupleIJN6thrust24THRUST_300001_SM_1000_NS17counting_iteratorIiNSA_11use_defaultESC_SC_EEEEEE10policy1000Ei10raw_accessNSA_6detail15normal_iteratorINSA_10device_ptrIdEEEEJSD_EEEvT0_iT1_T2_DpNS2_10kernel_argIT3_EE$__internal_accurate_pow) ;  /* 0x0000000800447944 */ /* 0x000fea0003c00000 */
[----:B------:R-:W-:Y:S05]  /*19e0*/  BSYNC.RECONVERGENT B1 ;  /* 0x0000000000017941 */ /* 0x000fea0003800200 */
.L_x_251:
        /* <DEDUP_REMOVED lines=8> */
[----:B------:R-:W-:Y:S01]  /*1a70*/  FSEL R12, R10, RZ, P1 ;  /* 0x000000ff0a0c7208 */ /* 0x000fe20000800000 */
[----:B------:R-:W-:-:S10]  /*1a80*/  IMAD.MOV.U32 R10, RZ, RZ, R28 ;  /* 0x000000ffff0a7224 */ /* 0x000fd400078e001c */
[----:B------:R-:W-:Y:S05]  /*1a90*/  @P2 BRA `(.L_x_253) ;  /* 0x0000000000182947 */ /* 0x000fea0003800000 */
[----:B------:R-:W-:-:S14]  /*1aa0*/  DSETP.NAN.AND P1, PT, R8, R8, PT ;  /* 0x000000080800722a */ /* 0x000fdc0003f28000 */
[----:B------:R-:W-:Y:S01]  /*1ab0*/  @P1 DADD R12, R8, 2 ;  /* 0x40000000080c1429 */ /* 0x000fe20000000000 */
[----:B------:R-:W-:Y:S10]  /*1ac0*/  @P1 BRA `(.L_x_253) ;  /* 0x00000000000c1947 */ /* 0x000ff40003800000 */
[----:B------:R-:W-:-:S14]  /*1ad0*/  DSETP.NEU.AND P1, PT, |R8|, +INF , PT ;  /* 0x7ff000000800742a */ /* 0x000fdc0003f2d200 */
[----:B------:R-:W-:Y:S01]  /*1ae0*/  @!P1 MOV R12, 0x0 ;  /* 0x00000000000c9802 */ /* 0x000fe20000000f00 */
[----:B------:R-:W-:-:S07]  /*1af0*/  @!P1 IMAD.MOV.U32 R13, RZ, RZ, 0x7ff00000 ;  /* 0x7ff00000ff0d9424 */ /* 0x000fce00078e00ff */
.L_x_253:
[----:B------:R-:W-:Y:S05]  /*1b00*/  BSYNC.RECONVERGENT B1 ;  /* 0x0000000000017941 */ /* 0x000fea0003800200 */
.L_x_252:
[----:B------:R-:W-:Y:S01]  /*1b10*/  BSSY.RECONVERGENT B1, `(.L_x_254) ;  /* 0x0000005000017945 */ /* 0x000fe20003800200 */
[----:B------:R-:W-:Y:S02]  /*1b20*/  FSEL R8, R12, RZ, P0 ;  /* 0x000000ff0c087208 */ /* 0x000fe40000000000 */
[----:B------:R-:W-:Y:S02]  /*1b30*/  FSEL R9, R13, 1.875, P0 ;  /* 0x3ff000000d097808 */ /* 0x000fe40000000000 */
[----:B------:R-:W-:-:S07]  /*1b40*/  MOV R28, 0x1b60 ;  /* 0x00001b60001c7802 */ /* 0x000fce0000000f00 */
[----:B------:R-:W-:Y:S05]  /*1b50*/  CALL.REL.NOINC `($_ZN3cub18CUB_300001_SM_10006detail9transform16transform_kernelINS2_10policy_hubILb1EN4cuda3std3__45tupleIJN6thrust24THRUST_300001_SM_1000_NS17counting_iteratorIiNSA_11use_defaultESC_SC_EEEEEE10policy1000Ei10raw_accessNSA_6detail15normal_iteratorINSA_10device_ptrIdEEEEJSD_EEEvT0_iT1_T2_DpNS2_10kernel_argIT3_EE$__internal_accurate_pow) ;  /* 0x0000000400e47944 */ /* 0x000fea0003c00000 */
[----:B------:R-:W-:Y:S05]  /*1b60*/  BSYNC.RECONVERGENT B1 ;  /* 0x0000000000017941 */ /* 0x000fea0003800200 */
.L_x_254:
        /* <DEDUP_REMOVED lines=15> */
.L_x_256:
[----:B------:R-:W-:Y:S05]  /*1c60*/  BSYNC.RECONVERGENT B1 ;  /* 0x0000000000017941 */ /* 0x000fea0003800200 */
.L_x_255:
[----:B------:R-:W-:Y:S01]  /*1c70*/  FSEL R6, R10, RZ, P0 ;  /* 0x000000ff0a067208 */ /* 0x000fe20000000000 */
[----:B------:R-:W-:Y:S01]  /*1c80*/  IMAD.MOV.U32 R3, RZ, RZ, 0x8 ;  /* 0x00000008ff037424 */ /* 0x000fe200078e00ff */
[----:B------:R-:W-:-:S03]  /*1c90*/  FSEL R7, R11, 1.875, P0 ;  /* 0x3ff000000b077808 */ /* 0x000fc60000000000 */
[----:B------:R-:W-:-:S03]  /*1ca0*/  IMAD.WIDE R2, R2, R3, UR6 ;  /* 0x0000000602027e25 */ /* 0x000fc6000f8e0203 */
[----:B------:R-:W-:Y:S01]  /*1cb0*/  DADD R8, R8, R6 ;  /* 0x0000000008087229 */ /* 0x000fe20000000006 */
[----:B------:R-:W-:-:S07]  /*1cc0*/  MOV R6, RZ ;  /* 0x000000ff00067202 */ /* 0x000fce0000000f00 */
[----:B------:R-:W-:-:S06]  /*1cd0*/  DSETP.GTU.AND P0, PT, R8, 1, PT ;  /* 0x3ff000000800742a */ /* 0x000fcc0003f0c000 */
[----:B------:R-:W-:-:S05]  /*1ce0*/  FSEL R7, RZ, 1.875, P0 ;  /* 0x3ff00000ff077808 */ /* 0x000fca0000000000 */
[----:B------:R0:W-:Y:S03]  /*1cf0*/  STG.E.64 desc[UR12][R2.64], R6 ;  /* 0x0000000602007986 */ /* 0x0001e6000c101b0c */
.L_x_241:
[----:B------:R-:W-:Y:S05]  /*1d00*/  BSYNC.RECONVERGENT B0 ;  /* 0x0000000000007941 */ /* 0x000fea0003800200 */
.L_x_240:
[----:B------:R-:W-:Y:S05]  /*1d10*/  BRA.U UP0, `(.L_x_257) ;  /* 0xfffffff100a07547 */ /* 0x000fea000b83ffff */
[----:B------:R-:W-:Y:S05]  /*1d20*/  EXIT ;  /* 0x000000000000794d */ /* 0x000fea0003800000 */
        .weak           $__internal_1_$__cuda_sm20_div_rn_f64_full
        .type           $__internal_1_$__cuda_sm20_div_rn_f64_full,@function
        .size           $__internal_1_$__cuda_sm20_div_rn_f64_full,($_ZN3cub18CUB_300001_SM_10006detail9transform16transform_kernelINS2_10policy_hubILb1EN4cuda3std3__45tupleIJN6thrust24THRUST_300001_SM_1000_NS17counting_iteratorIiNSA_11use_defaultESC_SC_EEEEEE10policy1000Ei10raw_accessNSA_6detail15normal_iteratorINSA_10device_ptrIdEEEEJSD_EEEvT0_iT1_T2_DpNS2_10kernel_argIT3_EE$__internal_accurate_pow - $__internal_1_$__cuda_sm20_div_rn_f64_full)
$__internal_1_$__cuda_sm20_div_rn_f64_full:
[C---:B------:R-:W-:Y:S01]  /*1d30*/  FSETP.GEU.AND P0, PT, |R27|.reuse, 1.469367938527859385e-39, PT ;  /* 0x001000001b00780b */ /* 0x040fe20003f0e200 */
[----:B------:R-:W-:Y:S01]  /*1d40*/  IMAD.U32 R24, RZ, RZ, UR5 ;  /* 0x00000005ff187e24 */ /* 0x000fe2000f8e00ff */
[----:B------:R-:W-:Y:S01]  /*1d50*/  LOP3.LUT R12, R27, 0x800fffff, RZ, 0xc0, !PT ;  /* 0x800fffff1b0c7812 */ /* 0x000fe200078ec0ff */
[----:B------:R-:W-:Y:S01]  /*1d60*/  IMAD.MOV.U32 R25, RZ, RZ, R27 ;  /* 0x000000ffff197224 */ /* 0x000fe200078e001b */
[C---:B------:R-:W-:Y:S01]  /*1d70*/  FSETP.GEU.AND P2, PT, |R11|.reuse, 1.469367938527859385e-39, PT ;  /* 0x001000000b00780b */ /* 0x040fe20003f4e200 */
[----:B------:R-:W-:Y:S01]  /*1d80*/  IMAD.U32 R16, RZ, RZ, UR5 ;  /* 0x00000005ff107e24 */ /* 0x000fe2000f8e00ff */
[----:B------:R-:W-:Y:S01]  /*1d90*/  LOP3.LUT R17, R12, 0x3ff00000, RZ, 0xfc, !PT ;  /* 0x3ff000000c117812 */ /* 0x000fe200078efcff */
[----:B------:R-:W-:Y:S01]  /*1da0*/  IMAD.MOV.U32 R14, RZ, RZ, 0x1 ;  /* 0x00000001ff0e7424 */ /* 0x000fe200078e00ff */
[----:B------:R-:W-:Y:S01]  /*1db0*/  LOP3.LUT R19, R11, 0x7ff00000, RZ, 0xc0, !PT ;  /* 0x7ff000000b137812 */ /* 0x000fe200078ec0ff */
[----:B------:R-:W-:Y:S01]  /*1dc0*/  BSSY.RECONVERGENT B2, `(.L_x_258) ;  /* 0x0000050000027945 */ /* 0x000fe20003800200 */
[----:B------:R-:W-:-:S02]  /*1dd0*/  MOV R20, 0x1ca00000 ;  /* 0x1ca0000000147802 */ /* 0x000fc40000000f00 */
[----:B------:R-:W-:Y:S01]  /*1de0*/  LOP3.LUT R22, R27, 0x7ff00000, RZ, 0xc0, !PT ;  /* 0x7ff000001b167812 */ /* 0x000fe200078ec0ff */
[----:B------:R-:W-:Y:S01]  /*1df0*/  @!P0 DMUL R16, R24, 8.98846567431157953865e+307 ;  /* 0x7fe0000018108828 */ /* 0x000fe20000000000 */
[----:B------:R-:W-:Y:S02]  /*1e00*/  IMAD.MOV.U32 R21, RZ, RZ, R19 ;  /* 0x000000ffff157224 */ /* 0x000fe400078e0013 */
[----:B------:R-:W-:Y:S02]  /*1e10*/  ISETP.GE.U32.AND P1, PT, R19, R22, PT ;  /* 0x000000161300720c */ /* 0x000fe40003f26070 */
[----:B------:R-:W-:Y:S01]  /*1e20*/  @!P2 LOP3.LUT R12, R25, 0x7ff00000, RZ, 0xc0, !PT ;  /* 0x7ff00000190ca812 */ /* 0x000fe200078ec0ff */
[----:B------:R-:W0:Y:S01]  /*1e30*/  MUFU.RCP64H R15, R17 ;  /* 0x00000011000f7308 */ /* 0x000e220000001800 */
[----:B------:R-:W-:Y:S02]  /*1e40*/  SEL R13, R20, 0x63400000, !P1 ;  /* 0x63400000140d7807 */ /* 0x000fe40004800000 */
[----:B------:R-:W-:-:S02]  /*1e50*/  @!P2 ISETP.GE.U32.AND P3, PT, R19, R12, PT ;  /* 0x0000000c1300a20c */ /* 0x000fc40003f66070 */
[----:B------:R-:W-:Y:S02]  /*1e60*/  LOP3.LUT R13, R13, 0x800fffff, R11, 0xf8, !PT ;  /* 0x800fffff0d0d7812 */ /* 0x000fe400078ef80b */
[----:B------:R-:W-:Y:S01]  /*1e70*/  @!P0 LOP3.LUT R22, R17, 0x7ff00000, RZ, 0xc0, !PT ;  /* 0x7ff0000011168812 */ /* 0x000fe200078ec0ff */
[----:B0-----:R-:W-:-:S08]  /*1e80*/  DFMA R28, R14, -R16, 1 ;  /* 0x3ff000000e1c742b */ /* 0x001fd00000000810 */
[----:B------:R-:W-:-:S08]  /*1e90*/  DFMA R28, R28, R28, R28 ;  /* 0x0000001c1c1c722b */ /* 0x000fd0000000001c */
[----:B------:R-:W-:Y:S01]  /*1ea0*/  DFMA R28, R14, R28, R14 ;  /* 0x0000001c0e1c722b */ /* 0x000fe2000000000e */
[----:B------:R-:W-:Y:S01]  /*1eb0*/  @!P2 SEL R15, R20, 0x63400000, !P3 ;  /* 0x63400000140fa807 */ /* 0x000fe20005800000 */
[----:B------:R-:W-:-:S03]  /*1ec0*/  @!P2 IMAD.MOV.U32 R14, RZ, RZ, RZ ;  /* 0x000000ffff0ea224 */ /* 0x000fc600078e00ff */
[----:B------:R-:W-:-:S03]  /*1ed0*/  @!P2 LOP3.LUT R12, R15, 0x80000000, R11, 0xf8, !PT ;  /* 0x800000000f0ca812 */ /* 0x000fc600078ef80b */
[----:B------:R-:W-:Y:S01]  /*1ee0*/  DFMA R30, R28, -R16, 1 ;  /* 0x3ff000001c1e742b */ /* 0x000fe20000000810 */
[----:B------:R-:W-:Y:S01]  /*1ef0*/  @!P2 LOP3.LUT R15, R12, 0x100000, RZ, 0xfc, !PT ;  /* 0x001000000c0fa812 */ /* 0x000fe200078efcff */
[----:B------:R-:W-:-:S06]  /*1f00*/  IMAD.MOV.U32 R12, RZ, RZ, R10 ;  /* 0x000000ffff0c7224 */ /* 0x000fcc00078e000a */
[----:B------:R-:W-:Y:S02]  /*1f10*/  DFMA R30, R28, R30, R28 ;  /* 0x0000001e1c1e722b */ /* 0x000fe4000000001c */
[----:B------:R-:W-:-:S08]  /*1f20*/  @!P2 DFMA R12, R12, 2, -R14 ;  /* 0x400000000c0ca82b */ /* 0x000fd0000000080e */
[----:B------:R-:W-:Y:S02]  /*1f30*/  DMUL R28, R30, R12 ;  /* 0x0000000c1e1c7228 */ /* 0x000fe40000000000 */
[----:B------:R-:W-:-:S05]  /*1f40*/  @!P2 LOP3.LUT R21, R13, 0x7ff00000, RZ, 0xc0, !PT ;  /* 0x7ff000000d15a812 */ /* 0x000fca00078ec0ff */
[----:B------:R-:W-:Y:S01]  /*1f50*/  VIADD R23, R21, 0xffffffff ;  /* 0xffffffff15177836 */ /* 0x000fe20000000000 */
[----:B------:R-:W-:-:S04]  /*1f60*/  DFMA R14, R28, -R16, R12 ;  /* 0x800000101c0e722b */ /* 0x000fc8000000000c */
[----:B------:R-:W-:Y:S02]  /*1f70*/  ISETP.GT.U32.AND P0, PT, R23, 0x7feffffe, PT ;  /* 0x7feffffe1700780c */ /* 0x000fe40003f04070 */
[----:B------:R-:W-:Y:S02]  /*1f80*/  IADD3 R23, PT, PT, R22, -0x1, RZ ;  /* 0xffffffff16177810 */ /* 0x000fe40007ffe0ff */
[----:B------:R-:W-:Y:S02]  /*1f90*/  DFMA R14, R30, R14, R28 ;  /* 0x0000000e1e0e722b */ /* 0x000fe4000000001c */
[----:B------:R-:W-:-:S13]  /*1fa0*/  ISETP.GT.U32.OR P0, PT, R23, 0x7feffffe, P0 ;  /* 0x7feffffe1700780c */ /* 0x000fda0000704470 */
[----:B------:R-:W-:Y:S05]  /*1fb0*/  @P0 BRA `(.L_x_259) ;  /* 0x00000000006c0947 */ /* 0x000fea0003800000 */
[----:B------:R-:W-:-:S04]  /*1fc0*/  LOP3.LUT R10, R25, 0x7ff00000, RZ, 0xc0, !PT ;  /* 0x7ff00000190a7812 */ /* 0x000fc800078ec0ff */
[CC--:B------:R-:W-:Y:S02]  /*1fd0*/  VIADDMNMX R11, R19.reuse, -R10.reuse, 0xb9600000, !PT ;  /* 0xb9600000130b7446 */ /* 0x0c0fe4000780090a */
[----:B------:R-:W-:Y:S02]  /*1fe0*/  ISETP.GE.U32.AND P0, PT, R19, R10, PT ;  /* 0x0000000a1300720c */ /* 0x000fe40003f06070 */
[----:B------:R-:W-:Y:S02]  /*1ff0*/  VIMNMX R10, PT, PT, R11, 0x46a00000, PT ;  /* 0x46a000000b0a7848 */ /* 0x000fe40003fe0100 */
[----:B------:R-:W-:Y:S01]  /*2000*/  SEL R11, R20, 0x63400000, !P0 ;  /* 0x63400000140b7807 */ /* 0x000fe20004000000 */
[----:B------:R-:W-:-:S04]  /*2010*/  IMAD.MOV.U32 R20, RZ, RZ, RZ ;  /* 0x000000ffff147224 */ /* 0x000fc800078e00ff */
[----:B------:R-:W-:-:S04]  /*2020*/  IMAD.IADD R10, R10, 0x1, -R11 ;  /* 0x000000010a0a7824 */ /* 0x000fc800078e0a0b */
        /* <DEDUP_REMOVED lines=10> */
[----:B------:R-:W-:Y:S01]  /*20d0*/  IADD3 R13, PT, PT, -R10, RZ, RZ ;  /* 0x000000ff0a0d7210 */ /* 0x000fe20007ffe1ff */
[----:B------:R-:W-:-:S06]  /*20e0*/  IMAD.MOV.U32 R12, RZ, RZ, RZ ;  /* 0x000000ffff0c7224 */ /* 0x000fcc00078e00ff */
        /* <DEDUP_REMOVED lines=8> */
.L_x_259:
        /* <DEDUP_REMOVED lines=12> */
[----:B------:R-:W-:Y:S01]  /*2230*/  @!P0 IMAD.MOV.U32 R28, RZ, RZ, RZ ;  /* 0x000000ffff1c8224 */ /* 0x000fe200078e00ff */
[----:B------:R-:W-:-:S03]  /*2240*/  @P0 MOV R28, RZ ;  /* 0x000000ff001c0202 */ /* 0x000fc60000000f00 */
[----:B------:R-:W-:Y:S01]  /*2250*/  @P0 IMAD.MOV.U32 R29, RZ, RZ, R10 ;  /* 0x000000ffff1d0224 */ /* 0x000fe200078e000a */
[----:B------:R-:W-:Y:S06]  /*2260*/  BRA `(.L_x_260) ;  /* 0x0000000000147947 */ /* 0x000fec0003800000 */
.L_x_262:
[----:B------:R-:W-:Y:S01]  /*2270*/  LOP3.LUT R29, R25, 0x80000, RZ, 0xfc, !PT ;  /* 0x00080000191d7812 */ /* 0x000fe200078efcff */
[----:B------:R-:W-:Y:S01]  /*2280*/  IMAD.MOV.U32 R28, RZ, RZ, R24 ;  /* 0x000000ffff1c7224 */ /* 0x000fe200078e0018 */
[----:B------:R-:W-:Y:S06]  /*2290*/  BRA `(.L_x_260) ;  /* 0x0000000000087947 */ /* 0x000fec0003800000 */
.L_x_261:
[----:B------:R-:W-:Y:S01]  /*22a0*/  LOP3.LUT R29, R11, 0x80000, RZ, 0xfc, !PT ;  /* 0x000800000b1d7812 */ /* 0x000fe200078efcff */
[----:B------:R-:W-:-:S07]  /*22b0*/  IMAD.MOV.U32 R28, RZ, RZ, R10 ;  /* 0x000000ffff1c7224 */ /* 0x000fce00078e000a */
.L_x_260:
[----:B------:R-:W-:Y:S05]  /*22c0*/  BSYNC.RECONVERGENT B2 ;  /* 0x0000000000027941 */ /* 0x000fea0003800200 */
.L_x_258:
[----:B------:R-:W-:-:S04]  /*22d0*/  IMAD.MOV.U32 R19, RZ, RZ, 0x0 ;  /* 0x00000000ff137424 */ /* 0x000fc800078e00ff */
[----:B------:R-:W-:Y:S05]  /*22e0*/  RET.REL.NODEC R18 `(_ZN3cub18CUB_300001_SM_10006detail9transform16transform_kernelINS2_10policy_hubILb1EN4cuda3std3__45tupleIJN6thrust24THRUST_300001_SM_1000_NS17counting_iteratorIiNSA_11use_defaultESC_SC_EEEEEE10policy1000Ei10raw_accessNSA_6detail15normal_iteratorINSA_10device_ptrIdEEEEJSD_EEEvT0_iT1_T2_DpNS2_10kernel_argIT3_EE) ;  /* 0xffffffdc12447950 */ /* 0x000fea0003c3ffff */
        .type           $_ZN3cub18CUB_300001_SM_10006detail9transform16transform_kernelINS2_10policy_hubILb1EN4cuda3std3__45tupleIJN6thrust24THRUST_300001_SM_1000_NS17counting_iteratorIiNSA_11use_defaultESC_SC_EEEEEE10policy1000Ei10raw_accessNSA_6detail15normal_iteratorINSA_10device_ptrIdEEEEJSD_EEEvT0_iT1_T2_DpNS2_10kernel_argIT3_EE$__internal_accurate_pow,@function
        .size           $_ZN3cub18CUB_300001_SM_10006detail9transform16transform_kernelINS2_10policy_hubILb1EN4cuda3std3__45tupleIJN6thrust24THRUST_300001_SM_1000_NS17counting_iteratorIiNSA_11use_defaultESC_SC_EEEEEE10policy1000Ei10raw_accessNSA_6detail15normal_iteratorINSA_10device_ptrIdEEEEJSD_EEEvT0_iT1_T2_DpNS2_10kernel_argIT3_EE$__internal_accurate_pow,(.L_x_271 - $_ZN3cub18CUB_300001_SM_10006detail9transform16transform_kernelINS2_10policy_hubILb1EN4cuda3std3__45tupleIJN6thrust24THRUST_300001_SM_1000_NS17counting_iteratorIiNSA_11use_defaultESC_SC_EEEEEE10policy1000Ei10raw_accessNSA_6detail15normal_iteratorINSA_10device_ptrIdEEEEJSD_EEEvT0_iT1_T2_DpNS2_10kernel_argIT3_EE$__internal_accurate_pow)
$_ZN3cub18CUB_300001_SM_10006detail9transform16transform_kernelINS2_10policy_hubILb1EN4cuda3std3__45tupleIJN6thrust24THRUST_300001_SM_1000_NS17counting_iteratorIiNSA_11use_defaultESC_SC_EEEEEE10policy1000Ei10raw_accessNSA_6detail15normal_iteratorINSA_10device_ptrIdEEEEJSD_EEEvT0_iT1_T2_DpNS2_10kernel_argIT3_EE$__internal_accurate_pow:
[----:B------:R-:W-:Y:S01]  /*22f0*/  ISETP.GT.U32.AND P0, PT, R29, 0xfffff, PT ;  /* 0x000fffff1d00780c */ /* 0x000fe20003f04070 */
[----:B------:R-:W-:Y:S01]  /*2300*/  IMAD.MOV.U32 R12, RZ, RZ, R10 ;  /* 0x000000ffff0c7224 */ /* 0x000fe200078e000a */
[----:B------:R-:W-:Y:S01]  /*2310*/  MOV R11, R29 ;  /* 0x0000001d000b7202 */ /* 0x000fe20000000f00 */
[----:B------:R-:W-:Y:S01]  /*2320*/  IMAD.MOV.U32 R14, RZ, RZ, 0x41ad3b5a ;  /* 0x41ad3b5aff0e7424 */ /* 0x000fe200078e00ff */
[----:B------:R-:W-:Y:S01]  /*2330*/  UMOV UR14, 0x7d2cafe2 ;  /* 0x7d2cafe2000e7882 */ /* 0x000fe20000000000 */
[----:B------:R-:W-:Y:S01]  /*2340*/  IMAD.MOV.U32 R15, RZ, RZ, 0x3ed0f5d2 ;  /* 0x3ed0f5d2ff0f7424 */ /* 0x000fe200078e00ff */
[----:B------:R-:W-:Y:S01]  /*2350*/  UMOV UR15, 0x3eb0f5ff ;  /* 0x3eb0f5ff000f7882 */ /* 0x000fe20000000000 */
[----:B------:R-:W-:Y:S01]  /*2360*/  SHF.R.U32.HI R29, RZ, 0x14, R29 ;  /* 0x00000014ff1d7819 */ /* 0x000fe2000001161d */
[----:B------:R-:W-:Y:S01]  /*2370*/  UMOV UR16, 0x3b39803f ;  /* 0x3b39803f00107882 */ /* 0x000fe20000000000 */
[----:B------:R-:W-:-:S04]  /*2380*/  UMOV UR17, 0x3c7abc9e ;  /* 0x3c7abc9e00117882 */ /* 0x000fc80000000000 */
[----:B------:R-:W-:-:S10]  /*2390*/  @!P0 DMUL R20, R10, 1.80143985094819840000e+16 ;  /* 0x435000000a148828 */ /* 0x000fd40000000000 */
[----:B------:R-:W-:Y:S01]  /*23a0*/  @!P0 IMAD.MOV.U32 R11, RZ, RZ, R21 ;  /* 0x000000ffff0b8224 */ /* 0x000fe200078e0015 */
[----:B------:R-:W-:Y:S01]  /*23b0*/  @!P0 LEA.HI R29, R21, 0xffffffca, RZ, 0xc ;  /* 0xffffffca151d8811 */ /* 0x000fe200078f60ff */
[----:B------:R-:W-:-:S03]  /*23c0*/  @!P0 IMAD.MOV.U32 R12, RZ, RZ, R20 ;  /* 0x000000ffff0c8224 */ /* 0x000fc600078e0014 */
[----:B------:R-:W-:-:S04]  /*23d0*/  LOP3.LUT R13, R11, 0x800fffff, RZ, 0xc0, !PT ;  /* 0x800fffff0b0d7812 */ /* 0x000fc800078ec0ff */
[----:B------:R-:W-:-:S04]  /*23e0*/  LOP3.LUT R13, R13, 0x3ff00000, RZ, 0xfc, !PT ;  /* 0x3ff000000d0d7812 */ /* 0x000fc800078efcff */
[----:B------:R-:W-:-:S13]  /*23f0*/  ISETP.GE.U32.AND P1, PT, R13, 0x3ff6a09f, PT ;  /* 0x3ff6a09f0d00780c */ /* 0x000fda0003f26070 */
[----:B------:R-:W-:-:S05]  /*2400*/  @P1 VIADD R10, R13, 0xfff00000 ;  /* 0xfff000000d0a1836 */ /* 0x000fca0000000000 */
[----:B------:R-:W-:Y:S01]  /*2410*/  @P1 MOV R13, R10 ;  /* 0x0000000a000d1202 */ /* 0x000fe20000000f00 */
[----:B------:R-:W-:-:S05]  /*2420*/  IMAD.MOV.U32 R10, RZ, RZ, RZ ;  /* 0x000000ffff0a7224 */ /* 0x000fca00078e00ff */
        /* <DEDUP_REMOVED lines=31> */
[----:B------:R-:W-:Y:S01]  /*2620*/  VIADD R21, R15, 0x100000 ;  /* 0x001000000f157836 */ /* 0x000fe20000000000 */
[----:B------:R-:W-:Y:S02]  /*2630*/  MOV R20, R14 ;  /* 0x0000000e00147202 */ /* 0x000fe40000000f00 */
        /* <DEDUP_REMOVED lines=29> */
[C---:B------:R-:W-:Y:S02]  /*2810*/  VIADD R10, R29.reuse, 0xfffffc01 ;  /* 0xfffffc011d0a7836 */ /* 0x040fe40000000000 */
[----:B------:R-:W-:Y:S02]  /*2820*/  @P1 VIADD R10, R29, 0xfffffc02 ;  /* 0xfffffc021d0a1836 */ /* 0x000fe40000000000 */
[----:B------:R-:W-:-:S03]  /*2830*/  IMAD.MOV.U32 R11, RZ, RZ, 0x43300000 ;  /* 0x43300000ff0b7424 */ /* 0x000fc600078e00ff */
        /* <DEDUP_REMOVED lines=17> */
[----:B------:R-:W-:-:S08]  /*2950*/  DFMA R12, R12, 2, -R16 ;  /* 0x400000000c0c782b */ /* 0x000fd00000000810 */
[----:B------:R-:W-:Y:S01]  /*2960*/  DFMA R14, R14, 2, R12 ;  /* 0x400000000e0e782b */ /* 0x000fe2000000000c */
[----:B------:R-:W-:Y:S01]  /*2970*/  IMAD.MOV.U32 R12, RZ, RZ, 0x652b82fe ;  /* 0x652b82feff0c7424 */ /* 0x000fe200078e00ff */
[----:B------:R-:W-:-:S06]  /*2980*/  MOV R13, 0x3ff71547 ;  /* 0x3ff71547000d7802 */ /* 0x000fcc0000000f00 */
        /* <DEDUP_REMOVED lines=11> */
[----:B------:R-:W-:Y:S01]  /*2a40*/  IMAD.MOV.U32 R10, RZ, RZ, -0x35dec16 ;  /* 0xfca213eaff0a7424 */ /* 0x000fe200078e00ff */
[----:B------:R-:W-:Y:S01]  /*2a50*/  UMOV UR15, 0x3e5ade15 ;  /* 0x3e5ade15000f7882 */ /* 0x000fe20000000000 */
[----:B------:R-:W-:-:S06]  /*2a60*/  IMAD.MOV.U32 R11, RZ, RZ, 0x3e928af3 ;  /* 0x3e928af3ff0b7424 */ /* 0x000fcc00078e00ff */
        /* <DEDUP_REMOVED lines=37> */
[----:B------:R-:W-:Y:S01]  /*2cc0*/  @!P1 IADD3 R12, PT, PT, R12, -R13, RZ ;  /* 0x8000000d0c0c9210 */ /* 0x000fe20007ffe0ff */
[----:B------:R-:W-:-:S03]  /*2cd0*/  @!P1 IMAD R11, R13, 0x100000, R11 ;  /* 0x001000000d0b9824 */ /* 0x000fc600078e020b */
[----:B------:R-:W-:Y:S01]  /*2ce0*/  @!P1 LEA R13, R12, 0x3ff00000, 0x14 ;  /* 0x3ff000000c0d9811 */ /* 0x000fe200078ea0ff */
[----:B------:R-:W-:-:S06]  /*2cf0*/  @!P1 IMAD.MOV.U32 R12, RZ, RZ, RZ ;  /* 0x000000ffff0c9224 */ /* 0x000fcc00078e00ff */
[----:B------:R-:W-:-:S11]  /*2d00*/  @!P1 DMUL R16, R10, R12 ;  /* 0x0000000c0a109228 */ /* 0x000fd60000000000 */
.L_x_263:
[----:B------:R-:W-:Y:S01]  /*2d10*/  DFMA R14, R14, R16, R16 ;  /* 0x000000100e0e722b */ /* 0x000fe20000000010 */
[----:B------:R-:W-:Y:S01]  /*2d20*/  IMAD.MOV.U32 R29, RZ, RZ, 0x0 ;  /* 0x00000000ff1d7424 */ /* 0x000fe200078e00ff */
[----:B------:R-:W-:-:S08]  /*2d30*/  DSETP.NEU.AND P0, PT, |R16|, +INF , PT ;  /* 0x7ff000001000742a */ /* 0x000fd00003f0d200 */
[----:B------:R-:W-:Y:S02]  /*2d40*/  FSEL R10, R16, R14, !P0 ;  /* 0x0000000e100a7208 */ /* 0x000fe40004000000 */
[----:B------:R-:W-:Y:S01]  /*2d50*/  FSEL R14, R17, R15, !P0 ;  /* 0x0000000f110e7208 */ /* 0x000fe20004000000 */
[----:B------:R-:W-:Y:S06]  /*2d60*/  RET.REL.NODEC R28 `(_ZN3cub18CUB_300001_SM_10006detail9transform16transform_kernelINS2_10policy_hubILb1EN4cuda3std3__45tupleIJN6thrust24THRUST_300001_SM_1000_NS17counting_iteratorIiNSA_11use_defaultESC_SC_EEEEEE10policy1000Ei10raw_accessNSA_6detail15normal_iteratorINSA_10device_ptrIdEEEEJSD_EEEvT0_iT1_T2_DpNS2_10kernel_argIT3_EE) ;  /* 0xffffffd01ca47950 */ /* 0x000fec0003c3ffff */
.L_x_264:
        /* <DEDUP_REMOVED lines=9> */
.L_x_271:


//--------------------- .text._ZN3cub18CUB_300001_SM_10006detail8for_each13static_kernelINS2_12policy_hub_t12policy_500_tEmN6thrust24THRUST_300001_SM_1000_NS8cuda_cub20__uninitialized_fill7functorINS7_10device_ptrIdEEdEEEEvT0_T1_ --------------------------
	.section	.text._ZN3cub18CUB_300001_SM_10006detail8for_each13static_kernelINS2_12policy_hub_t12policy_500_tEmN6thrust24THRUST_300001_SM_1000_NS8cuda_cub20__uninitialized_fill7functorINS7_10device_ptrIdEEdEEEEvT0_T1_,"ax",@progbits
	.align	128
        .global         _ZN3cub18CUB_300001_SM_10006detail8for_each13static_kernelINS2_12policy_hub_t12policy_500_tEmN6thrust24THRUST_300001_SM_1000_NS8cuda_cub20__uninitialized_fill7functorINS7_10device_ptrIdEEdEEEEvT0_T1_
        .type           _ZN3cub18CUB_300001_SM_10006detail8for_each13static_kernelINS2_12policy_hub_t12policy_500_tEmN6thrust24THRUST_300001_SM_1000_NS8cuda_cub20__uninitialized_fill7functorINS7_10device_ptrIdEEdEEEEvT0_T1_,@function
        .size           _ZN3cub18CUB_300001_SM_10006detail8for_each13static_kernelINS2_12policy_hub_t12policy_500_tEmN6thrust24THRUST_300001_SM_1000_NS8cuda_cub20__uninitialized_fill7functorINS7_10device_ptrIdEEdEEEEvT0_T1_,(.L_x_280 - _ZN3cub18CUB_300001_SM_10006detail8for_each13static_kernelINS2_12policy_hub_t12policy_500_tEmN6thrust24THRUST_300001_SM_1000_NS8cuda_cub20__uninitialized_fill7functorINS7_10device_ptrIdEEdEEEEvT0_T1_)
        .other          _ZN3cub18CUB_300001_SM_10006detail8for_each13static_kernelINS2_12policy_hub_t12policy_500_tEmN6thrust24THRUST_300001_SM_1000_NS8cuda_cub20__uninitialized_fill7functorINS7_10device_ptrIdEEdEEEEvT0_T1_,@"STO_CUDA_ENTRY STV_DEFAULT"
_ZN3cub18CUB_300001_SM_10006detail8for_each13static_kernelINS2_12policy_hub_t12policy_500_tEmN6thrust24THRUST_300001_SM_1000_NS8cuda_cub20__uninitialized_fill7functorINS7_10device_ptrIdEEdEEEEvT0_T1_:
.text._ZN3cub18CUB_300001_SM_10006detail8for_each13static_kernelINS2_12policy_hub_t12policy_500_tEmN6thrust24THRUST_300001_SM_1000_NS8cuda_cub20__uninitialized_fill7functorINS7_10device_ptrIdEEdEEEEvT0_T1_:
[----:B------:R-:W-:Y:S08]  /*0000*/  LDC R1, c[0x0][0x37c] ;  /* 0x0000df00ff017b82 */ /* 0x000ff00000000800 */
[----:B------:R-:W0:Y:S01]  /*0010*/  S2UR UR4, SR_CTAID.X ;  /* 0x00000000000479c3 */ /* 0x000e220000002500 */
[----:B------:R-:W1:Y:S01]  /*0020*/  LDCU.64 UR6, c[0x0][0x380] ;  /* 0x00007000ff0677ac */ /* 0x000e620008000a00 */
[----:B------:R-:W2:Y:S01]  /*0030*/  LDCU.64 UR8, c[0x0][0x358] ;  /* 0x00006b00ff0877ac */ /* 0x000ea20008000a00 */
[----:B0-----:R-:W-:-:S04]  /*0040*/  UIMAD.WIDE.U32 UR4, UR4, 0x200, URZ ;  /* 0x00000200040478a5 */ /* 0x001fc8000f8e00ff */
[----:B-1----:R-:W-:-:S04]  /*0050*/  UIADD3 UR6, UP0, UPT, -UR4, UR6, URZ ;  /* 0x0000000604067290 */ /* 0x002fc8000ff1e1ff */
[----:B------:R-:W-:Y:S02]  /*0060*/  UIADD3.X UR7, UPT, UPT, ~UR5, UR7, URZ, UP0, !UPT ;  /* 0x0000000705077290 */ /* 0x000fe400087fe5ff */
[----:B------:R-:W-:-:S04]  /*0070*/  UISETP.GE.U32.AND UP0, UPT, UR6, 0x200, UPT ;  /* 0x000002000600788c */ /* 0x000fc8000bf06070 */
[----:B------:R-:W-:-:S09]  /*0080*/  UISETP.GE.U32.AND.EX UP0, UPT, UR7, URZ, UPT, UP0 ;  /* 0x000000ff0700728c */ /* 0x000fd2000bf06100 */
[----:B--2---:R-:W-:Y:S05]  /*0090*/  BRA.U !UP0, `(.L_x_265) ;  /* 0x0000000108287547 */ /* 0x004fea000b800000 */
[----:B------:R-:W0:Y:S01]  /*00a0*/  S2R R0, SR_TID.X ;  /* 0x0000000000007919 */ /* 0x000e220000002100 */
[----:B------:R-:W1:Y:S01]  /*00b0*/  LDCU.64 UR6, c[0x0][0x388] ;  /* 0x00007100ff0677ac */ /* 0x000e620008000a00 */
[----:B------:R-:W2:Y:S01]  /*00c0*/  LDC.64 R4, c[0x0][0x390] ;  /* 0x0000e400ff047b82 */ /* 0x000ea20000000a00 */
[----:B0-----:R-:W-:-:S05]  /*00d0*/  IADD3 R0, P0, PT, R0, UR4, RZ ;  /* 0x0000000400007c10 */ /* 0x001fca000ff1e0ff */
[----:B------:R-:W-:Y:S01]  /*00e0*/  IMAD.X R3, RZ, RZ, UR5, P0 ;  /* 0x00000005ff037e24 */ /* 0x000fe200080e06ff */
[----:B-1----:R-:W-:-:S04]  /*00f0*/  LEA R2, P0, R0, UR6, 0x3 ;  /* 0x0000000600027c11 */ /* 0x002fc8000f8018ff */
[----:B------:R-:W-:-:S05]  /*0100*/  LEA.HI.X R3, R0, UR7, R3, 0x3, P0 ;  /* 0x0000000700037c11 */ /* 0x000fca00080f1c03 */
[----:B--2---:R-:W-:Y:S04]  /*0110*/  STG.E.64 desc[UR8][R2.64], R4 ;  /* 0x0000000402007986 */ /* 0x004fe8000c101b08 */
[----:B------:R-:W-:Y:S01]  /*0120*/  STG.E.64 desc[UR8][R2.64+0x800], R4 ;  /* 0x0008000402007986 */ /* 0x000fe2000c101b08 */
[----:B------:R-:W-:Y:S05]  /*0130*/  EXIT ;  /* 0x000000000000794d */ /* 0x000fea0003800000 */
.L_x_265:
[----:B------:R-:W0:Y:S01]  /*0140*/  S2R R0, SR_TID.X ;  /* 0x0000000000007919 */ /* 0x000e220000002100 */
[----:B------:R-:W-:Y:S01]  /*0150*/  IMAD.U32 R2, RZ, RZ, UR7 ;  /* 0x00000007ff027e24 */ /* 0x000fe2000f8e00ff */
[----:B------:R-:W1:Y:S01]  /*0160*/  LDCU.64 UR10, c[0x0][0x388] ;  /* 0x00007100ff0a77ac */ /* 0x000e620008000a00 */
[----:B------:R-:W-:Y:S01]  /*0170*/  IMAD.U32 R6, RZ, RZ, UR7 ;  /* 0x00000007ff067e24 */ /* 0x000fe2000f8e00ff */
[----:B0-----:R-:W-:-:S04]  /*0180*/  ISETP.LT.U32.AND P0, PT, R0, UR6, PT ;  /* 0x0000000600007c0c */ /* 0x001fc8000bf01070 */
[----:B------:R-:W-:Y:S01]  /*0190*/  ISETP.GT.U32.AND.EX P0, PT, R2, RZ, PT, P0 ;  /* 0x000000ff0200720c */ /* 0x000fe20003f04100 */
[C---:B------:R-:W-:Y:S01]  /*01a0*/  VIADD R2, R0.reuse, 0x100 ;  /* 0x0000010000027836 */ /* 0x040fe20000000000 */
[----:B------:R-:W-:-:S04]  /*01b0*/  IADD3 R0, P2, PT, R0, UR4, RZ ;  /* 0x0000000400007c10 */ /* 0x000fc8000ff5e0ff */
[----:B------:R-:W-:Y:S01]  /*01c0*/  ISETP.LT.U32.AND P1, PT, R2, UR6, PT ;  /* 0x0000000602007c0c */ /* 0x000fe2000bf21070 */
[----:B------:R-:W-:Y:S01]  /*01d0*/  IMAD.X R3, RZ, RZ, UR5, P2 ;  /* 0x00000005ff037e24 */ /* 0x000fe200090e06ff */
[----:B-1----:R-:W-:Y:S02]  /*01e0*/  LEA R2, P2, R0, UR10, 0x3 ;  /* 0x0000000a00027c11 */ /* 0x002fe4000f8418ff */
[----:B------:R-:W-:Y:S02]  /*01f0*/  ISETP.GT.U32.AND.EX P1, PT, R6, RZ, PT, P1 ;  /* 0x000000ff0600720c */ /* 0x000fe40003f24110 */
[----:B------:R-:W-:Y:S01]  /*0200*/  LEA.HI.X R3, R0, UR11, R3, 0x3, P2 ;  /* 0x0000000b00037c11 */ /* 0x000fe200090f1c03 */
[----:B------:R-:W0:Y:S04]  /*0210*/  @P0 LDC.64 R4, c[0x0][0x390] ;  /* 0x0000e400ff040b82 */ /* 0x000e280000000a00 */
[----:B0-----:R0:W-:Y:S06]  /*0220*/  @P0 STG.E.64 desc[UR8][R2.64], R4 ;  /* 0x0000000402000986 */ /* 0x0011ec000c101b08 */
[----:B------:R-:W-:Y:S05]  /*0230*/  @!P1 EXIT ;  /* 0x000000000000994d */ /* 0x000fea0003800000 */
[----:B0-----:R-:W0:Y:S02]  /*0240*/  LDC.64 R4, c[0x0][0x390] ;  /* 0x0000e400ff047b82 */ /* 0x001e240000000a00 */
[----:B0-----:R-:W-:Y:S01]  /*0250*/  STG.E.64 desc[UR8][R2.64+0x800], R4 ;  /* 0x0008000402007986 */ /* 0x001fe2000c101b08 */
[----:B------:R-:W-:Y:S05]  /*0260*/  EXIT ;  /* 0x000000000000794d */ /* 0x000fea0003800000 */
.L_x_266:
        /* <DEDUP_REMOVED lines=9> */
.L_x_280:


//--------------------- .text._ZN3cub18CUB_300001_SM_10006detail11EmptyKernelIvEEvv --------------------------
	.section	.text._ZN3cub18CUB_300001_SM_10006detail11EmptyKernelIvEEvv,"ax",@progbits
	.align	128
        .global         _ZN3cub18CUB_300001_SM_10006detail11EmptyKernelIvEEvv
        .type           _ZN3cub18CUB_300001_SM_10006detail11EmptyKernelIvEEvv,@function
        .size           _ZN3cub18CUB_300001_SM_10006detail11EmptyKernelIvEEvv,(.L_x_281 - _ZN3cub18CUB_300001_SM_10006detail11EmptyKernelIvEEvv)
        .other          _ZN3cub18CUB_300001_SM_10006detail11EmptyKernelIvEEvv,@"STO_CUDA_ENTRY STV_DEFAULT"
_ZN3cub18CUB_300001_SM_10006detail11EmptyKernelIvEEvv:
.text._ZN3cub18CUB_300001_SM_10006detail11EmptyKernelIvEEvv:
[----:B------:R-:W-:Y:S01]  /*0000*/  LDC R1, c[0x0][0x37c] ;  /* 0x0000df00ff017b82 */ /* 0x000fe20000000800 */
[----:B------:R-:W-:Y:S05]  /*0010*/  EXIT ;  /* 0x000000000000794d */ /* 0x000fea0003800000 */
.L_x_267:
        /* <DEDUP_REMOVED lines=14> */
.L_x_281:


//--------------------- .nv.shared._ZN3cub18CUB_300001_SM_10006detail6reduce28DeviceReduceSingleTileKernelINS2_10policy_hubIdyN4cuda3std3__44plusIdEEE10Policy1000EPdSC_iS9_ddNS7_10__identityEEEvT0_T1_T2_T3_T4_T6_ --------------------------
	.section	.nv.shared._ZN3cub18CUB_300001_SM_10006detail6reduce28DeviceReduceSingleTileKernelINS2_10policy_hubIdyN4cuda3std3__44plusIdEEE10Policy1000EPdSC_iS9_ddNS7_10__identityEEEvT0_T1_T2_T3_T4_T6_,"aw",@nobits
	.sectionflags	@""
	.align	8
.nv.shared._ZN3cub18CUB_300001_SM_10006detail6reduce28DeviceReduceSingleTileKernelINS2_10policy_hubIdyN4cuda3std3__44plusIdEEE10Policy1000EPdSC_iS9_ddNS7_10__identityEEEvT0_T1_T2_T3_T4_T6_:
	.zero		1176


//--------------------- .nv.shared.reserved.0     --------------------------
	.section	.nv.shared.reserved.0,"aw",@nobits
	.weak		__nv_reservedSMEM_offset_0_alias
	.size		__nv_reservedSMEM_offset_0_alias, 0, 64
	.other		__nv_reservedSMEM_offset_0_alias,@"STO_CUDA_RESERVED_SHARED STV_DEFAULT"
__nv_reservedSMEM_offset_0_alias:
	.zero		0
	.zero		64


//--------------------- .nv.global                --------------------------
	.section	.nv.global,"aw",@nobits
.nv.global:
	.type		_ZN30_INTERNAL_c1956579_4_k_cu_main6thrust24THRUST_300001_SM_1000_NS3seqE,@object
	.size		_ZN30_INTERNAL_c1956579_4_k_cu_main6thrust24THRUST_300001_SM_1000_NS3seqE,(_ZN30_INTERNAL_c1956579_4_k_cu_main4cuda3std3__48in_placeE - _ZN30_INTERNAL_c1956579_4_k_cu_main6thrust24THRUST_300001_SM_1000_NS3seqE)
_ZN30_INTERNAL_c1956579_4_k_cu_main6thrust24THRUST_300001_SM_1000_NS3seqE:
	.zero		1
	.type		_ZN30_INTERNAL_c1956579_4_k_cu_main4cuda3std3__48in_placeE,@object
	.size		_ZN30_INTERNAL_c1956579_4_k_cu_main4cuda3std3__48in_placeE,(_ZN30_INTERNAL_c1956579_4_k_cu_main4cuda3std6ranges3__45__cpo4sizeE - _ZN30_INTERNAL_c1956579_4_k_cu_main4cuda3std3__48in_placeE)
_ZN30_INTERNAL_c1956579_4_k_cu_main4cuda3std3__48in_placeE:
	.zero		1
	.type		_ZN30_INTERNAL_c1956579_4_k_cu_main4cuda3std6ranges3__45__cpo4sizeE,@object
	.size		_ZN30_INTERNAL_c1956579_4_k_cu_main4cuda3std6ranges3__45__cpo4sizeE,(_ZN30_INTERNAL_c1956579_4_k_cu_main6thrust24THRUST_300001_SM_1000_NS12placeholders2_3E - _ZN30_INTERNAL_c1956579_4_k_cu_main4cuda3std6ranges3__45__cpo4sizeE)
_ZN30_INTERNAL_c1956579_4_k_cu_main4cuda3std6ranges3__45__cpo4sizeE:
	.zero		1
	.type		_ZN30_INTERNAL_c1956579_4_k_cu_main6thrust24THRUST_300001_SM_1000_NS12placeholders2_3E,@object
	.size		_ZN30_INTERNAL_c1956579_4_k_cu_main6thrust24THRUST_300001_SM_1000_NS12placeholders2_3E,(_ZN30_INTERNAL_c1956579_4_k_cu_main4cuda3std3__45__cpo6cbeginE - _ZN30_INTERNAL_c1956579_4_k_cu_main6thrust24THRUST_300001_SM_1000_NS12placeholders2_3E)
_ZN30_INTERNAL_c1956579_4_k_cu_main6thrust24THRUST_300001_SM_1000_NS12placeholders2_3E:
	.zero		1
	.type		_ZN30_INTERNAL_c1956579_4_k_cu_main4cuda3std3__45__cpo6cbeginE,@object
	.size		_ZN30_INTERNAL_c1956579_4_k_cu_main4cuda3std3__45__cpo6cbeginE,(_ZN30_INTERNAL_c1956579_4_k_cu_main4cuda3std6ranges3__45__cpo6cbeginE - _ZN30_INTERNAL_c1956579_4_k_cu_main4cuda3std3__45__cpo6cbeginE)
_ZN30_INTERNAL_c1956579_4_k_cu_main4cuda3std3__45__cpo6cbeginE:
	.zero		1
	.type		_ZN30_INTERNAL_c1956579_4_k_cu_main4cuda3std6ranges3__45__cpo6cbeginE,@object
	.size		_ZN30_INTERNAL_c1956579_4_k_cu_main4cuda3std6ranges3__45__cpo6cbeginE,(_ZN30_INTERNAL_c1956579_4_k_cu_main6thrust24THRUST_300001_SM_1000_NS12placeholders2_7E - _ZN30_INTERNAL_c1956579_4_k_cu_main4cuda3std6ranges3__45__cpo6cbeginE)
_ZN30_INTERNAL_c1956579_4_k_cu_main4cuda3std6ranges3__45__cpo6cbeginE:
	.zero		1
	.type		_ZN30_INTERNAL_c1956579_4_k_cu_main6thrust24THRUST_300001_SM_1000_NS12placeholders2_7E,@object
	.size		_ZN30_INTERNAL_c1956579_4_k_cu_main6thrust24THRUST_300001_SM_1000_NS12placeholders2_7E,(_ZN30_INTERNAL_c1956579_4_k_cu_main4cuda3std3__45__cpo7crbeginE - _ZN30_INTERNAL_c1956579_4_k_cu_main6thrust24THRUST_300001_SM_1000_NS12placeholders2_7E)
_ZN30_INTERNAL_c1956579_4_k_cu_main6thrust24THRUST_300001_SM_1000_NS12placeholders2_7E:
	.zero		1
	.type		_ZN30_INTERNAL_c1956579_4_k_cu_main4cuda3std3__45__cpo7crbeginE,@object
	.size		_ZN30_INTERNAL_c1956579_4_k_cu_main4cuda3std3__45__cpo7crbeginE,(_ZN30_INTERNAL_c1956579_4_k_cu_main4cuda3std6ranges3__45__cpo4nextE - _ZN30_INTERNAL_c1956579_4_k_cu_main4cuda3std3__45__cpo7crbeginE)
_ZN30_INTERNAL_c1956579_4_k_cu_main4cuda3std3__45__cpo7crbeginE:
	.zero		1
	.type		_ZN30_INTERNAL_c1956579_4_k_cu_main4cuda3std6ranges3__45__cpo4nextE,@object
	.size		_ZN30_INTERNAL_c1956579_4_k_cu_main4cuda3std6ranges3__45__cpo4nextE,(_ZN30_INTERNAL_c1956579_4_k_cu_main4cuda3std6ranges3__45__cpo4swapE - _ZN30_INTERNAL_c1956579_4_k_cu_main4cuda3std6ranges3__45__cpo4nextE)
_ZN30_INTERNAL_c1956579_4_k_cu_main4cuda3std6ranges3__45__cpo4nextE:
	.zero		1
	.type		_ZN30_INTERNAL_c1956579_4_k_cu_main4cuda3std6ranges3__45__cpo4swapE,@object
	.size		_ZN30_INTERNAL_c1956579_4_k_cu_main4cuda3std6ranges3__45__cpo4swapE,(_ZN30_INTERNAL_c1956579_4_k_cu_main6thrust24THRUST_300001_SM_1000_NS8cuda_cub10par_nosyncE - _ZN30_INTERNAL_c1956579_4_k_cu_main4cuda3std6ranges3__45__cpo4swapE)
_ZN30_INTERNAL_c1956579_4_k_cu_main4cuda3std6ranges3__45__cpo4swapE:
	.zero		1
	.type		_ZN30_INTERNAL_c1956579_4_k_cu_main6thrust24THRUST_300001_SM_1000_NS8cuda_cub10par_nosyncE,@object
	.size		_ZN30_INTERNAL_c1956579_4_k_cu_main6thrust24THRUST_300001_SM_1000_NS8cuda_cub10par_nosyncE,(_ZN30_INTERNAL_c1956579_4_k_cu_main6thrust24THRUST_300001_SM_1000_NS12placeholders2_9E - _ZN30_INTERNAL_c1956579_4_k_cu_main6thrust24THRUST_300001_SM_1000_NS8cuda_cub10par_nosyncE)
_ZN30_INTERNAL_c1956579_4_k_cu_main6thrust24THRUST_300001_SM_1000_NS8cuda_cub10par_nosyncE:
	.zero		1
	.type		_ZN30_INTERNAL_c1956579_4_k_cu_main6thrust24THRUST_300001_SM_1000_NS12placeholders2_9E,@object
	.size		_ZN30_INTERNAL_c1956579_4_k_cu_main6thrust24THRUST_300001_SM_1000_NS12placeholders2_9E,(_ZN30_INTERNAL_c1956579_4_k_cu_main4cuda3std3__432_GLOBAL__N__c1956579_4_k_cu_main6ignoreE - _ZN30_INTERNAL_c1956579_4_k_cu_main6thrust24THRUST_300001_SM_1000_NS12placeholders2_9E)
_ZN30_INTERNAL_c1956579_4_k_cu_main6thrust24THRUST_300001_SM_1000_NS12placeholders2_9E:
	.zero		1
	.type		_ZN30_INTERNAL_c1956579_4_k_cu_main4cuda3std3__432_GLOBAL__N__c1956579_4_k_cu_main6ignoreE,@object
	.size		_ZN30_INTERNAL_c1956579_4_k_cu_main4cuda3std3__432_GLOBAL__N__c1956579_4_k_cu_main6ignoreE,(_ZN30_INTERNAL_c1956579_4_k_cu_main4cuda3std6ranges3__45__cpo4dataE - _ZN30_INTERNAL_c1956579_4_k_cu_main4cuda3std3__432_GLOBAL__N__c1956579_4_k_cu_main6ignoreE)
_ZN30_INTERNAL_c1956579_4_k_cu_main4cuda3std3__432_GLOBAL__N__c1956579_4_k_cu_main6ignoreE:
	.zero		1
	.type		_ZN30_INTERNAL_c1956579_4_k_cu_main4cuda3std6ranges3__45__cpo4dataE,@object
	.size		_ZN30_INTERNAL_c1956579_4_k_cu_main4cuda3std6ranges3__45__cpo4dataE,(_ZN30_INTERNAL_c1956579_4_k_cu_main6thrust24THRUST_300001_SM_1000_NS12placeholders2_1E - _ZN30_INTERNAL_c1956579_4_k_cu_main4cuda3std6ranges3__45__cpo4dataE)
_ZN30_INTERNAL_c1956579_4_k_cu_main4cuda3std6ranges3__45__cpo4dataE:
	.zero		1
	.type		_ZN30_INTERNAL_c1956579_4_k_cu_main6thrust24THRUST_300001_SM_1000_NS12placeholders2_1E,@object
	.size		_ZN30_INTERNAL_c1956579_4_k_cu_main6thrust24THRUST_300001_SM_1000_NS12placeholders2_1E,(_ZN30_INTERNAL_c1956579_4_k_cu_main4cuda3std3__45__cpo5beginE - _ZN30_INTERNAL_c1956579_4_k_cu_main6thrust24THRUST_300001_SM_1000_NS12placeholders2_1E)
_ZN30_INTERNAL_c1956579_4_k_cu_main6thrust24THRUST_300001_SM_1000_NS12placeholders2_1E:
	.zero		1
	.type		_ZN30_INTERNAL_c1956579_4_k_cu_main4cuda3std3__45__cpo5beginE,@object
	.size		_ZN30_INTERNAL_c1956579_4_k_cu_main4cuda3std3__45__cpo5beginE,(_ZN30_INTERNAL_c1956579_4_k_cu_main4cuda3std6ranges3__45__cpo5beginE - _ZN30_INTERNAL_c1956579_4_k_cu_main4cuda3std3__45__cpo5beginE)
_ZN30_INTERNAL_c1956579_4_k_cu_main4cuda3std3__45__cpo5beginE:
	.zero		1
	.type		_ZN30_INTERNAL_c1956579_4_k_cu_main4cuda3std6ranges3__45__cpo5beginE,@object
	.size		_ZN30_INTERNAL_c1956579_4_k_cu_main4cuda3std6ranges3__45__cpo5beginE,(_ZN30_INTERNAL_c1956579_4_k_cu_main6thrust24THRUST_300001_SM_1000_NS12placeholders2_5E - _ZN30_INTERNAL_c1956579_4_k_cu_main4cuda3std6ranges3__45__cpo5beginE)
_ZN30_INTERNAL_c1956579_4_k_cu_main4cuda3std6ranges3__45__cpo5beginE:
	.zero		1
	.type		_ZN30_INTERNAL_c1956579_4_k_cu_main6thrust24THRUST_300001_SM_1000_NS12placeholders2_5E,@object
	.size		_ZN30_INTERNAL_c1956579_4_k_cu_main6thrust24THRUST_300001_SM_1000_NS12placeholders2_5E,(_ZN30_INTERNAL_c1956579_4_k_cu_main4cuda3std3__45__cpo6rbeginE - _ZN30_INTERNAL_c1956579_4_k_cu_main6thrust24THRUST_300001_SM_1000_NS12placeholders2_5E)
_ZN30_INTERNAL_c1956579_4_k_cu_main6thrust24THRUST_300001_SM_1000_NS12placeholders2_5E:
	.zero		1
	.type		_ZN30_INTERNAL_c1956579_4_k_cu_main4cuda3std3__45__cpo6rbeginE,@object
	.size		_ZN30_INTERNAL_c1956579_4_k_cu_main4cuda3std3__45__cpo6rbeginE,(_ZN30_INTERNAL_c1956579_4_k_cu_main4cuda3std6ranges3__45__cpo7advanceE - _ZN30_INTERNAL_c1956579_4_k_cu_main4cuda3std3__45__cpo6rbeginE)
_ZN30_INTERNAL_c1956579_4_k_cu_main4cuda3std3__45__cpo6rbeginE:
	.zero		1
	.type		_ZN30_INTERNAL_c1956579_4_k_cu_main4cuda3std6ranges3__45__cpo7advanceE,@object
	.size		_ZN30_INTERNAL_c1956579_4_k_cu_main4cuda3std6ranges3__45__cpo7advanceE,(_ZN30_INTERNAL_c1956579_4_k_cu_main4cuda3std3__47nulloptE - _ZN30_INTERNAL_c1956579_4_k_cu_main4cuda3std6ranges3__45__cpo7advanceE)
_ZN30_INTERNAL_c1956579_4_k_cu_main4cuda3std6ranges3__45__cpo7advanceE:
	.zero		1
	.type		_ZN30_INTERNAL_c1956579_4_k_cu_main4cuda3std3__47nulloptE,@object
	.size		_ZN30_INTERNAL_c1956579_4_k_cu_main4cuda3std3__47nulloptE,(_ZN30_INTERNAL_c1956579_4_k_cu_main4cuda3std6ranges3__45__cpo8distanceE - _ZN30_INTERNAL_c1956579_4_k_cu_main4cuda3std3__47nulloptE)
_ZN30_INTERNAL_c1956579_4_k_cu_main4cuda3std3__47nulloptE:
	.zero		1
	.type		_ZN30_INTERNAL_c1956579_4_k_cu_main4cuda3std6ranges3__45__cpo8distanceE,@object
	.size		_ZN30_INTERNAL_c1956579_4_k_cu_main4cuda3std6ranges3__45__cpo8distanceE,(_ZN30_INTERNAL_c1956579_4_k_cu_main6thrust24THRUST_300001_SM_1000_NS12placeholders3_10E - _ZN30_INTERNAL_c1956579_4_k_cu_main4cuda3std6ranges3__45__cpo8distanceE)
_ZN30_INTERNAL_c1956579_4_k_cu_main4cuda3std6ranges3__45__cpo8distanceE:
	.zero		1
	.type		_ZN30_INTERNAL_c1956579_4_k_cu_main6thrust24THRUST_300001_SM_1000_NS12placeholders3_10E,@object
	.size		_ZN30_INTERNAL_c1956579_4_k_cu_main6thrust24THRUST_300001_SM_1000_NS12placeholders3_10E,(_ZN30_INTERNAL_c1956579_4_k_cu_main4cuda3std3__419piecewise_constructE - _ZN30_INTERNAL_c1956579_4_k_cu_main6thrust24THRUST_300001_SM_1000_NS12placeholders3_10E)
_ZN30_INTERNAL_c1956579_4_k_cu_main6thrust24THRUST_300001_SM_1000_NS12placeholders3_10E:
	.zero		1
	.type		_ZN30_INTERNAL_c1956579_4_k_cu_main4cuda3std3__419piecewise_constructE,@object
	.size		_ZN30_INTERNAL_c1956579_4_k_cu_main4cuda3std3__419piecewise_constructE,(_ZN30_INTERNAL_c1956579_4_k_cu_main4cuda3std6ranges3__45__cpo5cdataE - _ZN30_INTERNAL_c1956579_4_k_cu_main4cuda3std3__419piecewise_constructE)
_ZN30_INTERNAL_c1956579_4_k_cu_main4cuda3std3__419piecewise_constructE:
	.zero		1
	.type		_ZN30_INTERNAL_c1956579_4_k_cu_main4cuda3std6ranges3__45__cpo5cdataE,@object
	.size		_ZN30_INTERNAL_c1956579_4_k_cu_main4cuda3std6ranges3__45__cpo5cdataE,(_ZN30_INTERNAL_c1956579_4_k_cu_main6thrust24THRUST_300001_SM_1000_NS12placeholders2_2E - _ZN30_INTERNAL_c1956579_4_k_cu_main4cuda3std6ranges3__45__cpo5cdataE)
_ZN30_INTERNAL_c1956579_4_k_cu_main4cuda3std6ranges3__45__cpo5cdataE:
	.zero		1
	.type		_ZN30_INTERNAL_c1956579_4_k_cu_main6thrust24THRUST_300001_SM_1000_NS12placeholders2_2E,@object
	.size		_ZN30_INTERNAL_c1956579_4_k_cu_main6thrust24THRUST_300001_SM_1000_NS12placeholders2_2E,(_ZN30_INTERNAL_c1956579_4_k_cu_main4cuda3std3__45__cpo3endE - _ZN30_INTERNAL_c1956579_4_k_cu_main6thrust24THRUST_300001_SM_1000_NS12placeholders2_2E)
_ZN30_INTERNAL_c1956579_4_k_cu_main6thrust24THRUST_300001_SM_1000_NS12placeholders2_2E:
	.zero		1
	.type		_ZN30_INTERNAL_c1956579_4_k_cu_main4cuda3std3__45__cpo3endE,@object
	.size		_ZN30_INTERNAL_c1956579_4_k_cu_main4cuda3std3__45__cpo3endE,(_ZN30_INTERNAL_c1956579_4_k_cu_main4cuda3std6ranges3__45__cpo3endE - _ZN30_INTERNAL_c1956579_4_k_cu_main4cuda3std3__45__cpo3endE)
_ZN30_INTERNAL_c1956579_4_k_cu_main4cuda3std3__45__cpo3endE:
	.zero		1
	.type		_ZN30_INTERNAL_c1956579_4_k_cu_main4cuda3std6ranges3__45__cpo3endE,@object
	.size		_ZN30_INTERNAL_c1956579_4_k_cu_main4cuda3std6ranges3__45__cpo3endE,(_ZN30_INTERNAL_c1956579_4_k_cu_main6thrust24THRUST_300001_SM_1000_NS12placeholders2_6E - _ZN30_INTERNAL_c1956579_4_k_cu_main4cuda3std6ranges3__45__cpo3endE)
_ZN30_INTERNAL_c1956579_4_k_cu_main4cuda3std6ranges3__45__cpo3endE:
	.zero		1
	.type		_ZN30_INTERNAL_c1956579_4_k_cu_main6thrust24THRUST_300001_SM_1000_NS12placeholders2_6E,@object
	.size		_ZN30_INTERNAL_c1956579_4_k_cu_main6thrust24THRUST_300001_SM_1000_NS12placeholders2_6E,(_ZN30_INTERNAL_c1956579_4_k_cu_main4cuda3std3__45__cpo4rendE - _ZN30_INTERNAL_c1956579_4_k_cu_main6thrust24THRUST_300001_SM_1000_NS12placeholders2_6E)
_ZN30_INTERNAL_c1956579_4_k_cu_main6thrust24THRUST_300001_SM_1000_NS12placeholders2_6E:
	.zero		1
	.type		_ZN30_INTERNAL_c1956579_4_k_cu_main4cuda3std3__45__cpo4rendE,@object
	.size		_ZN30_INTERNAL_c1956579_4_k_cu_main4cuda3std3__45__cpo4rendE,(_ZN30_INTERNAL_c1956579_4_k_cu_main4cuda3std6ranges3__45__cpo9iter_swapE - _ZN30_INTERNAL_c1956579_4_k_cu_main4cuda3std3__45__cpo4rendE)
_ZN30_INTERNAL_c1956579_4_k_cu_main4cuda3std3__45__cpo4rendE:
	.zero		1
	.type		_ZN30_INTERNAL_c1956579_4_k_cu_main4cuda3std6ranges3__45__cpo9iter_swapE,@object
	.size		_ZN30_INTERNAL_c1956579_4_k_cu_main4cuda3std6ranges3__45__cpo9iter_swapE,(_ZN30_INTERNAL_c1956579_4_k_cu_main4cuda3std3__48unexpectE - _ZN30_INTERNAL_c1956579_4_k_cu_main4cuda3std6ranges3__45__cpo9iter_swapE)
_ZN30_INTERNAL_c1956579_4_k_cu_main4cuda3std6ranges3__45__cpo9iter_swapE:
	.zero		1
	.type		_ZN30_INTERNAL_c1956579_4_k_cu_main4cuda3std3__48unexpectE,@object
	.size		_ZN30_INTERNAL_c1956579_4_k_cu_main4cuda3std3__48unexpectE,(_ZN30_INTERNAL_c1956579_4_k_cu_main6thrust24THRUST_300001_SM_1000_NS8cuda_cub3parE - _ZN30_INTERNAL_c1956579_4_k_cu_main4cuda3std3__48unexpectE)
_ZN30_INTERNAL_c1956579_4_k_cu_main4cuda3std3__48unexpectE:
	.zero		1
	.type		_ZN30_INTERNAL_c1956579_4_k_cu_main6thrust24THRUST_300001_SM_1000_NS8cuda_cub3parE,@object
	.size		_ZN30_INTERNAL_c1956579_4_k_cu_main6thrust24THRUST_300001_SM_1000_NS8cuda_cub3parE,(_ZN30_INTERNAL_c1956579_4_k_cu_main6thrust24THRUST_300001_SM_1000_NS12placeholders2_4E - _ZN30_INTERNAL_c1956579_4_k_cu_main6thrust24THRUST_300001_SM_1000_NS8cuda_cub3parE)
_ZN30_INTERNAL_c1956579_4_k_cu_main6thrust24THRUST_300001_SM_1000_NS8cuda_cub3parE:
	.zero		1
	.type		_ZN30_INTERNAL_c1956579_4_k_cu_main6thrust24THRUST_300001_SM_1000_NS12placeholders2_4E,@object
	.size		_ZN30_INTERNAL_c1956579_4_k_cu_main6thrust24THRUST_300001_SM_1000_NS12placeholders2_4E,(_ZN30_INTERNAL_c1956579_4_k_cu_main4cuda3std3__45__cpo4cendE - _ZN30_INTERNAL_c1956579_4_k_cu_main6thrust24THRUST_300001_SM_1000_NS12placeholders2_4E)
_ZN30_INTERNAL_c1956579_4_k_cu_main6thrust24THRUST_300001_SM_1000_NS12placeholders2_4E:
	.zero		1
	.type		_ZN30_INTERNAL_c1956579_4_k_cu_main4cuda3std3__45__cpo4cendE,@object
	.size		_ZN30_INTERNAL_c1956579_4_k_cu_main4cuda3std3__45__cpo4cendE,(_ZN30_INTERNAL_c1956579_4_k_cu_main4cuda3std6ranges3__45__cpo4cendE - _ZN30_INTERNAL_c1956579_4_k_cu_main4cuda3std3__45__cpo4cendE)
_ZN30_INTERNAL_c1956579_4_k_cu_main4cuda3std3__45__cpo4cendE:
	.zero		1
	.type		_ZN30_INTERNAL_c1956579_4_k_cu_main4cuda3std6ranges3__45__cpo4cendE,@object
	.size		_ZN30_INTERNAL_c1956579_4_k_cu_main4cuda3std6ranges3__45__cpo4cendE,(_ZN30_INTERNAL_c1956579_4_k_cu_main4cuda3std3__420unreachable_sentinelE - _ZN30_INTERNAL_c1956579_4_k_cu_main4cuda3std6ranges3__45__cpo4cendE)
_ZN30_INTERNAL_c1956579_4_k_cu_main4cuda3std6ranges3__45__cpo4cendE:
	.zero		1
	.type		_ZN30_INTERNAL_c1956579_4_k_cu_main4cuda3std3__420unreachable_sentinelE,@object
	.size		_ZN30_INTERNAL_c1956579_4_k_cu_main4cuda3std3__420unreachable_sentinelE,(_ZN30_INTERNAL_c1956579_4_k_cu_main4cuda3std6ranges3__45__cpo5ssizeE - _ZN30_INTERNAL_c1956579_4_k_cu_main4cuda3std3__420unreachable_sentinelE)
_ZN30_INTERNAL_c1956579_4_k_cu_main4cuda3std3__420unreachable_sentinelE:
	.zero		1
	.type		_ZN30_INTERNAL_c1956579_4_k_cu_main4cuda3std6ranges3__45__cpo5ssizeE,@object
	.size		_ZN30_INTERNAL_c1956579_4_k_cu_main4cuda3std6ranges3__45__cpo5ssizeE,(_ZN30_INTERNAL_c1956579_4_k_cu_main6thrust24THRUST_300001_SM_1000_NS12placeholders2_8E - _ZN30_INTERNAL_c1956579_4_k_cu_main4cuda3std6ranges3__45__cpo5ssizeE)
_ZN30_INTERNAL_c1956579_4_k_cu_main4cuda3std6ranges3__45__cpo5ssizeE:
	.zero		1
	.type		_ZN30_INTERNAL_c1956579_4_k_cu_main6thrust24THRUST_300001_SM_1000_NS12placeholders2_8E,@object
	.size		_ZN30_INTERNAL_c1956579_4_k_cu_main6thrust24THRUST_300001_SM_1000_NS12placeholders2_8E,(_ZN30_INTERNAL_c1956579_4_k_cu_main4cuda3std3__45__cpo5crendE - _ZN30_INTERNAL_c1956579_4_k_cu_main6thrust24THRUST_300001_SM_1000_NS12placeholders2_8E)
_ZN30_INTERNAL_c1956579_4_k_cu_main6thrust24THRUST_300001_SM_1000_NS12placeholders2_8E:
	.zero		1
	.type		_ZN30_INTERNAL_c1956579_4_k_cu_main4cuda3std3__45__cpo5crendE,@object
	.size		_ZN30_INTERNAL_c1956579_4_k_cu_main4cuda3std3__45__cpo5crendE,(_ZN30_INTERNAL_c1956579_4_k_cu_main4cuda3std6ranges3__45__cpo4prevE - _ZN30_INTERNAL_c1956579_4_k_cu_main4cuda3std3__45__cpo5crendE)
_ZN30_INTERNAL_c1956579_4_k_cu_main4cuda3std3__45__cpo5crendE:
	.zero		1
	.type		_ZN30_INTERNAL_c1956579_4_k_cu_main4cuda3std6ranges3__45__cpo4prevE,@object
	.size		_ZN30_INTERNAL_c1956579_4_k_cu_main4cuda3std6ranges3__45__cpo4prevE,(_ZN30_INTERNAL_c1956579_4_k_cu_main4cuda3std6ranges3__45__cpo9iter_moveE - _ZN30_INTERNAL_c1956579_4_k_cu_main4cuda3std6ranges3__45__cpo4prevE)
_ZN30_INTERNAL_c1956579_4_k_cu_main4cuda3std6ranges3__45__cpo4prevE:
	.zero		1
	.type		_ZN30_INTERNAL_c1956579_4_k_cu_main4cuda3std6ranges3__45__cpo9iter_moveE,@object
	.size		_ZN30_INTERNAL_c1956579_4_k_cu_main4cuda3std6ranges3__45__cpo9iter_moveE,(_ZN30_INTERNAL_c1956579_4_k_cu_main6thrust24THRUST_300001_SM_1000_NS6system6detail10sequential3seqE - _ZN30_INTERNAL_c1956579_4_k_cu_main4cuda3std6ranges3__45__cpo9iter_moveE)
_ZN30_INTERNAL_c1956579_4_k_cu_main4cuda3std6ranges3__45__cpo9iter_moveE:
	.zero		1
	.type		_ZN30_INTERNAL_c1956579_4_k_cu_main6thrust24THRUST_300001_SM_1000_NS6system6detail10sequential3seqE,@object
	.size		_ZN30_INTERNAL_c1956579_4_k_cu_main6thrust24THRUST_300001_SM_1000_NS6system6detail10sequential3seqE,(.L_31 - _ZN30_INTERNAL_c1956579_4_k_cu_main6thrust24THRUST_300001_SM_1000_NS6system6detail10sequential3seqE)
_ZN30_INTERNAL_c1956579_4_k_cu_main6thrust24THRUST_300001_SM_1000_NS6system6detail10sequential3seqE:
	.zero		1
.L_31:


//--------------------- .nv.shared._ZN3cub18CUB_300001_SM_10006detail6reduce18DeviceReduceKernelINS2_10policy_hubIdyN4cuda3std3__44plusIdEEE10Policy1000EN6thrust24THRUST_300001_SM_1000_NS6detail15normal_iteratorINSD_10device_ptrIdEEEEyS9_dNS7_10__identityEEEvT0_PT3_T1_NS0_13GridEvenShareISN_EET2_T4_ --------------------------
	.section	.nv.shared._ZN3cub18CUB_300001_SM_10006detail6reduce18DeviceReduceKernelINS2_10policy_hubIdyN4cuda3std3__44plusIdEEE10Policy1000EN6thrust24THRUST_300001_SM_1000_NS6detail15normal_iteratorINSD_10device_ptrIdEEEEyS9_dNS7_10__identityEEEvT0_PT3_T1_NS0_13GridEvenShareISN_EET2_T4_,"aw",@nobits
	.sectionflags	@""
	.align	8
.nv.shared._ZN3cub18CUB_300001_SM_10006detail6reduce18DeviceReduceKernelINS2_10policy_hubIdyN4cuda3std3__44plusIdEEE10Policy1000EN6thrust24THRUST_300001_SM_1000_NS6detail15normal_iteratorINSD_10device_ptrIdEEEEyS9_dNS7_10__identityEEEvT0_PT3_T1_NS0_13GridEvenShareISN_EET2_T4_:
	.zero		1176


//--------------------- .nv.shared._ZN3cub18CUB_300001_SM_10006detail6reduce28DeviceReduceSingleTileKernelINS2_10policy_hubIdyN4cuda3std3__44plusIdEEE10Policy1000EN6thrust24THRUST_300001_SM_1000_NS6detail15normal_iteratorINSD_10device_ptrIdEEEEPdyS9_ddNS7_10__identityEEEvT0_T1_T2_T3_T4_T6_ --------------------------
	.section	.nv.shared._ZN3cub18CUB_300001_SM_10006detail6reduce28DeviceReduceSingleTileKernelINS2_10policy_hubIdyN4cuda3std3__44plusIdEEE10Policy1000EN6thrust24THRUST_300001_SM_1000_NS6detail15normal_iteratorINSD_10device_ptrIdEEEEPdyS9_ddNS7_10__identityEEEvT0_T1_T2_T3_T4_T6_,"aw",@nobits
	.sectionflags	@""
	.align	8
.nv.shared._ZN3cub18CUB_300001_SM_10006detail6reduce28DeviceReduceSingleTileKernelINS2_10policy_hubIdyN4cuda3std3__44plusIdEEE10Policy1000EN6thrust24THRUST_300001_SM_1000_NS6detail15normal_iteratorINSD_10device_ptrIdEEEEPdyS9_ddNS7_10__identityEEEvT0_T1_T2_T3_T4_T6_:
	.zero		1176


//--------------------- .nv.shared._ZN3cub18CUB_300001_SM_10006detail6reduce28DeviceReduceSingleTileKernelINS2_10policy_hubIdjN4cuda3std3__44plusIdEEE10Policy1000EPdSC_iS9_ddNS7_10__identityEEEvT0_T1_T2_T3_T4_T6_ --------------------------
	.section	.nv.shared._ZN3cub18CUB_300001_SM_10006detail6reduce28DeviceReduceSingleTileKernelINS2_10policy_hubIdjN4cuda3std3__44plusIdEEE10Policy1000EPdSC_iS9_ddNS7_10__identityEEEvT0_T1_T2_T3_T4_T6_,"aw",@nobits
	.sectionflags	@""
	.align	8
.nv.shared._ZN3cub18CUB_300001_SM_10006detail6reduce28DeviceReduceSingleTileKernelINS2_10policy_hubIdjN4cuda3std3__44plusIdEEE10Policy1000EPdSC_iS9_ddNS7_10__identityEEEvT0_T1_T2_T3_T4_T6_:
	.zero		1216


//--------------------- .nv.shared._ZN3cub18CUB_300001_SM_10006detail6reduce18DeviceReduceKernelINS2_10policy_hubIdjN4cuda3std3__44plusIdEEE10Policy1000EN6thrust24THRUST_300001_SM_1000_NS6detail15normal_iteratorINSD_10device_ptrIdEEEEjS9_dNS7_10__identityEEEvT0_PT3_T1_NS0_13GridEvenShareISN_EET2_T4_ --------------------------
	.section	.nv.shared._ZN3cub18CUB_300001_SM_10006detail6reduce18DeviceReduceKernelINS2_10policy_hubIdjN4cuda3std3__44plusIdEEE10Policy1000EN6thrust24THRUST_300001_SM_1000_NS6detail15normal_iteratorINSD_10device_ptrIdEEEEjS9_dNS7_10__identityEEEvT0_PT3_T1_NS0_13GridEvenShareISN_EET2_T4_,"aw",@nobits
	.sectionflags	@""
	.align	8
.nv.shared._ZN3cub18CUB_300001_SM_10006detail6reduce18DeviceReduceKernelINS2_10policy_hubIdjN4cuda3std3__44plusIdEEE10Policy1000EN6thrust24THRUST_300001_SM_1000_NS6detail15normal_iteratorINSD_10device_ptrIdEEEEjS9_dNS7_10__identityEEEvT0_PT3_T1_NS0_13GridEvenShareISN_EET2_T4_:
	.zero		1216


//--------------------- .nv.shared._ZN3cub18CUB_300001_SM_10006detail6reduce28DeviceReduceSingleTileKernelINS2_10policy_hubIdjN4cuda3std3__44plusIdEEE10Policy1000EN6thrust24THRUST_300001_SM_1000_NS6detail15normal_iteratorINSD_10device_ptrIdEEEEPdjS9_ddNS7_10__identityEEEvT0_T1_T2_T3_T4_T6_ --------------------------
	.section	.nv.shared._ZN3cub18CUB_300001_SM_10006detail6reduce28DeviceReduceSingleTileKernelINS2_10policy_hubIdjN4cuda3std3__44plusIdEEE10Policy1000EN6thrust24THRUST_300001_SM_1000_NS6detail15normal_iteratorINSD_10device_ptrIdEEEEPdjS9_ddNS7_10__identityEEEvT0_T1_T2_T3_T4_T6_,"aw",@nobits
	.sectionflags	@""
	.align	8
.nv.shared._ZN3cub18CUB_300001_SM_10006detail6reduce28DeviceReduceSingleTileKernelINS2_10policy_hubIdjN4cuda3std3__44plusIdEEE10Policy1000EN6thrust24THRUST_300001_SM_1000_NS6detail15normal_iteratorINSD_10device_ptrIdEEEEPdjS9_ddNS7_10__identityEEEvT0_T1_T2_T3_T4_T6_:
	.zero		1216


//--------------------- .nv.constant0._ZN3cub18CUB_300001_SM_10006detail6reduce28DeviceReduceSingleTileKernelINS2_10policy_hubIdyN4cuda3std3__44plusIdEEE10Policy1000EPdSC_iS9_ddNS7_10__identityEEEvT0_T1_T2_T3_T4_T6_ --------------------------
	.section	.nv.constant0._ZN3cub18CUB_300001_SM_10006detail6reduce28DeviceReduceSingleTileKernelINS2_10policy_hubIdyN4cuda3std3__44plusIdEEE10Policy1000EPdSC_iS9_ddNS7_10__identityEEEvT0_T1_T2_T3_T4_T6_,"a",@progbits
	.sectionflags	@""
	.align	4
.nv.constant0._ZN3cub18CUB_300001_SM_10006detail6reduce28DeviceReduceSingleTileKernelINS2_10policy_hubIdyN4cuda3std3__44plusIdEEE10Policy1000EPdSC_iS9_ddNS7_10__identityEEEvT0_T1_T2_T3_T4_T6_:
	.zero		929


//--------------------- .nv.constant0._ZN3cub18CUB_300001_SM_10006detail6reduce18DeviceReduceKernelINS2_10policy_hubIdyN4cuda3std3__44plusIdEEE10Policy1000EN6thrust24THRUST_300001_SM_1000_NS6detail15normal_iteratorINSD_10device_ptrIdEEEEyS9_dNS7_10__identityEEEvT0_PT3_T1_NS0_13GridEvenShareISN_EET2_T4_ --------------------------
	.section	.nv.constant0._ZN3cub18CUB_300001_SM_10006detail6reduce18DeviceReduceKernelINS2_10policy_hubIdyN4cuda3std3__44plusIdEEE10Policy1000EN6thrust24THRUST_300001_SM_1000_NS6detail15normal_iteratorINSD_10device_ptrIdEEEEyS9_dNS7_10__identityEEEvT0_PT3_T1_NS0_13GridEvenShareISN_EET2_T4_,"a",@progbits
	.sectionflags	@""
	.align	4
.nv.constant0._ZN3cub18CUB_300001_SM_10006detail6reduce18DeviceReduceKernelINS2_10policy_hubIdyN4cuda3std3__44plusIdEEE10Policy1000EN6thrust24THRUST_300001_SM_1000_NS6detail15normal_iteratorINSD_10device_ptrIdEEEEyS9_dNS7_10__identityEEEvT0_PT3_T1_NS0_13GridEvenShareISN_EET2_T4_:
	.zero		994


//--------------------- .nv.constant0._ZN3cub18CUB_300001_SM_10006detail6reduce28DeviceReduceSingleTileKernelINS2_10policy_hubIdyN4cuda3std3__44plusIdEEE10Policy1000EN6thrust24THRUST_300001_SM_1000_NS6detail15normal_iteratorINSD_10device_ptrIdEEEEPdyS9_ddNS7_10__identityEEEvT0_T1_T2_T3_T4_T6_ --------------------------
	.section	.nv.constant0._ZN3cub18CUB_300001_SM_10006detail6reduce28DeviceReduceSingleTileKernelINS2_10policy_hubIdyN4cuda3std3__44plusIdEEE10Policy1000EN6thrust24THRUST_300001_SM_1000_NS6detail15normal_iteratorINSD_10device_ptrIdEEEEPdyS9_ddNS7_10__identityEEEvT0_T1_T2_T3_T4_T6_,"a",@progbits
	.sectionflags	@""
	.align	4
.nv.constant0._ZN3cub18CUB_300001_SM_10006detail6reduce28DeviceReduceSingleTileKernelINS2_10policy_hubIdyN4cuda3std3__44plusIdEEE10Policy1000EN6thrust24THRUST_300001_SM_1000_NS6detail15normal_iteratorINSD_10device_ptrIdEEEEPdyS9_ddNS7_10__identityEEEvT0_T1_T2_T3_T4_T6_:
	.zero		937


//--------------------- .nv.constant0._ZN3cub18CUB_300001_SM_10006detail6reduce28DeviceReduceSingleTileKernelINS2_10policy_hubIdjN4cuda3std3__44plusIdEEE10Policy1000EPdSC_iS9_ddNS7_10__identityEEEvT0_T1_T2_T3_T4_T6_ --------------------------
	.section	.nv.constant0._ZN3cub18CUB_300001_SM_10006detail6reduce28DeviceReduceSingleTileKernelINS2_10policy_hubIdjN4cuda3std3__44plusIdEEE10Policy1000EPdSC_iS9_ddNS7_10__identityEEEvT0_T1_T2_T3_T4_T6_,"a",@progbits
	.sectionflags	@""
	.align	4
.nv.constant0._ZN3cub18CUB_300001_SM_10006detail6reduce28DeviceReduceSingleTileKernelINS2_10policy_hubIdjN4cuda3std3__44plusIdEEE10Policy1000EPdSC_iS9_ddNS7_10__identityEEEvT0_T1_T2_T3_T4_T6_:
	.zero		929


//--------------------- .nv.constant0._ZN3cub18CUB_300001_SM_10006detail6reduce18DeviceReduceKernelINS2_10policy_hubIdjN4cuda3std3__44plusIdEEE10Policy1000EN6thrust24THRUST_300001_SM_1000_NS6detail15normal_iteratorINSD_10device_ptrIdEEEEjS9_dNS7_10__identityEEEvT0_PT3_T1_NS0_13GridEvenShareISN_EET2_T4_ --------------------------
	.section	.nv.constant0._ZN3cub18CUB_300001_SM_10006detail6reduce18DeviceReduceKernelINS2_10policy_hubIdjN4cuda3std3__44plusIdEEE10Policy1000EN6thrust24THRUST_300001_SM_1000_NS6detail15normal_iteratorINSD_10device_ptrIdEEEEjS9_dNS7_10__identityEEEvT0_PT3_T1_NS0_13GridEvenShareISN_EET2_T4_,"a",@progbits
	.sectionflags	@""
	.align	4
.nv.constant0._ZN3cub18CUB_300001_SM_10006detail6reduce18DeviceReduceKernelINS2_10policy_hubIdjN4cuda3std3__44plusIdEEE10Policy1000EN6thrust24THRUST_300001_SM_1000_NS6detail15normal_iteratorINSD_10device_ptrIdEEEEjS9_dNS7_10__identityEEEvT0_PT3_T1_NS0_13GridEvenShareISN_EET2_T4_:
	.zero		958


//--------------------- .nv.constant0._ZN3cub18CUB_300001_SM_10006detail6reduce28DeviceReduceSingleTileKernelINS2_10policy_hubIdjN4cuda3std3__44plusIdEEE10Policy1000EN6thrust24THRUST_300001_SM_1000_NS6detail15normal_iteratorINSD_10device_ptrIdEEEEPdjS9_ddNS7_10__identityEEEvT0_T1_T2_T3_T4_T6_ --------------------------
	.section	.nv.constant0._ZN3cub18CUB_300001_SM_10006detail6reduce28DeviceReduceSingleTileKernelINS2_10policy_hubIdjN4cuda3std3__44plusIdEEE10Policy1000EN6thrust24THRUST_300001_SM_1000_NS6detail15normal_iteratorINSD_10device_ptrIdEEEEPdjS9_ddNS7_10__identityEEEvT0_T1_T2_T3_T4_T6_,"a",@progbits
	.sectionflags	@""
	.align	4
.nv.constant0._ZN3cub18CUB_300001_SM_10006detail6reduce28DeviceReduceSingleTileKernelINS2_10policy_hubIdjN4cuda3std3__44plusIdEEE10Policy1000EN6thrust24THRUST_300001_SM_1000_NS6detail15normal_iteratorINSD_10device_ptrIdEEEEPdjS9_ddNS7_10__identityEEEvT0_T1_T2_T3_T4_T6_:
	.zero		929


//--------------------- .nv.constant0._ZN3cub18CUB_300001_SM_10006detail9transform16transform_kernelINS2_10policy_hubILb1EN4cuda3std3__45tupleIJN6thrust24THRUST_300001_SM_1000_NS17counting_iteratorIiNSA_11use_defaultESC_SC_EEEEEE10policy1000El10raw_accessNSA_6detail15normal_iteratorINSA_10device_ptrIdEEEEJSD_EEEvT0_iT1_T2_DpNS2_10kernel_argIT3_EE --------------------------
	.section	.nv.constant0._ZN3cub18CUB_300001_SM_10006detail9transform16transform_kernelINS2_10policy_hubILb1EN4cuda3std3__45tupleIJN6thrust24THRUST_300001_SM_1000_NS17counting_iteratorIiNSA_11use_defaultESC_SC_EEEEEE10policy1000El10raw_accessNSA_6detail15normal_iteratorINSA_10device_ptrIdEEEEJSD_EEEvT0_iT1_T2_DpNS2_10kernel_argIT3_EE,"a",@progbits
	.sectionflags	@""
	.align	4
.nv.constant0._ZN3cub18CUB_300001_SM_10006detail9transform16transform_kernelINS2_10policy_hubILb1EN4cuda3std3__45tupleIJN6thrust24THRUST_300001_SM_1000_NS17counting_iteratorIiNSA_11use_defaultESC_SC_EEEEEE10policy1000El10raw_accessNSA_6detail15normal_iteratorINSA_10device_ptrIdEEEEJSD_EEEvT0_iT1_T2_DpNS2_10kernel_argIT3_EE:
	.zero		960


//--------------------- .nv.constant0._ZN3cub18CUB_300001_SM_10006detail9transform16transform_kernelINS2_10policy_hubILb1EN4cuda3std3__45tupleIJN6thrust24THRUST_300001_SM_1000_NS17counting_iteratorIiNSA_11use_defaultESC_SC_EEEEEE10policy1000Ei10raw_accessNSA_6detail15normal_iteratorINSA_10device_ptrIdEEEEJSD_EEEvT0_iT1_T2_DpNS2_10kernel_argIT3_EE --------------------------
	.section	.nv.constant0._ZN3cub18CUB_300001_SM_10006detail9transform16transform_kernelINS2_10policy_hubILb1EN4cuda3std3__45tupleIJN6thrust24THRUST_300001_SM_1000_NS17counting_iteratorIiNSA_11use_defaultESC_SC_EEEEEE10policy1000Ei10raw_accessNSA_6detail15normal_iteratorINSA_10device_ptrIdEEEEJSD_EEEvT0_iT1_T2_DpNS2_10kernel_argIT3_EE,"a",@progbits
	.sectionflags	@""
	.align	4
.nv.constant0._ZN3cub18CUB_300001_SM_10006detail9transform16transform_kernelINS2_10policy_hubILb1EN4cuda3std3__45tupleIJN6thrust24THRUST_300001_SM_1000_NS17counting_iteratorIiNSA_11use_defaultESC_SC_EEEEEE10policy1000Ei10raw_accessNSA_6detail15normal_iteratorINSA_10device_ptrIdEEEEJSD_EEEvT0_iT1_T2_DpNS2_10kernel_argIT3_EE:
	.zero		952


//--------------------- .nv.constant0._ZN3cub18CUB_300001_SM_10006detail8for_each13static_kernelINS2_12policy_hub_t12policy_500_tEmN6thrust24THRUST_300001_SM_1000_NS8cuda_cub20__uninitialized_fill7functorINS7_10device_ptrIdEEdEEEEvT0_T1_ --------------------------
	.section	.nv.constant0._ZN3cub18CUB_300001_SM_10006detail8for_each13static_kernelINS2_12policy_hub_t12policy_500_tEmN6thrust24THRUST_300001_SM_1000_NS8cuda_cub20__uninitialized_fill7functorINS7_10device_ptrIdEEdEEEEvT0_T1_,"a",@progbits
	.sectionflags	@""
	.align	4
.nv.constant0._ZN3cub18CUB_300001_SM_10006detail8for_each13static_kernelINS2_12policy_hub_t12policy_500_tEmN6thrust24THRUST_300001_SM_1000_NS8cuda_cub20__uninitialized_fill7functorINS7_10device_ptrIdEEdEEEEvT0_T1_:
	.zero		920


//--------------------- .nv.constant0._ZN3cub18CUB_300001_SM_10006detail11EmptyKernelIvEEvv --------------------------
	.section	.nv.constant0._ZN3cub18CUB_300001_SM_10006detail11EmptyKernelIvEEvv,"a",@progbits
	.sectionflags	@""
	.align	4
.nv.constant0._ZN3cub18CUB_300001_SM_10006detail11EmptyKernelIvEEvv:
	.zero		896


//--------------------- SYMBOLS --------------------------

	.type		.nv.reservedSmem.offset0,@object
	.size		.nv.reservedSmem.offset0,0x4
	.type		.nv.reservedSmem.cap,@object
	.size		.nv.reservedSmem.cap,0x4
